//
// Generated by NVIDIA NVVM Compiler
//
// Compiler Build ID: CL-36424714
// Cuda compilation tools, release 13.0, V13.0.88
// Based on NVVM 20.0.0
//

.version 9.0
.target sm_100
.address_size 64

	// .globl	_Z11Insert_ElemPiS_S_S_
// _ZZN3cub18CUB_300001_SM_10006detail10radix_sort31DeviceRadixSortSingleTileKernelINS1_5radix10policy_hubIiiyE10Policy1000ELNS0_9SortOrderE1EiiyNS1_21identity_decomposer_tEEEvPKT1_PSA_PKT2_PSE_T3_iiT4_E12temp_storage has been demoted
// _ZZN3cub18CUB_300001_SM_10006detail10radix_sort30DeviceRadixSortHistogramKernelINS1_5radix10policy_hubIiiyE10Policy1000ELNS0_9SortOrderE1EiyNS1_21identity_decomposer_tEEEvPT2_PKT1_SA_iiT3_E12temp_storage has been demoted
// _ZZN3cub18CUB_300001_SM_10006detail10radix_sort33DeviceRadixSortExclusiveSumKernelINS1_5radix10policy_hubIiiyE10Policy1000EyEEvPT0_E12temp_storage has been demoted
// _ZZN3cub18CUB_300001_SM_10006detail10radix_sort29DeviceRadixSortOnesweepKernelINS1_5radix10policy_hubIiiyE10Policy1000ELNS0_9SortOrderE1EiiyiiNS1_21identity_decomposer_tEEEvPT5_SB_PT3_PKSC_PT1_PKSG_PT2_PKSK_T4_iiT6_E1s has been demoted
// _ZZN3cub18CUB_300001_SM_10006detail10radix_sort31DeviceRadixSortSingleTileKernelINS1_5radix10policy_hubIiNS0_8NullTypeEyE10Policy1000ELNS0_9SortOrderE1EiS6_yNS1_21identity_decomposer_tEEEvPKT1_PSB_PKT2_PSF_T3_iiT4_E12temp_storage has been demoted
// _ZZN3cub18CUB_300001_SM_10006detail10radix_sort30DeviceRadixSortHistogramKernelINS1_5radix10policy_hubIiNS0_8NullTypeEyE10Policy1000ELNS0_9SortOrderE1EiyNS1_21identity_decomposer_tEEEvPT2_PKT1_SB_iiT3_E12temp_storage has been demoted
// _ZZN3cub18CUB_300001_SM_10006detail10radix_sort33DeviceRadixSortExclusiveSumKernelINS1_5radix10policy_hubIiNS0_8NullTypeEyE10Policy1000EyEEvPT0_E12temp_storage has been demoted
// _ZZN3cub18CUB_300001_SM_10006detail10radix_sort29DeviceRadixSortOnesweepKernelINS1_5radix10policy_hubIiNS0_8NullTypeEyE10Policy1000ELNS0_9SortOrderE1EiS6_yiiNS1_21identity_decomposer_tEEEvPT5_SC_PT3_PKSD_PT1_PKSH_PT2_PKSL_T4_iiT6_E1s has been demoted
.global .align 1 .b8 _ZN34_INTERNAL_3d82eea5_4_k_cu_3e8a3f414cuda3std3__45__cpo5beginE[1];
.global .align 1 .b8 _ZN34_INTERNAL_3d82eea5_4_k_cu_3e8a3f414cuda3std3__45__cpo3endE[1];
.global .align 1 .b8 _ZN34_INTERNAL_3d82eea5_4_k_cu_3e8a3f414cuda3std3__45__cpo6cbeginE[1];
.global .align 1 .b8 _ZN34_INTERNAL_3d82eea5_4_k_cu_3e8a3f414cuda3std3__45__cpo4cendE[1];
.global .align 1 .b8 _ZN34_INTERNAL_3d82eea5_4_k_cu_3e8a3f414cuda3std3__45__cpo6rbeginE[1];
.global .align 1 .b8 _ZN34_INTERNAL_3d82eea5_4_k_cu_3e8a3f414cuda3std3__45__cpo4rendE[1];
.global .align 1 .b8 _ZN34_INTERNAL_3d82eea5_4_k_cu_3e8a3f414cuda3std3__45__cpo7crbeginE[1];
.global .align 1 .b8 _ZN34_INTERNAL_3d82eea5_4_k_cu_3e8a3f414cuda3std3__45__cpo5crendE[1];
.global .align 1 .b8 _ZN34_INTERNAL_3d82eea5_4_k_cu_3e8a3f414cuda3std3__436_GLOBAL__N__3d82eea5_4_k_cu_3e8a3f416ignoreE[1];
.global .align 1 .b8 _ZN34_INTERNAL_3d82eea5_4_k_cu_3e8a3f414cuda3std3__419piecewise_constructE[1];
.global .align 1 .b8 _ZN34_INTERNAL_3d82eea5_4_k_cu_3e8a3f414cuda3std3__48in_placeE[1];
.global .align 1 .b8 _ZN34_INTERNAL_3d82eea5_4_k_cu_3e8a3f414cuda3std3__420unreachable_sentinelE[1];
.global .align 1 .b8 _ZN34_INTERNAL_3d82eea5_4_k_cu_3e8a3f414cuda3std3__47nulloptE[1];
.global .align 1 .b8 _ZN34_INTERNAL_3d82eea5_4_k_cu_3e8a3f414cuda3std3__48unexpectE[1];
.global .align 1 .b8 _ZN34_INTERNAL_3d82eea5_4_k_cu_3e8a3f414cuda3std6ranges3__45__cpo4swapE[1];
.global .align 1 .b8 _ZN34_INTERNAL_3d82eea5_4_k_cu_3e8a3f414cuda3std6ranges3__45__cpo9iter_moveE[1];
.global .align 1 .b8 _ZN34_INTERNAL_3d82eea5_4_k_cu_3e8a3f414cuda3std6ranges3__45__cpo5beginE[1];
.global .align 1 .b8 _ZN34_INTERNAL_3d82eea5_4_k_cu_3e8a3f414cuda3std6ranges3__45__cpo3endE[1];
.global .align 1 .b8 _ZN34_INTERNAL_3d82eea5_4_k_cu_3e8a3f414cuda3std6ranges3__45__cpo6cbeginE[1];
.global .align 1 .b8 _ZN34_INTERNAL_3d82eea5_4_k_cu_3e8a3f414cuda3std6ranges3__45__cpo4cendE[1];
.global .align 1 .b8 _ZN34_INTERNAL_3d82eea5_4_k_cu_3e8a3f414cuda3std6ranges3__45__cpo7advanceE[1];
.global .align 1 .b8 _ZN34_INTERNAL_3d82eea5_4_k_cu_3e8a3f414cuda3std6ranges3__45__cpo9iter_swapE[1];
.global .align 1 .b8 _ZN34_INTERNAL_3d82eea5_4_k_cu_3e8a3f414cuda3std6ranges3__45__cpo4nextE[1];
.global .align 1 .b8 _ZN34_INTERNAL_3d82eea5_4_k_cu_3e8a3f414cuda3std6ranges3__45__cpo4prevE[1];
.global .align 1 .b8 _ZN34_INTERNAL_3d82eea5_4_k_cu_3e8a3f414cuda3std6ranges3__45__cpo4dataE[1];
.global .align 1 .b8 _ZN34_INTERNAL_3d82eea5_4_k_cu_3e8a3f414cuda3std6ranges3__45__cpo5cdataE[1];
.global .align 1 .b8 _ZN34_INTERNAL_3d82eea5_4_k_cu_3e8a3f414cuda3std6ranges3__45__cpo4sizeE[1];
.global .align 1 .b8 _ZN34_INTERNAL_3d82eea5_4_k_cu_3e8a3f414cuda3std6ranges3__45__cpo5ssizeE[1];
.global .align 1 .b8 _ZN34_INTERNAL_3d82eea5_4_k_cu_3e8a3f414cuda3std6ranges3__45__cpo8distanceE[1];
.global .align 1 .b8 _ZN34_INTERNAL_3d82eea5_4_k_cu_3e8a3f416thrust24THRUST_300001_SM_1000_NS8cuda_cub3parE[1];
.global .align 1 .b8 _ZN34_INTERNAL_3d82eea5_4_k_cu_3e8a3f416thrust24THRUST_300001_SM_1000_NS8cuda_cub10par_nosyncE[1];
.global .align 1 .b8 _ZN34_INTERNAL_3d82eea5_4_k_cu_3e8a3f416thrust24THRUST_300001_SM_1000_NS6system6detail10sequential3seqE[1];
.global .align 1 .b8 _ZN34_INTERNAL_3d82eea5_4_k_cu_3e8a3f416thrust24THRUST_300001_SM_1000_NS6system3cpp3parE[1];
.global .align 1 .b8 _ZN34_INTERNAL_3d82eea5_4_k_cu_3e8a3f416thrust24THRUST_300001_SM_1000_NS12placeholders2_1E[1];
.global .align 1 .b8 _ZN34_INTERNAL_3d82eea5_4_k_cu_3e8a3f416thrust24THRUST_300001_SM_1000_NS12placeholders2_2E[1];
.global .align 1 .b8 _ZN34_INTERNAL_3d82eea5_4_k_cu_3e8a3f416thrust24THRUST_300001_SM_1000_NS12placeholders2_3E[1];
.global .align 1 .b8 _ZN34_INTERNAL_3d82eea5_4_k_cu_3e8a3f416thrust24THRUST_300001_SM_1000_NS12placeholders2_4E[1];
.global .align 1 .b8 _ZN34_INTERNAL_3d82eea5_4_k_cu_3e8a3f416thrust24THRUST_300001_SM_1000_NS12placeholders2_5E[1];
.global .align 1 .b8 _ZN34_INTERNAL_3d82eea5_4_k_cu_3e8a3f416thrust24THRUST_300001_SM_1000_NS12placeholders2_6E[1];
.global .align 1 .b8 _ZN34_INTERNAL_3d82eea5_4_k_cu_3e8a3f416thrust24THRUST_300001_SM_1000_NS12placeholders2_7E[1];
.global .align 1 .b8 _ZN34_INTERNAL_3d82eea5_4_k_cu_3e8a3f416thrust24THRUST_300001_SM_1000_NS12placeholders2_8E[1];
.global .align 1 .b8 _ZN34_INTERNAL_3d82eea5_4_k_cu_3e8a3f416thrust24THRUST_300001_SM_1000_NS12placeholders2_9E[1];
.global .align 1 .b8 _ZN34_INTERNAL_3d82eea5_4_k_cu_3e8a3f416thrust24THRUST_300001_SM_1000_NS12placeholders3_10E[1];
.global .align 1 .b8 _ZN34_INTERNAL_3d82eea5_4_k_cu_3e8a3f416thrust24THRUST_300001_SM_1000_NS3seqE[1];
.global .align 1 .b8 _ZN34_INTERNAL_3d82eea5_4_k_cu_3e8a3f416thrust24THRUST_300001_SM_1000_NS6deviceE[1];

.visible .entry _Z11Insert_ElemPiS_S_S_(
	.param .u64 .ptr .align 1 _Z11Insert_ElemPiS_S_S__param_0,
	.param .u64 .ptr .align 1 _Z11Insert_ElemPiS_S_S__param_1,
	.param .u64 .ptr .align 1 _Z11Insert_ElemPiS_S_S__param_2,
	.param .u64 .ptr .align 1 _Z11Insert_ElemPiS_S_S__param_3
)
{
	.reg .pred 	%p<2>;
	.reg .b32 	%r<9>;
	.reg .b64 	%rd<13>;

	ld.param.u64 	%rd1, [_Z11Insert_ElemPiS_S_S__param_0];
	ld.param.u64 	%rd2, [_Z11Insert_ElemPiS_S_S__param_1];
	ld.param.u64 	%rd3, [_Z11Insert_ElemPiS_S_S__param_2];
	ld.param.u64 	%rd4, [_Z11Insert_ElemPiS_S_S__param_3];
	cvta.to.global.u64 	%rd5, %rd4;
	mov.u32 	%r2, %ctaid.x;
	mov.u32 	%r3, %ntid.x;
	mov.u32 	%r4, %tid.x;
	mad.lo.s32 	%r1, %r2, %r3, %r4;
	ld.global.u32 	%r5, [%rd5];
	setp.ge.s32 	%p1, %r1, %r5;
	@%p1 bra 	$L__BB0_2;
	cvta.to.global.u64 	%rd6, %rd3;
	cvta.to.global.u64 	%rd7, %rd2;
	cvta.to.global.u64 	%rd8, %rd1;
	mul.wide.s32 	%rd9, %r1, 4;
	add.s64 	%rd10, %rd6, %rd9;
	ld.global.u32 	%r6, [%rd10];
	ld.global.u32 	%r7, [%rd7];
	add.s32 	%r8, %r7, %r1;
	mul.wide.s32 	%rd11, %r8, 4;
	add.s64 	%rd12, %rd8, %rd11;
	st.global.u32 	[%rd12], %r6;
$L__BB0_2:
	ret;

}
	// .globl	_Z11Insert_ElemPiS_S_S_S_S_
.visible .entry _Z11Insert_ElemPiS_S_S_S_S_(
	.param .u64 .ptr .align 1 _Z11Insert_ElemPiS_S_S_S_S__param_0,
	.param .u64 .ptr .align 1 _Z11Insert_ElemPiS_S_S_S_S__param_1,
	.param .u64 .ptr .align 1 _Z11Insert_ElemPiS_S_S_S_S__param_2,
	.param .u64 .ptr .align 1 _Z11Insert_ElemPiS_S_S_S_S__param_3,
	.param .u64 .ptr .align 1 _Z11Insert_ElemPiS_S_S_S_S__param_4,
	.param .u64 .ptr .align 1 _Z11Insert_ElemPiS_S_S_S_S__param_5
)
{
	.reg .pred 	%p<2>;
	.reg .b32 	%r<12>;
	.reg .b64 	%rd<20>;

	ld.param.u64 	%rd1, [_Z11Insert_ElemPiS_S_S_S_S__param_0];
	ld.param.u64 	%rd2, [_Z11Insert_ElemPiS_S_S_S_S__param_1];
	ld.param.u64 	%rd3, [_Z11Insert_ElemPiS_S_S_S_S__param_2];
	ld.param.u64 	%rd4, [_Z11Insert_ElemPiS_S_S_S_S__param_3];
	ld.param.u64 	%rd5, [_Z11Insert_ElemPiS_S_S_S_S__param_4];
	ld.param.u64 	%rd6, [_Z11Insert_ElemPiS_S_S_S_S__param_5];
	cvta.to.global.u64 	%rd7, %rd6;
	mov.u32 	%r2, %ctaid.x;
	mov.u32 	%r3, %ntid.x;
	mov.u32 	%r4, %tid.x;
	mad.lo.s32 	%r1, %r2, %r3, %r4;
	ld.global.u32 	%r5, [%rd7];
	setp.ge.s32 	%p1, %r1, %r5;
	@%p1 bra 	$L__BB1_2;
	cvta.to.global.u64 	%rd8, %rd5;
	cvta.to.global.u64 	%rd9, %rd4;
	cvta.to.global.u64 	%rd10, %rd3;
	cvta.to.global.u64 	%rd11, %rd1;
	cvta.to.global.u64 	%rd12, %rd2;
	mul.wide.s32 	%rd13, %r1, 4;
	add.s64 	%rd14, %rd8, %rd13;
	ld.global.u32 	%r6, [%rd14];
	ld.global.u32 	%r7, [%rd9];
	add.s32 	%r8, %r7, %r1;
	mul.wide.s32 	%rd15, %r8, 4;
	add.s64 	%rd16, %rd10, %rd15;
	st.global.u32 	[%rd16], %r6;
	add.s64 	%rd17, %rd11, %rd13;
	ld.global.u32 	%r9, [%rd17];
	ld.global.u32 	%r10, [%rd9];
	add.s32 	%r11, %r10, %r1;
	mul.wide.s32 	%rd18, %r11, 4;
	add.s64 	%rd19, %rd12, %rd18;
	st.global.u32 	[%rd19], %r9;
$L__BB1_2:
	ret;

}
	// .globl	_ZN3cub18CUB_300001_SM_10006detail11EmptyKernelIvEEvv
.visible .entry _ZN3cub18CUB_300001_SM_10006detail11EmptyKernelIvEEvv()
{


	ret;

}
	// .globl	_ZN3cub18CUB_300001_SM_10006detail8for_each13static_kernelINS2_12policy_hub_t12policy_500_tEiN6thrust24THRUST_300001_SM_1000_NS8cuda_cub20__uninitialized_copy7functorINS7_16reverse_iteratorINS7_6detail15normal_iteratorINS7_10device_ptrIiEEEEEENS7_7pointerIiNS8_3tagENS7_11use_defaultESK_EEEEEEvT0_T1_
.visible .entry _ZN3cub18CUB_300001_SM_10006detail8for_each13static_kernelINS2_12policy_hub_t12policy_500_tEiN6thrust24THRUST_300001_SM_1000_NS8cuda_cub20__uninitialized_copy7functorINS7_16reverse_iteratorINS7_6detail15normal_iteratorINS7_10device_ptrIiEEEEEENS7_7pointerIiNS8_3tagENS7_11use_defaultESK_EEEEEEvT0_T1_(
	.param .u32 _ZN3cub18CUB_300001_SM_10006detail8for_each13static_kernelINS2_12policy_hub_t12policy_500_tEiN6thrust24THRUST_300001_SM_1000_NS8cuda_cub20__uninitialized_copy7functorINS7_16reverse_iteratorINS7_6detail15normal_iteratorINS7_10device_ptrIiEEEEEENS7_7pointerIiNS8_3tagENS7_11use_defaultESK_EEEEEEvT0_T1__param_0,
	.param .align 8 .b8 _ZN3cub18CUB_300001_SM_10006detail8for_each13static_kernelINS2_12policy_hub_t12policy_500_tEiN6thrust24THRUST_300001_SM_1000_NS8cuda_cub20__uninitialized_copy7functorINS7_16reverse_iteratorINS7_6detail15normal_iteratorINS7_10device_ptrIiEEEEEENS7_7pointerIiNS8_3tagENS7_11use_defaultESK_EEEEEEvT0_T1__param_1[16]
)
.maxntid 256
{
	.reg .pred 	%p<4>;
	.reg .b32 	%r<15>;
	.reg .b64 	%rd<16>;

	ld.param.u64 	%rd4, [_ZN3cub18CUB_300001_SM_10006detail8for_each13static_kernelINS2_12policy_hub_t12policy_500_tEiN6thrust24THRUST_300001_SM_1000_NS8cuda_cub20__uninitialized_copy7functorINS7_16reverse_iteratorINS7_6detail15normal_iteratorINS7_10device_ptrIiEEEEEENS7_7pointerIiNS8_3tagENS7_11use_defaultESK_EEEEEEvT0_T1__param_1+8];
	ld.param.u64 	%rd3, [_ZN3cub18CUB_300001_SM_10006detail8for_each13static_kernelINS2_12policy_hub_t12policy_500_tEiN6thrust24THRUST_300001_SM_1000_NS8cuda_cub20__uninitialized_copy7functorINS7_16reverse_iteratorINS7_6detail15normal_iteratorINS7_10device_ptrIiEEEEEENS7_7pointerIiNS8_3tagENS7_11use_defaultESK_EEEEEEvT0_T1__param_1];
	ld.param.u32 	%r4, [_ZN3cub18CUB_300001_SM_10006detail8for_each13static_kernelINS2_12policy_hub_t12policy_500_tEiN6thrust24THRUST_300001_SM_1000_NS8cuda_cub20__uninitialized_copy7functorINS7_16reverse_iteratorINS7_6detail15normal_iteratorINS7_10device_ptrIiEEEEEENS7_7pointerIiNS8_3tagENS7_11use_defaultESK_EEEEEEvT0_T1__param_0];
	mov.u32 	%r5, %ctaid.x;
	shl.b32 	%r1, %r5, 9;
	sub.s32 	%r2, %r4, %r1;
	setp.lt.s32 	%p1, %r2, 512;
	@%p1 bra 	$L__BB3_2;
	mov.u32 	%r11, %tid.x;
	add.s32 	%r12, %r11, %r1;
	cvta.to.global.u64 	%rd11, %rd3;
	cvta.to.global.u64 	%rd12, %rd4;
	mul.wide.u32 	%rd13, %r12, 4;
	sub.s64 	%rd14, %rd11, %rd13;
	add.s64 	%rd15, %rd12, %rd13;
	ld.global.u32 	%r13, [%rd14+-4];
	st.global.u32 	[%rd15], %r13;
	ld.global.u32 	%r14, [%rd14+-1028];
	st.global.u32 	[%rd15+1024], %r14;
	bra.uni 	$L__BB3_6;
$L__BB3_2:
	cvta.to.global.u64 	%rd1, %rd3;
	cvta.to.global.u64 	%rd2, %rd4;
	mov.u32 	%r3, %tid.x;
	setp.ge.s32 	%p2, %r3, %r2;
	@%p2 bra 	$L__BB3_4;
	add.s32 	%r6, %r1, %r3;
	mul.wide.u32 	%rd5, %r6, 4;
	sub.s64 	%rd6, %rd1, %rd5;
	add.s64 	%rd7, %rd2, %rd5;
	ld.global.u32 	%r7, [%rd6+-4];
	st.global.u32 	[%rd7], %r7;
$L__BB3_4:
	add.s32 	%r8, %r3, 256;
	setp.ge.s32 	%p3, %r8, %r2;
	@%p3 bra 	$L__BB3_6;
	add.s32 	%r9, %r1, %r3;
	mul.wide.u32 	%rd8, %r9, 4;
	sub.s64 	%rd9, %rd1, %rd8;
	add.s64 	%rd10, %rd2, %rd8;
	ld.global.u32 	%r10, [%rd9+-1028];
	st.global.u32 	[%rd10+1024], %r10;
$L__BB3_6:
	ret;

}
	// .globl	_ZN3cub18CUB_300001_SM_10006detail10radix_sort31DeviceRadixSortSingleTileKernelINS1_5radix10policy_hubIiiyE10Policy1000ELNS0_9SortOrderE1EiiyNS1_21identity_decomposer_tEEEvPKT1_PSA_PKT2_PSE_T3_iiT4_
.visible .entry _ZN3cub18CUB_300001_SM_10006detail10radix_sort31DeviceRadixSortSingleTileKernelINS1_5radix10policy_hubIiiyE10Policy1000ELNS0_9SortOrderE1EiiyNS1_21identity_decomposer_tEEEvPKT1_PSA_PKT2_PSE_T3_iiT4_(
	.param .u64 .ptr .align 1 _ZN3cub18CUB_300001_SM_10006detail10radix_sort31DeviceRadixSortSingleTileKernelINS1_5radix10policy_hubIiiyE10Policy1000ELNS0_9SortOrderE1EiiyNS1_21identity_decomposer_tEEEvPKT1_PSA_PKT2_PSE_T3_iiT4__param_0,
	.param .u64 .ptr .align 1 _ZN3cub18CUB_300001_SM_10006detail10radix_sort31DeviceRadixSortSingleTileKernelINS1_5radix10policy_hubIiiyE10Policy1000ELNS0_9SortOrderE1EiiyNS1_21identity_decomposer_tEEEvPKT1_PSA_PKT2_PSE_T3_iiT4__param_1,
	.param .u64 .ptr .align 1 _ZN3cub18CUB_300001_SM_10006detail10radix_sort31DeviceRadixSortSingleTileKernelINS1_5radix10policy_hubIiiyE10Policy1000ELNS0_9SortOrderE1EiiyNS1_21identity_decomposer_tEEEvPKT1_PSA_PKT2_PSE_T3_iiT4__param_2,
	.param .u64 .ptr .align 1 _ZN3cub18CUB_300001_SM_10006detail10radix_sort31DeviceRadixSortSingleTileKernelINS1_5radix10policy_hubIiiyE10Policy1000ELNS0_9SortOrderE1EiiyNS1_21identity_decomposer_tEEEvPKT1_PSA_PKT2_PSE_T3_iiT4__param_3,
	.param .u64 _ZN3cub18CUB_300001_SM_10006detail10radix_sort31DeviceRadixSortSingleTileKernelINS1_5radix10policy_hubIiiyE10Policy1000ELNS0_9SortOrderE1EiiyNS1_21identity_decomposer_tEEEvPKT1_PSA_PKT2_PSE_T3_iiT4__param_4,
	.param .u32 _ZN3cub18CUB_300001_SM_10006detail10radix_sort31DeviceRadixSortSingleTileKernelINS1_5radix10policy_hubIiiyE10Policy1000ELNS0_9SortOrderE1EiiyNS1_21identity_decomposer_tEEEvPKT1_PSA_PKT2_PSE_T3_iiT4__param_5,
	.param .u32 _ZN3cub18CUB_300001_SM_10006detail10radix_sort31DeviceRadixSortSingleTileKernelINS1_5radix10policy_hubIiiyE10Policy1000ELNS0_9SortOrderE1EiiyNS1_21identity_decomposer_tEEEvPKT1_PSA_PKT2_PSE_T3_iiT4__param_6,
	.param .align 1 .b8 _ZN3cub18CUB_300001_SM_10006detail10radix_sort31DeviceRadixSortSingleTileKernelINS1_5radix10policy_hubIiiyE10Policy1000ELNS0_9SortOrderE1EiiyNS1_21identity_decomposer_tEEEvPKT1_PSA_PKT2_PSE_T3_iiT4__param_7[1]
)
.maxntid 256
.minnctapersm 1
{
	.reg .pred 	%p<73>;
	.reg .b16 	%rs<39>;
	.reg .b32 	%r<919>;
	.reg .b64 	%rd<37>;
	// demoted variable
	.shared .align 16 .b8 _ZZN3cub18CUB_300001_SM_10006detail10radix_sort31DeviceRadixSortSingleTileKernelINS1_5radix10policy_hubIiiyE10Policy1000ELNS0_9SortOrderE1EiiyNS1_21identity_decomposer_tEEEvPKT1_PSA_PKT2_PSE_T3_iiT4_E12temp_storage[33856];
	ld.param.u64 	%rd10, [_ZN3cub18CUB_300001_SM_10006detail10radix_sort31DeviceRadixSortSingleTileKernelINS1_5radix10policy_hubIiiyE10Policy1000ELNS0_9SortOrderE1EiiyNS1_21identity_decomposer_tEEEvPKT1_PSA_PKT2_PSE_T3_iiT4__param_0];
	ld.param.u64 	%rd6, [_ZN3cub18CUB_300001_SM_10006detail10radix_sort31DeviceRadixSortSingleTileKernelINS1_5radix10policy_hubIiiyE10Policy1000ELNS0_9SortOrderE1EiiyNS1_21identity_decomposer_tEEEvPKT1_PSA_PKT2_PSE_T3_iiT4__param_1];
	ld.param.u64 	%rd7, [_ZN3cub18CUB_300001_SM_10006detail10radix_sort31DeviceRadixSortSingleTileKernelINS1_5radix10policy_hubIiiyE10Policy1000ELNS0_9SortOrderE1EiiyNS1_21identity_decomposer_tEEEvPKT1_PSA_PKT2_PSE_T3_iiT4__param_2];
	ld.param.u64 	%rd8, [_ZN3cub18CUB_300001_SM_10006detail10radix_sort31DeviceRadixSortSingleTileKernelINS1_5radix10policy_hubIiiyE10Policy1000ELNS0_9SortOrderE1EiiyNS1_21identity_decomposer_tEEEvPKT1_PSA_PKT2_PSE_T3_iiT4__param_3];
	ld.param.u64 	%rd9, [_ZN3cub18CUB_300001_SM_10006detail10radix_sort31DeviceRadixSortSingleTileKernelINS1_5radix10policy_hubIiiyE10Policy1000ELNS0_9SortOrderE1EiiyNS1_21identity_decomposer_tEEEvPKT1_PSA_PKT2_PSE_T3_iiT4__param_4];
	ld.param.u32 	%r303, [_ZN3cub18CUB_300001_SM_10006detail10radix_sort31DeviceRadixSortSingleTileKernelINS1_5radix10policy_hubIiiyE10Policy1000ELNS0_9SortOrderE1EiiyNS1_21identity_decomposer_tEEEvPKT1_PSA_PKT2_PSE_T3_iiT4__param_5];
	ld.param.u32 	%r304, [_ZN3cub18CUB_300001_SM_10006detail10radix_sort31DeviceRadixSortSingleTileKernelINS1_5radix10policy_hubIiiyE10Policy1000ELNS0_9SortOrderE1EiiyNS1_21identity_decomposer_tEEEvPKT1_PSA_PKT2_PSE_T3_iiT4__param_6];
	cvta.to.global.u64 	%rd11, %rd10;
	cvt.u32.u64 	%r1, %rd9;
	mov.u32 	%r2, %tid.x;
	mul.lo.s32 	%r3, %r2, 19;
	setp.ge.s32 	%p1, %r3, %r1;
	mul.wide.u32 	%rd12, %r3, 4;
	add.s64 	%rd1, %rd11, %rd12;
	mov.b32 	%r897, 0;
	@%p1 bra 	$L__BB4_2;
	ld.global.u32 	%r306, [%rd1];
	xor.b32  	%r897, %r306, -2147483648;
$L__BB4_2:
	add.s32 	%r6, %r3, 1;
	setp.ge.s32 	%p2, %r6, %r1;
	mov.b32 	%r896, 0;
	@%p2 bra 	$L__BB4_4;
	ld.global.u32 	%r308, [%rd1+4];
	xor.b32  	%r896, %r308, -2147483648;
$L__BB4_4:
	add.s32 	%r9, %r3, 2;
	setp.ge.s32 	%p3, %r9, %r1;
	mov.b32 	%r895, 0;
	@%p3 bra 	$L__BB4_6;
	ld.global.u32 	%r310, [%rd1+8];
	xor.b32  	%r895, %r310, -2147483648;
$L__BB4_6:
	add.s32 	%r12, %r3, 3;
	setp.ge.s32 	%p4, %r12, %r1;
	mov.b32 	%r894, 0;
	@%p4 bra 	$L__BB4_8;
	ld.global.u32 	%r312, [%rd1+12];
	xor.b32  	%r894, %r312, -2147483648;
$L__BB4_8:
	add.s32 	%r15, %r3, 4;
	setp.ge.s32 	%p5, %r15, %r1;
	mov.b32 	%r893, 0;
	@%p5 bra 	$L__BB4_10;
	ld.global.u32 	%r314, [%rd1+16];
	xor.b32  	%r893, %r314, -2147483648;
$L__BB4_10:
	add.s32 	%r18, %r3, 5;
	setp.ge.s32 	%p6, %r18, %r1;
	mov.b32 	%r892, 0;
	@%p6 bra 	$L__BB4_12;
	ld.global.u32 	%r316, [%rd1+20];
	xor.b32  	%r892, %r316, -2147483648;
$L__BB4_12:
	add.s32 	%r21, %r3, 6;
	setp.ge.s32 	%p7, %r21, %r1;
	mov.b32 	%r891, 0;
	@%p7 bra 	$L__BB4_14;
	ld.global.u32 	%r318, [%rd1+24];
	xor.b32  	%r891, %r318, -2147483648;
$L__BB4_14:
	add.s32 	%r24, %r3, 7;
	setp.ge.s32 	%p8, %r24, %r1;
	mov.b32 	%r890, 0;
	@%p8 bra 	$L__BB4_16;
	ld.global.u32 	%r320, [%rd1+28];
	xor.b32  	%r890, %r320, -2147483648;
$L__BB4_16:
	add.s32 	%r27, %r3, 8;
	setp.ge.s32 	%p9, %r27, %r1;
	mov.b32 	%r889, 0;
	@%p9 bra 	$L__BB4_18;
	ld.global.u32 	%r322, [%rd1+32];
	xor.b32  	%r889, %r322, -2147483648;
$L__BB4_18:
	add.s32 	%r30, %r3, 9;
	setp.ge.s32 	%p10, %r30, %r1;
	mov.b32 	%r888, 0;
	@%p10 bra 	$L__BB4_20;
	ld.global.u32 	%r324, [%rd1+36];
	xor.b32  	%r888, %r324, -2147483648;
$L__BB4_20:
	add.s32 	%r33, %r3, 10;
	setp.ge.s32 	%p11, %r33, %r1;
	mov.b32 	%r887, 0;
	@%p11 bra 	$L__BB4_22;
	ld.global.u32 	%r326, [%rd1+40];
	xor.b32  	%r887, %r326, -2147483648;
$L__BB4_22:
	add.s32 	%r36, %r3, 11;
	setp.ge.s32 	%p12, %r36, %r1;
	mov.b32 	%r886, 0;
	@%p12 bra 	$L__BB4_24;
	ld.global.u32 	%r328, [%rd1+44];
	xor.b32  	%r886, %r328, -2147483648;
$L__BB4_24:
	add.s32 	%r39, %r3, 12;
	setp.ge.s32 	%p13, %r39, %r1;
	mov.b32 	%r885, 0;
	@%p13 bra 	$L__BB4_26;
	ld.global.u32 	%r330, [%rd1+48];
	xor.b32  	%r885, %r330, -2147483648;
$L__BB4_26:
	add.s32 	%r42, %r3, 13;
	setp.ge.s32 	%p14, %r42, %r1;
	mov.b32 	%r884, 0;
	@%p14 bra 	$L__BB4_28;
	ld.global.u32 	%r332, [%rd1+52];
	xor.b32  	%r884, %r332, -2147483648;
$L__BB4_28:
	add.s32 	%r45, %r3, 14;
	setp.ge.s32 	%p15, %r45, %r1;
	mov.b32 	%r883, 0;
	@%p15 bra 	$L__BB4_30;
	ld.global.u32 	%r334, [%rd1+56];
	xor.b32  	%r883, %r334, -2147483648;
$L__BB4_30:
	add.s32 	%r48, %r3, 15;
	setp.ge.s32 	%p16, %r48, %r1;
	mov.b32 	%r882, 0;
	@%p16 bra 	$L__BB4_32;
	ld.global.u32 	%r336, [%rd1+60];
	xor.b32  	%r882, %r336, -2147483648;
$L__BB4_32:
	add.s32 	%r51, %r3, 16;
	setp.ge.s32 	%p17, %r51, %r1;
	mov.b32 	%r881, 0;
	@%p17 bra 	$L__BB4_34;
	ld.global.u32 	%r338, [%rd1+64];
	xor.b32  	%r881, %r338, -2147483648;
$L__BB4_34:
	add.s32 	%r54, %r3, 17;
	setp.ge.s32 	%p18, %r54, %r1;
	mov.b32 	%r880, 0;
	@%p18 bra 	$L__BB4_36;
	ld.global.u32 	%r340, [%rd1+68];
	xor.b32  	%r880, %r340, -2147483648;
$L__BB4_36:
	add.s32 	%r57, %r3, 18;
	setp.ge.s32 	%p19, %r57, %r1;
	mov.b32 	%r879, 0;
	@%p19 bra 	$L__BB4_38;
	ld.global.u32 	%r342, [%rd1+72];
	xor.b32  	%r879, %r342, -2147483648;
$L__BB4_38:
	bar.sync 	0;
	mov.b64 	{%r344, %r345}, %rd9;
	shfl.sync.idx.b32	%r60|%p20, %r344, 0, 31, -1;
	shfl.sync.idx.b32	%r346|%p21, %r345, 0, 31, -1;
	mov.b64 	%rd2, {%r60, %r346};
	setp.ge.s32 	%p22, %r3, %r60;
	cvta.to.global.u64 	%rd13, %rd7;
	add.s64 	%rd3, %rd13, %rd12;
	@%p22 bra 	$L__BB4_40;
	ld.global.u32 	%r916, [%rd3];
$L__BB4_40:
	setp.ge.s32 	%p23, %r6, %r60;
	@%p23 bra 	$L__BB4_42;
	ld.global.u32 	%r915, [%rd3+4];
$L__BB4_42:
	setp.ge.s32 	%p24, %r9, %r60;
	@%p24 bra 	$L__BB4_44;
	ld.global.u32 	%r914, [%rd3+8];
$L__BB4_44:
	setp.ge.s32 	%p25, %r12, %r60;
	@%p25 bra 	$L__BB4_46;
	ld.global.u32 	%r913, [%rd3+12];
$L__BB4_46:
	setp.ge.s32 	%p26, %r15, %r60;
	@%p26 bra 	$L__BB4_48;
	ld.global.u32 	%r912, [%rd3+16];
$L__BB4_48:
	setp.ge.s32 	%p27, %r18, %r60;
	@%p27 bra 	$L__BB4_50;
	ld.global.u32 	%r911, [%rd3+20];
$L__BB4_50:
	setp.ge.s32 	%p28, %r21, %r60;
	@%p28 bra 	$L__BB4_52;
	ld.global.u32 	%r910, [%rd3+24];
$L__BB4_52:
	setp.ge.s32 	%p29, %r24, %r60;
	@%p29 bra 	$L__BB4_54;
	ld.global.u32 	%r909, [%rd3+28];
$L__BB4_54:
	setp.ge.s32 	%p30, %r27, %r60;
	@%p30 bra 	$L__BB4_56;
	ld.global.u32 	%r908, [%rd3+32];
$L__BB4_56:
	setp.ge.s32 	%p31, %r30, %r60;
	@%p31 bra 	$L__BB4_58;
	ld.global.u32 	%r907, [%rd3+36];
$L__BB4_58:
	setp.ge.s32 	%p32, %r33, %r60;
	@%p32 bra 	$L__BB4_60;
	ld.global.u32 	%r906, [%rd3+40];
$L__BB4_60:
	setp.ge.s32 	%p33, %r36, %r60;
	@%p33 bra 	$L__BB4_62;
	ld.global.u32 	%r905, [%rd3+44];
$L__BB4_62:
	setp.ge.s32 	%p34, %r39, %r60;
	@%p34 bra 	$L__BB4_64;
	ld.global.u32 	%r904, [%rd3+48];
$L__BB4_64:
	setp.ge.s32 	%p35, %r42, %r60;
	@%p35 bra 	$L__BB4_66;
	ld.global.u32 	%r903, [%rd3+52];
$L__BB4_66:
	setp.ge.s32 	%p36, %r45, %r60;
	@%p36 bra 	$L__BB4_68;
	ld.global.u32 	%r902, [%rd3+56];
$L__BB4_68:
	setp.ge.s32 	%p37, %r48, %r60;
	@%p37 bra 	$L__BB4_70;
	ld.global.u32 	%r901, [%rd3+60];
$L__BB4_70:
	setp.ge.s32 	%p38, %r51, %r60;
	@%p38 bra 	$L__BB4_72;
	ld.global.u32 	%r900, [%rd3+64];
$L__BB4_72:
	setp.ge.s32 	%p39, %r54, %r60;
	@%p39 bra 	$L__BB4_74;
	ld.global.u32 	%r899, [%rd3+68];
$L__BB4_74:
	setp.ge.s32 	%p40, %r57, %r60;
	@%p40 bra 	$L__BB4_76;
	ld.global.u32 	%r898, [%rd3+72];
$L__BB4_76:
	bar.sync 	0;
	shr.u32 	%r99, %r2, 5;
	shl.b32 	%r366, %r2, 2;
	mov.u32 	%r367, _ZZN3cub18CUB_300001_SM_10006detail10radix_sort31DeviceRadixSortSingleTileKernelINS1_5radix10policy_hubIiiyE10Policy1000ELNS0_9SortOrderE1EiiyNS1_21identity_decomposer_tEEEvPKT1_PSA_PKT2_PSE_T3_iiT4_E12temp_storage;
	add.s32 	%r100, %r367, %r366;
	shl.b32 	%r368, %r2, 7;
	add.s32 	%r101, %r100, %r368;
	shl.b32 	%r369, %r99, 2;
	add.s32 	%r370, %r367, %r369;
	add.s32 	%r102, %r370, 33792;
	mad.lo.s32 	%r103, %r2, -56, %r101;
	add.s32 	%r878, %r303, 6;
	sub.s32 	%r877, %r304, %r303;
$L__BB4_77:
	add.s32 	%r430, %r878, -6;
	min.s32 	%r373, %r877, 6;
	mov.b32 	%r459, 0;
	st.shared.u32 	[%r100], %r459;
	st.shared.u32 	[%r100+1024], %r459;
	st.shared.u32 	[%r100+2048], %r459;
	st.shared.u32 	[%r100+3072], %r459;
	st.shared.u32 	[%r100+4096], %r459;
	st.shared.u32 	[%r100+5120], %r459;
	st.shared.u32 	[%r100+6144], %r459;
	st.shared.u32 	[%r100+7168], %r459;
	st.shared.u32 	[%r100+8192], %r459;
	st.shared.u32 	[%r100+9216], %r459;
	st.shared.u32 	[%r100+10240], %r459;
	st.shared.u32 	[%r100+11264], %r459;
	st.shared.u32 	[%r100+12288], %r459;
	st.shared.u32 	[%r100+13312], %r459;
	st.shared.u32 	[%r100+14336], %r459;
	st.shared.u32 	[%r100+15360], %r459;
	st.shared.u32 	[%r100+16384], %r459;
	st.shared.u32 	[%r100+17408], %r459;
	st.shared.u32 	[%r100+18432], %r459;
	st.shared.u32 	[%r100+19456], %r459;
	st.shared.u32 	[%r100+20480], %r459;
	st.shared.u32 	[%r100+21504], %r459;
	st.shared.u32 	[%r100+22528], %r459;
	st.shared.u32 	[%r100+23552], %r459;
	st.shared.u32 	[%r100+24576], %r459;
	st.shared.u32 	[%r100+25600], %r459;
	st.shared.u32 	[%r100+26624], %r459;
	st.shared.u32 	[%r100+27648], %r459;
	st.shared.u32 	[%r100+28672], %r459;
	st.shared.u32 	[%r100+29696], %r459;
	st.shared.u32 	[%r100+30720], %r459;
	st.shared.u32 	[%r100+31744], %r459;
	st.shared.u32 	[%r100+32768], %r459;
	// begin inline asm
	bmsk.clamp.b32 %r371, %r459, %r373;
	// end inline asm
	// begin inline asm
	shr.b32 %r374, %r897, %r430;
	// end inline asm
	and.b32  	%r462, %r371, %r374;
	shl.b32 	%r463, %r462, 10;
	not.b32 	%r464, %r463;
	and.b32  	%r465, %r464, 31744;
	add.s32 	%r466, %r100, %r465;
	shr.u32 	%r467, %r462, 4;
	and.b32  	%r468, %r467, 268435454;
	sub.s32 	%r147, %r466, %r468;
	ld.shared.u16 	%rs1, [%r147+2];
	add.s16 	%rs20, %rs1, 1;
	st.shared.u16 	[%r147+2], %rs20;
	// begin inline asm
	shr.b32 %r377, %r896, %r430;
	// end inline asm
	and.b32  	%r469, %r371, %r377;
	shl.b32 	%r470, %r469, 10;
	not.b32 	%r471, %r470;
	and.b32  	%r472, %r471, 31744;
	add.s32 	%r473, %r100, %r472;
	shr.u32 	%r474, %r469, 4;
	and.b32  	%r475, %r474, 268435454;
	sub.s32 	%r148, %r473, %r475;
	ld.shared.u16 	%rs2, [%r148+2];
	add.s16 	%rs21, %rs2, 1;
	st.shared.u16 	[%r148+2], %rs21;
	// begin inline asm
	shr.b32 %r380, %r895, %r430;
	// end inline asm
	and.b32  	%r476, %r371, %r380;
	shl.b32 	%r477, %r476, 10;
	not.b32 	%r478, %r477;
	and.b32  	%r479, %r478, 31744;
	add.s32 	%r480, %r100, %r479;
	shr.u32 	%r481, %r476, 4;
	and.b32  	%r482, %r481, 268435454;
	sub.s32 	%r149, %r480, %r482;
	ld.shared.u16 	%rs3, [%r149+2];
	add.s16 	%rs22, %rs3, 1;
	st.shared.u16 	[%r149+2], %rs22;
	// begin inline asm
	shr.b32 %r383, %r894, %r430;
	// end inline asm
	and.b32  	%r483, %r371, %r383;
	shl.b32 	%r484, %r483, 10;
	not.b32 	%r485, %r484;
	and.b32  	%r486, %r485, 31744;
	add.s32 	%r487, %r100, %r486;
	shr.u32 	%r488, %r483, 4;
	and.b32  	%r489, %r488, 268435454;
	sub.s32 	%r150, %r487, %r489;
	ld.shared.u16 	%rs4, [%r150+2];
	add.s16 	%rs23, %rs4, 1;
	st.shared.u16 	[%r150+2], %rs23;
	// begin inline asm
	shr.b32 %r386, %r893, %r430;
	// end inline asm
	and.b32  	%r490, %r371, %r386;
	shl.b32 	%r491, %r490, 10;
	not.b32 	%r492, %r491;
	and.b32  	%r493, %r492, 31744;
	add.s32 	%r494, %r100, %r493;
	shr.u32 	%r495, %r490, 4;
	and.b32  	%r496, %r495, 268435454;
	sub.s32 	%r151, %r494, %r496;
	ld.shared.u16 	%rs5, [%r151+2];
	add.s16 	%rs24, %rs5, 1;
	st.shared.u16 	[%r151+2], %rs24;
	// begin inline asm
	shr.b32 %r389, %r892, %r430;
	// end inline asm
	and.b32  	%r497, %r371, %r389;
	shl.b32 	%r498, %r497, 10;
	not.b32 	%r499, %r498;
	and.b32  	%r500, %r499, 31744;
	add.s32 	%r501, %r100, %r500;
	shr.u32 	%r502, %r497, 4;
	and.b32  	%r503, %r502, 268435454;
	sub.s32 	%r152, %r501, %r503;
	ld.shared.u16 	%rs6, [%r152+2];
	add.s16 	%rs25, %rs6, 1;
	st.shared.u16 	[%r152+2], %rs25;
	// begin inline asm
	shr.b32 %r392, %r891, %r430;
	// end inline asm
	and.b32  	%r504, %r371, %r392;
	shl.b32 	%r505, %r504, 10;
	not.b32 	%r506, %r505;
	and.b32  	%r507, %r506, 31744;
	add.s32 	%r508, %r100, %r507;
	shr.u32 	%r509, %r504, 4;
	and.b32  	%r510, %r509, 268435454;
	sub.s32 	%r153, %r508, %r510;
	ld.shared.u16 	%rs7, [%r153+2];
	add.s16 	%rs26, %rs7, 1;
	st.shared.u16 	[%r153+2], %rs26;
	// begin inline asm
	shr.b32 %r395, %r890, %r430;
	// end inline asm
	and.b32  	%r511, %r371, %r395;
	shl.b32 	%r512, %r511, 10;
	not.b32 	%r513, %r512;
	and.b32  	%r514, %r513, 31744;
	add.s32 	%r515, %r100, %r514;
	shr.u32 	%r516, %r511, 4;
	and.b32  	%r517, %r516, 268435454;
	sub.s32 	%r154, %r515, %r517;
	ld.shared.u16 	%rs8, [%r154+2];
	add.s16 	%rs27, %rs8, 1;
	st.shared.u16 	[%r154+2], %rs27;
	// begin inline asm
	shr.b32 %r398, %r889, %r430;
	// end inline asm
	and.b32  	%r518, %r371, %r398;
	shl.b32 	%r519, %r518, 10;
	not.b32 	%r520, %r519;
	and.b32  	%r521, %r520, 31744;
	add.s32 	%r522, %r100, %r521;
	shr.u32 	%r523, %r518, 4;
	and.b32  	%r524, %r523, 268435454;
	sub.s32 	%r155, %r522, %r524;
	ld.shared.u16 	%rs9, [%r155+2];
	add.s16 	%rs28, %rs9, 1;
	st.shared.u16 	[%r155+2], %rs28;
	// begin inline asm
	shr.b32 %r401, %r888, %r430;
	// end inline asm
	and.b32  	%r525, %r371, %r401;
	shl.b32 	%r526, %r525, 10;
	not.b32 	%r527, %r526;
	and.b32  	%r528, %r527, 31744;
	add.s32 	%r529, %r100, %r528;
	shr.u32 	%r530, %r525, 4;
	and.b32  	%r531, %r530, 268435454;
	sub.s32 	%r156, %r529, %r531;
	ld.shared.u16 	%rs10, [%r156+2];
	add.s16 	%rs29, %rs10, 1;
	st.shared.u16 	[%r156+2], %rs29;
	// begin inline asm
	shr.b32 %r404, %r887, %r430;
	// end inline asm
	and.b32  	%r532, %r371, %r404;
	shl.b32 	%r533, %r532, 10;
	not.b32 	%r534, %r533;
	and.b32  	%r535, %r534, 31744;
	add.s32 	%r536, %r100, %r535;
	shr.u32 	%r537, %r532, 4;
	and.b32  	%r538, %r537, 268435454;
	sub.s32 	%r157, %r536, %r538;
	ld.shared.u16 	%rs11, [%r157+2];
	add.s16 	%rs30, %rs11, 1;
	st.shared.u16 	[%r157+2], %rs30;
	// begin inline asm
	shr.b32 %r407, %r886, %r430;
	// end inline asm
	and.b32  	%r539, %r371, %r407;
	shl.b32 	%r540, %r539, 10;
	not.b32 	%r541, %r540;
	and.b32  	%r542, %r541, 31744;
	add.s32 	%r543, %r100, %r542;
	shr.u32 	%r544, %r539, 4;
	and.b32  	%r545, %r544, 268435454;
	sub.s32 	%r158, %r543, %r545;
	ld.shared.u16 	%rs12, [%r158+2];
	add.s16 	%rs31, %rs12, 1;
	st.shared.u16 	[%r158+2], %rs31;
	// begin inline asm
	shr.b32 %r410, %r885, %r430;
	// end inline asm
	and.b32  	%r546, %r371, %r410;
	shl.b32 	%r547, %r546, 10;
	not.b32 	%r548, %r547;
	and.b32  	%r549, %r548, 31744;
	add.s32 	%r550, %r100, %r549;
	shr.u32 	%r551, %r546, 4;
	and.b32  	%r552, %r551, 268435454;
	sub.s32 	%r159, %r550, %r552;
	ld.shared.u16 	%rs13, [%r159+2];
	add.s16 	%rs32, %rs13, 1;
	st.shared.u16 	[%r159+2], %rs32;
	// begin inline asm
	shr.b32 %r413, %r884, %r430;
	// end inline asm
	and.b32  	%r553, %r371, %r413;
	shl.b32 	%r554, %r553, 10;
	not.b32 	%r555, %r554;
	and.b32  	%r556, %r555, 31744;
	add.s32 	%r557, %r100, %r556;
	shr.u32 	%r558, %r553, 4;
	and.b32  	%r559, %r558, 268435454;
	sub.s32 	%r160, %r557, %r559;
	ld.shared.u16 	%rs14, [%r160+2];
	add.s16 	%rs33, %rs14, 1;
	st.shared.u16 	[%r160+2], %rs33;
	// begin inline asm
	shr.b32 %r416, %r883, %r430;
	// end inline asm
	and.b32  	%r560, %r371, %r416;
	shl.b32 	%r561, %r560, 10;
	not.b32 	%r562, %r561;
	and.b32  	%r563, %r562, 31744;
	add.s32 	%r564, %r100, %r563;
	shr.u32 	%r565, %r560, 4;
	and.b32  	%r566, %r565, 268435454;
	sub.s32 	%r161, %r564, %r566;
	ld.shared.u16 	%rs15, [%r161+2];
	add.s16 	%rs34, %rs15, 1;
	st.shared.u16 	[%r161+2], %rs34;
	// begin inline asm
	shr.b32 %r419, %r882, %r430;
	// end inline asm
	and.b32  	%r567, %r371, %r419;
	shl.b32 	%r568, %r567, 10;
	not.b32 	%r569, %r568;
	and.b32  	%r570, %r569, 31744;
	add.s32 	%r571, %r100, %r570;
	shr.u32 	%r572, %r567, 4;
	and.b32  	%r573, %r572, 268435454;
	sub.s32 	%r162, %r571, %r573;
	ld.shared.u16 	%rs16, [%r162+2];
	add.s16 	%rs35, %rs16, 1;
	st.shared.u16 	[%r162+2], %rs35;
	// begin inline asm
	shr.b32 %r422, %r881, %r430;
	// end inline asm
	and.b32  	%r574, %r371, %r422;
	shl.b32 	%r575, %r574, 10;
	not.b32 	%r576, %r575;
	and.b32  	%r577, %r576, 31744;
	add.s32 	%r578, %r100, %r577;
	shr.u32 	%r579, %r574, 4;
	and.b32  	%r580, %r579, 268435454;
	sub.s32 	%r163, %r578, %r580;
	ld.shared.u16 	%rs17, [%r163+2];
	add.s16 	%rs36, %rs17, 1;
	st.shared.u16 	[%r163+2], %rs36;
	// begin inline asm
	shr.b32 %r425, %r880, %r430;
	// end inline asm
	and.b32  	%r581, %r371, %r425;
	shl.b32 	%r582, %r581, 10;
	not.b32 	%r583, %r582;
	and.b32  	%r584, %r583, 31744;
	add.s32 	%r585, %r100, %r584;
	shr.u32 	%r586, %r581, 4;
	and.b32  	%r587, %r586, 268435454;
	sub.s32 	%r164, %r585, %r587;
	ld.shared.u16 	%rs18, [%r164+2];
	add.s16 	%rs37, %rs18, 1;
	st.shared.u16 	[%r164+2], %rs37;
	// begin inline asm
	shr.b32 %r428, %r879, %r430;
	// end inline asm
	and.b32  	%r588, %r371, %r428;
	shl.b32 	%r589, %r588, 10;
	not.b32 	%r590, %r589;
	and.b32  	%r591, %r590, 31744;
	add.s32 	%r592, %r100, %r591;
	shr.u32 	%r593, %r588, 4;
	and.b32  	%r594, %r593, 268435454;
	sub.s32 	%r165, %r592, %r594;
	ld.shared.u16 	%rs19, [%r165+2];
	add.s16 	%rs38, %rs19, 1;
	st.shared.u16 	[%r165+2], %rs38;
	bar.sync 	0;
	ld.shared.u32 	%r166, [%r101];
	ld.shared.u32 	%r595, [%r101+4];
	ld.shared.u32 	%r596, [%r101+8];
	ld.shared.u32 	%r597, [%r101+12];
	ld.shared.u32 	%r598, [%r101+16];
	ld.shared.u32 	%r599, [%r101+20];
	ld.shared.u32 	%r600, [%r101+24];
	ld.shared.u32 	%r601, [%r101+28];
	ld.shared.u32 	%r602, [%r101+32];
	ld.shared.u32 	%r603, [%r101+36];
	ld.shared.u32 	%r604, [%r101+40];
	ld.shared.u32 	%r605, [%r101+44];
	ld.shared.u32 	%r606, [%r101+48];
	ld.shared.u32 	%r607, [%r101+52];
	ld.shared.u32 	%r608, [%r101+56];
	ld.shared.u32 	%r609, [%r101+60];
	ld.shared.u32 	%r610, [%r101+64];
	ld.shared.u32 	%r611, [%r101+68];
	ld.shared.u32 	%r612, [%r101+72];
	ld.shared.u32 	%r613, [%r101+76];
	ld.shared.u32 	%r614, [%r101+80];
	ld.shared.u32 	%r615, [%r101+84];
	ld.shared.u32 	%r616, [%r101+88];
	ld.shared.u32 	%r617, [%r101+92];
	ld.shared.u32 	%r618, [%r101+96];
	ld.shared.u32 	%r619, [%r101+100];
	ld.shared.u32 	%r620, [%r101+104];
	ld.shared.u32 	%r621, [%r101+108];
	ld.shared.u32 	%r622, [%r101+112];
	ld.shared.u32 	%r623, [%r101+116];
	ld.shared.u32 	%r624, [%r101+120];
	ld.shared.u32 	%r625, [%r101+124];
	ld.shared.u32 	%r626, [%r101+128];
	add.s32 	%r167, %r595, %r166;
	add.s32 	%r168, %r596, %r167;
	add.s32 	%r169, %r597, %r168;
	add.s32 	%r170, %r598, %r169;
	add.s32 	%r171, %r599, %r170;
	add.s32 	%r172, %r600, %r171;
	add.s32 	%r173, %r601, %r172;
	add.s32 	%r174, %r602, %r173;
	add.s32 	%r175, %r603, %r174;
	add.s32 	%r176, %r604, %r175;
	add.s32 	%r177, %r605, %r176;
	add.s32 	%r178, %r606, %r177;
	add.s32 	%r179, %r607, %r178;
	add.s32 	%r180, %r608, %r179;
	add.s32 	%r181, %r609, %r180;
	add.s32 	%r182, %r610, %r181;
	add.s32 	%r183, %r611, %r182;
	add.s32 	%r184, %r612, %r183;
	add.s32 	%r185, %r613, %r184;
	add.s32 	%r186, %r614, %r185;
	add.s32 	%r187, %r615, %r186;
	add.s32 	%r188, %r616, %r187;
	add.s32 	%r189, %r617, %r188;
	add.s32 	%r190, %r618, %r189;
	add.s32 	%r191, %r619, %r190;
	add.s32 	%r192, %r620, %r191;
	add.s32 	%r193, %r621, %r192;
	add.s32 	%r194, %r622, %r193;
	add.s32 	%r195, %r623, %r194;
	add.s32 	%r196, %r624, %r195;
	add.s32 	%r197, %r625, %r196;
	add.s32 	%r436, %r626, %r197;
	// begin inline asm
	mov.u32 %r431, %laneid;
	// end inline asm
	mov.b32 	%r434, 1;
	mov.b32 	%r461, -1;
	// begin inline asm
	{  .reg .u32 r0;  .reg .pred p;  shfl.sync.up.b32 r0|p, %r436, %r434, %r459, %r461;  @p add.u32 r0, r0, %r436;  mov.u32 %r432, r0;}
	// end inline asm
	mov.b32 	%r440, 2;
	// begin inline asm
	{  .reg .u32 r0;  .reg .pred p;  shfl.sync.up.b32 r0|p, %r432, %r440, %r459, %r461;  @p add.u32 r0, r0, %r432;  mov.u32 %r438, r0;}
	// end inline asm
	mov.b32 	%r446, 4;
	// begin inline asm
	{  .reg .u32 r0;  .reg .pred p;  shfl.sync.up.b32 r0|p, %r438, %r446, %r459, %r461;  @p add.u32 r0, r0, %r438;  mov.u32 %r444, r0;}
	// end inline asm
	mov.b32 	%r452, 8;
	// begin inline asm
	{  .reg .u32 r0;  .reg .pred p;  shfl.sync.up.b32 r0|p, %r444, %r452, %r459, %r461;  @p add.u32 r0, r0, %r444;  mov.u32 %r450, r0;}
	// end inline asm
	mov.b32 	%r458, 16;
	// begin inline asm
	{  .reg .u32 r0;  .reg .pred p;  shfl.sync.up.b32 r0|p, %r450, %r458, %r459, %r461;  @p add.u32 r0, r0, %r450;  mov.u32 %r456, r0;}
	// end inline asm
	setp.ne.s32 	%p41, %r431, 31;
	@%p41 bra 	$L__BB4_79;
	st.shared.u32 	[%r102], %r456;
$L__BB4_79:
	sub.s32 	%r627, %r456, %r436;
	setp.gt.u32 	%p42, %r2, 31;
	setp.eq.s32 	%p43, %r99, 7;
	setp.eq.s32 	%p44, %r99, 6;
	setp.eq.s32 	%p45, %r99, 5;
	setp.eq.s32 	%p46, %r99, 4;
	setp.eq.s32 	%p47, %r99, 3;
	setp.eq.s32 	%p48, %r99, 2;
	setp.eq.s32 	%p49, %r99, 1;
	bar.sync 	0;
	ld.shared.v4.u32 	{%r628, %r629, %r630, %r631}, [_ZZN3cub18CUB_300001_SM_10006detail10radix_sort31DeviceRadixSortSingleTileKernelINS1_5radix10policy_hubIiiyE10Policy1000ELNS0_9SortOrderE1EiiyNS1_21identity_decomposer_tEEEvPKT1_PSA_PKT2_PSE_T3_iiT4_E12temp_storage+33792];
	selp.b32 	%r632, %r628, %r917, %p49;
	add.s32 	%r633, %r629, %r628;
	selp.b32 	%r634, %r633, %r632, %p48;
	add.s32 	%r635, %r633, %r630;
	selp.b32 	%r636, %r635, %r634, %p47;
	add.s32 	%r637, %r635, %r631;
	selp.b32 	%r638, %r637, %r636, %p46;
	ld.shared.v4.u32 	{%r639, %r640, %r641, %r642}, [_ZZN3cub18CUB_300001_SM_10006detail10radix_sort31DeviceRadixSortSingleTileKernelINS1_5radix10policy_hubIiiyE10Policy1000ELNS0_9SortOrderE1EiiyNS1_21identity_decomposer_tEEEvPKT1_PSA_PKT2_PSE_T3_iiT4_E12temp_storage+33808];
	add.s32 	%r643, %r637, %r639;
	selp.b32 	%r644, %r643, %r638, %p45;
	add.s32 	%r645, %r643, %r640;
	selp.b32 	%r646, %r645, %r644, %p44;
	add.s32 	%r647, %r645, %r641;
	selp.b32 	%r917, %r647, %r646, %p43;
	add.s32 	%r202, %r647, %r642;
	setp.ne.s32 	%p50, %r431, 0;
	selp.b32 	%r648, %r627, 0, %p50;
	add.s32 	%r649, %r917, %r648;
	or.pred  	%p51, %p42, %p50;
	selp.b32 	%r918, %r649, %r627, %p42;
	@%p51 bra 	$L__BB4_81;
	shl.b32 	%r918, %r202, 16;
	st.shared.u32 	[_ZZN3cub18CUB_300001_SM_10006detail10radix_sort31DeviceRadixSortSingleTileKernelINS1_5radix10policy_hubIiiyE10Policy1000ELNS0_9SortOrderE1EiiyNS1_21identity_decomposer_tEEEvPKT1_PSA_PKT2_PSE_T3_iiT4_E12temp_storage+33832], %r918;
$L__BB4_81:
	setp.eq.s32 	%p52, %r2, 0;
	bar.sync 	0;
	ld.shared.u32 	%r650, [_ZZN3cub18CUB_300001_SM_10006detail10radix_sort31DeviceRadixSortSingleTileKernelINS1_5radix10policy_hubIiiyE10Policy1000ELNS0_9SortOrderE1EiiyNS1_21identity_decomposer_tEEEvPKT1_PSA_PKT2_PSE_T3_iiT4_E12temp_storage+33832];
	selp.b32 	%r651, 0, %r650, %p52;
	add.s32 	%r652, %r918, %r651;
	add.s32 	%r653, %r166, %r652;
	add.s32 	%r654, %r167, %r652;
	add.s32 	%r655, %r168, %r652;
	add.s32 	%r656, %r169, %r652;
	add.s32 	%r657, %r170, %r652;
	add.s32 	%r658, %r171, %r652;
	add.s32 	%r659, %r172, %r652;
	add.s32 	%r660, %r173, %r652;
	add.s32 	%r661, %r174, %r652;
	add.s32 	%r662, %r175, %r652;
	add.s32 	%r663, %r176, %r652;
	add.s32 	%r664, %r177, %r652;
	add.s32 	%r665, %r178, %r652;
	add.s32 	%r666, %r179, %r652;
	add.s32 	%r667, %r180, %r652;
	add.s32 	%r668, %r181, %r652;
	add.s32 	%r669, %r182, %r652;
	add.s32 	%r670, %r183, %r652;
	add.s32 	%r671, %r184, %r652;
	add.s32 	%r672, %r185, %r652;
	add.s32 	%r673, %r186, %r652;
	add.s32 	%r674, %r187, %r652;
	add.s32 	%r675, %r188, %r652;
	add.s32 	%r676, %r189, %r652;
	add.s32 	%r677, %r190, %r652;
	add.s32 	%r678, %r191, %r652;
	add.s32 	%r679, %r192, %r652;
	add.s32 	%r680, %r193, %r652;
	add.s32 	%r681, %r194, %r652;
	add.s32 	%r682, %r195, %r652;
	add.s32 	%r683, %r196, %r652;
	add.s32 	%r684, %r197, %r652;
	st.shared.u32 	[%r101], %r652;
	st.shared.u32 	[%r101+4], %r653;
	st.shared.u32 	[%r101+8], %r654;
	st.shared.u32 	[%r101+12], %r655;
	st.shared.u32 	[%r101+16], %r656;
	st.shared.u32 	[%r101+20], %r657;
	st.shared.u32 	[%r101+24], %r658;
	st.shared.u32 	[%r101+28], %r659;
	st.shared.u32 	[%r101+32], %r660;
	st.shared.u32 	[%r101+36], %r661;
	st.shared.u32 	[%r101+40], %r662;
	st.shared.u32 	[%r101+44], %r663;
	st.shared.u32 	[%r101+48], %r664;
	st.shared.u32 	[%r101+52], %r665;
	st.shared.u32 	[%r101+56], %r666;
	st.shared.u32 	[%r101+60], %r667;
	st.shared.u32 	[%r101+64], %r668;
	st.shared.u32 	[%r101+68], %r669;
	st.shared.u32 	[%r101+72], %r670;
	st.shared.u32 	[%r101+76], %r671;
	st.shared.u32 	[%r101+80], %r672;
	st.shared.u32 	[%r101+84], %r673;
	st.shared.u32 	[%r101+88], %r674;
	st.shared.u32 	[%r101+92], %r675;
	st.shared.u32 	[%r101+96], %r676;
	st.shared.u32 	[%r101+100], %r677;
	st.shared.u32 	[%r101+104], %r678;
	st.shared.u32 	[%r101+108], %r679;
	st.shared.u32 	[%r101+112], %r680;
	st.shared.u32 	[%r101+116], %r681;
	st.shared.u32 	[%r101+120], %r682;
	st.shared.u32 	[%r101+124], %r683;
	st.shared.u32 	[%r101+128], %r684;
	bar.sync 	0;
	cvt.u32.u16 	%r685, %rs1;
	ld.shared.u16 	%r686, [%r147+2];
	add.s32 	%r206, %r686, %r685;
	cvt.u32.u16 	%r687, %rs2;
	ld.shared.u16 	%r688, [%r148+2];
	add.s32 	%r207, %r688, %r687;
	cvt.u32.u16 	%r689, %rs3;
	ld.shared.u16 	%r690, [%r149+2];
	add.s32 	%r208, %r690, %r689;
	cvt.u32.u16 	%r691, %rs4;
	ld.shared.u16 	%r692, [%r150+2];
	add.s32 	%r209, %r692, %r691;
	cvt.u32.u16 	%r693, %rs5;
	ld.shared.u16 	%r694, [%r151+2];
	add.s32 	%r210, %r694, %r693;
	cvt.u32.u16 	%r695, %rs6;
	ld.shared.u16 	%r696, [%r152+2];
	add.s32 	%r211, %r696, %r695;
	cvt.u32.u16 	%r697, %rs7;
	ld.shared.u16 	%r698, [%r153+2];
	add.s32 	%r212, %r698, %r697;
	cvt.u32.u16 	%r699, %rs8;
	ld.shared.u16 	%r700, [%r154+2];
	add.s32 	%r213, %r700, %r699;
	cvt.u32.u16 	%r701, %rs9;
	ld.shared.u16 	%r702, [%r155+2];
	add.s32 	%r214, %r702, %r701;
	cvt.u32.u16 	%r703, %rs10;
	ld.shared.u16 	%r704, [%r156+2];
	add.s32 	%r215, %r704, %r703;
	cvt.u32.u16 	%r705, %rs11;
	ld.shared.u16 	%r706, [%r157+2];
	add.s32 	%r216, %r706, %r705;
	cvt.u32.u16 	%r707, %rs12;
	ld.shared.u16 	%r708, [%r158+2];
	add.s32 	%r217, %r708, %r707;
	cvt.u32.u16 	%r709, %rs13;
	ld.shared.u16 	%r710, [%r159+2];
	add.s32 	%r218, %r710, %r709;
	cvt.u32.u16 	%r711, %rs14;
	ld.shared.u16 	%r712, [%r160+2];
	add.s32 	%r219, %r712, %r711;
	cvt.u32.u16 	%r713, %rs15;
	ld.shared.u16 	%r714, [%r161+2];
	add.s32 	%r220, %r714, %r713;
	cvt.u32.u16 	%r715, %rs16;
	ld.shared.u16 	%r716, [%r162+2];
	add.s32 	%r221, %r716, %r715;
	cvt.u32.u16 	%r717, %rs17;
	ld.shared.u16 	%r718, [%r163+2];
	add.s32 	%r222, %r718, %r717;
	cvt.u32.u16 	%r719, %rs18;
	ld.shared.u16 	%r720, [%r164+2];
	add.s32 	%r223, %r720, %r719;
	cvt.u32.u16 	%r721, %rs19;
	ld.shared.u16 	%r722, [%r165+2];
	add.s32 	%r224, %r722, %r721;
	bar.sync 	0;
	setp.lt.s32 	%p53, %r878, %r304;
	@%p53 bra 	$L__BB4_121;
	cvt.u64.u32 	%rd15, %r2;
	shl.b32 	%r723, %r206, 2;
	mov.u32 	%r724, _ZZN3cub18CUB_300001_SM_10006detail10radix_sort31DeviceRadixSortSingleTileKernelINS1_5radix10policy_hubIiiyE10Policy1000ELNS0_9SortOrderE1EiiyNS1_21identity_decomposer_tEEEvPKT1_PSA_PKT2_PSE_T3_iiT4_E12temp_storage;
	add.s32 	%r725, %r724, %r723;
	st.shared.u32 	[%r725], %r897;
	shl.b32 	%r726, %r207, 2;
	add.s32 	%r727, %r724, %r726;
	st.shared.u32 	[%r727], %r896;
	shl.b32 	%r728, %r208, 2;
	add.s32 	%r729, %r724, %r728;
	st.shared.u32 	[%r729], %r895;
	shl.b32 	%r730, %r209, 2;
	add.s32 	%r731, %r724, %r730;
	st.shared.u32 	[%r731], %r894;
	shl.b32 	%r732, %r210, 2;
	add.s32 	%r733, %r724, %r732;
	st.shared.u32 	[%r733], %r893;
	shl.b32 	%r734, %r211, 2;
	add.s32 	%r735, %r724, %r734;
	st.shared.u32 	[%r735], %r892;
	shl.b32 	%r736, %r212, 2;
	add.s32 	%r737, %r724, %r736;
	st.shared.u32 	[%r737], %r891;
	shl.b32 	%r738, %r213, 2;
	add.s32 	%r739, %r724, %r738;
	st.shared.u32 	[%r739], %r890;
	shl.b32 	%r740, %r214, 2;
	add.s32 	%r741, %r724, %r740;
	st.shared.u32 	[%r741], %r889;
	shl.b32 	%r742, %r215, 2;
	add.s32 	%r743, %r724, %r742;
	st.shared.u32 	[%r743], %r888;
	shl.b32 	%r744, %r216, 2;
	add.s32 	%r745, %r724, %r744;
	st.shared.u32 	[%r745], %r887;
	shl.b32 	%r746, %r217, 2;
	add.s32 	%r747, %r724, %r746;
	st.shared.u32 	[%r747], %r886;
	shl.b32 	%r748, %r218, 2;
	add.s32 	%r749, %r724, %r748;
	st.shared.u32 	[%r749], %r885;
	shl.b32 	%r750, %r219, 2;
	add.s32 	%r751, %r724, %r750;
	st.shared.u32 	[%r751], %r884;
	shl.b32 	%r752, %r220, 2;
	add.s32 	%r753, %r724, %r752;
	st.shared.u32 	[%r753], %r883;
	shl.b32 	%r754, %r221, 2;
	add.s32 	%r755, %r724, %r754;
	st.shared.u32 	[%r755], %r882;
	shl.b32 	%r756, %r222, 2;
	add.s32 	%r757, %r724, %r756;
	st.shared.u32 	[%r757], %r881;
	shl.b32 	%r758, %r223, 2;
	add.s32 	%r759, %r724, %r758;
	st.shared.u32 	[%r759], %r880;
	shl.b32 	%r760, %r224, 2;
	add.s32 	%r761, %r724, %r760;
	st.shared.u32 	[%r761], %r879;
	bar.sync 	0;
	mad.lo.s32 	%r225, %r2, -72, %r103;
	ld.shared.u32 	%r226, [%r225];
	ld.shared.u32 	%r227, [%r225+1024];
	ld.shared.u32 	%r228, [%r225+2048];
	ld.shared.u32 	%r229, [%r225+3072];
	ld.shared.u32 	%r230, [%r225+4096];
	ld.shared.u32 	%r231, [%r225+5120];
	ld.shared.u32 	%r232, [%r225+6144];
	ld.shared.u32 	%r233, [%r225+7168];
	ld.shared.u32 	%r234, [%r225+8192];
	ld.shared.u32 	%r235, [%r225+9216];
	ld.shared.u32 	%r236, [%r225+10240];
	ld.shared.u32 	%r237, [%r225+11264];
	ld.shared.u32 	%r238, [%r225+12288];
	ld.shared.u32 	%r239, [%r225+13312];
	ld.shared.u32 	%r240, [%r225+14336];
	ld.shared.u32 	%r241, [%r225+15360];
	ld.shared.u32 	%r242, [%r225+16384];
	ld.shared.u32 	%r243, [%r225+17408];
	ld.shared.u32 	%r244, [%r225+18432];
	bar.sync 	0;
	st.shared.u32 	[%r725], %r916;
	st.shared.u32 	[%r727], %r915;
	st.shared.u32 	[%r729], %r914;
	st.shared.u32 	[%r731], %r913;
	st.shared.u32 	[%r733], %r912;
	st.shared.u32 	[%r735], %r911;
	st.shared.u32 	[%r737], %r910;
	st.shared.u32 	[%r739], %r909;
	st.shared.u32 	[%r741], %r908;
	st.shared.u32 	[%r743], %r907;
	st.shared.u32 	[%r745], %r906;
	st.shared.u32 	[%r747], %r905;
	st.shared.u32 	[%r749], %r904;
	st.shared.u32 	[%r751], %r903;
	st.shared.u32 	[%r753], %r902;
	st.shared.u32 	[%r755], %r901;
	st.shared.u32 	[%r757], %r900;
	st.shared.u32 	[%r759], %r899;
	st.shared.u32 	[%r761], %r898;
	bar.sync 	0;
	ld.shared.u32 	%r245, [%r225+1024];
	ld.shared.u32 	%r246, [%r225+2048];
	ld.shared.u32 	%r247, [%r225+3072];
	ld.shared.u32 	%r248, [%r225+4096];
	ld.shared.u32 	%r249, [%r225+5120];
	ld.shared.u32 	%r250, [%r225+6144];
	ld.shared.u32 	%r251, [%r225+7168];
	ld.shared.u32 	%r252, [%r225+8192];
	ld.shared.u32 	%r253, [%r225+9216];
	ld.shared.u32 	%r254, [%r225+10240];
	ld.shared.u32 	%r255, [%r225+11264];
	ld.shared.u32 	%r256, [%r225+12288];
	ld.shared.u32 	%r257, [%r225+13312];
	ld.shared.u32 	%r258, [%r225+14336];
	ld.shared.u32 	%r259, [%r225+15360];
	ld.shared.u32 	%r260, [%r225+16384];
	ld.shared.u32 	%r261, [%r225+17408];
	ld.shared.u32 	%r262, [%r225+18432];
	setp.gt.u64 	%p54, %rd2, %rd15;
	cvta.to.global.u64 	%rd16, %rd6;
	mul.wide.u32 	%rd17, %r2, 4;
	add.s64 	%rd4, %rd16, %rd17;
	cvta.to.global.u64 	%rd18, %rd8;
	add.s64 	%rd5, %rd18, %rd17;
	@%p54 bra 	$L__BB4_83;
	bra.uni 	$L__BB4_84;
$L__BB4_83:
	xor.b32  	%r762, %r226, -2147483648;
	ld.shared.u32 	%r763, [%r225];
	st.global.u32 	[%rd4], %r762;
	st.global.u32 	[%rd5], %r763;
$L__BB4_84:
	add.s32 	%r764, %r2, 256;
	cvt.u64.u32 	%rd19, %r764;
	setp.le.u64 	%p55, %rd2, %rd19;
	@%p55 bra 	$L__BB4_86;
	xor.b32  	%r765, %r227, -2147483648;
	st.global.u32 	[%rd4+1024], %r765;
	st.global.u32 	[%rd5+1024], %r245;
$L__BB4_86:
	add.s32 	%r766, %r2, 512;
	cvt.u64.u32 	%rd20, %r766;
	setp.le.u64 	%p56, %rd2, %rd20;
	@%p56 bra 	$L__BB4_88;
	xor.b32  	%r767, %r228, -2147483648;
	st.global.u32 	[%rd4+2048], %r767;
	st.global.u32 	[%rd5+2048], %r246;
$L__BB4_88:
	add.s32 	%r768, %r2, 768;
	cvt.u64.u32 	%rd21, %r768;
	setp.le.u64 	%p57, %rd2, %rd21;
	@%p57 bra 	$L__BB4_90;
	xor.b32  	%r769, %r229, -2147483648;
	st.global.u32 	[%rd4+3072], %r769;
	st.global.u32 	[%rd5+3072], %r247;
$L__BB4_90:
	or.b32  	%r770, %r2, 1024;
	cvt.u64.u32 	%rd22, %r770;
	setp.le.u64 	%p58, %rd2, %rd22;
	@%p58 bra 	$L__BB4_92;
	xor.b32  	%r771, %r230, -2147483648;
	st.global.u32 	[%rd4+4096], %r771;
	st.global.u32 	[%rd5+4096], %r248;
$L__BB4_92:
	add.s32 	%r772, %r2, 1280;
	cvt.u64.u32 	%rd23, %r772;
	setp.le.u64 	%p59, %rd2, %rd23;
	@%p59 bra 	$L__BB4_94;
	xor.b32  	%r773, %r231, -2147483648;
	st.global.u32 	[%rd4+5120], %r773;
	st.global.u32 	[%rd5+5120], %r249;
$L__BB4_94:
	add.s32 	%r774, %r2, 1536;
	cvt.u64.u32 	%rd24, %r774;
	setp.le.u64 	%p60, %rd2, %rd24;
	@%p60 bra 	$L__BB4_96;
	xor.b32  	%r775, %r232, -2147483648;
	st.global.u32 	[%rd4+6144], %r775;
	st.global.u32 	[%rd5+6144], %r250;
$L__BB4_96:
	add.s32 	%r776, %r2, 1792;
	cvt.u64.u32 	%rd25, %r776;
	setp.le.u64 	%p61, %rd2, %rd25;
	@%p61 bra 	$L__BB4_98;
	xor.b32  	%r777, %r233, -2147483648;
	st.global.u32 	[%rd4+7168], %r777;
	st.global.u32 	[%rd5+7168], %r251;
$L__BB4_98:
	or.b32  	%r778, %r2, 2048;
	cvt.u64.u32 	%rd26, %r778;
	setp.le.u64 	%p62, %rd2, %rd26;
	@%p62 bra 	$L__BB4_100;
	xor.b32  	%r779, %r234, -2147483648;
	st.global.u32 	[%rd4+8192], %r779;
	st.global.u32 	[%rd5+8192], %r252;
$L__BB4_100:
	add.s32 	%r780, %r2, 2304;
	cvt.u64.u32 	%rd27, %r780;
	setp.le.u64 	%p63, %rd2, %rd27;
	@%p63 bra 	$L__BB4_102;
	xor.b32  	%r781, %r235, -2147483648;
	st.global.u32 	[%rd4+9216], %r781;
	st.global.u32 	[%rd5+9216], %r253;
$L__BB4_102:
	add.s32 	%r782, %r2, 2560;
	cvt.u64.u32 	%rd28, %r782;
	setp.le.u64 	%p64, %rd2, %rd28;
	@%p64 bra 	$L__BB4_104;
	xor.b32  	%r783, %r236, -2147483648;
	st.global.u32 	[%rd4+10240], %r783;
	st.global.u32 	[%rd5+10240], %r254;
$L__BB4_104:
	add.s32 	%r784, %r2, 2816;
	cvt.u64.u32 	%rd29, %r784;
	setp.le.u64 	%p65, %rd2, %rd29;
	@%p65 bra 	$L__BB4_106;
	xor.b32  	%r785, %r237, -2147483648;
	st.global.u32 	[%rd4+11264], %r785;
	st.global.u32 	[%rd5+11264], %r255;
$L__BB4_106:
	or.b32  	%r786, %r2, 3072;
	cvt.u64.u32 	%rd30, %r786;
	setp.le.u64 	%p66, %rd2, %rd30;
	@%p66 bra 	$L__BB4_108;
	xor.b32  	%r787, %r238, -2147483648;
	st.global.u32 	[%rd4+12288], %r787;
	st.global.u32 	[%rd5+12288], %r256;
$L__BB4_108:
	add.s32 	%r788, %r2, 3328;
	cvt.u64.u32 	%rd31, %r788;
	setp.le.u64 	%p67, %rd2, %rd31;
	@%p67 bra 	$L__BB4_110;
	xor.b32  	%r789, %r239, -2147483648;
	st.global.u32 	[%rd4+13312], %r789;
	st.global.u32 	[%rd5+13312], %r257;
$L__BB4_110:
	add.s32 	%r790, %r2, 3584;
	cvt.u64.u32 	%rd32, %r790;
	setp.le.u64 	%p68, %rd2, %rd32;
	@%p68 bra 	$L__BB4_112;
	xor.b32  	%r791, %r240, -2147483648;
	st.global.u32 	[%rd4+14336], %r791;
	st.global.u32 	[%rd5+14336], %r258;
$L__BB4_112:
	add.s32 	%r792, %r2, 3840;
	cvt.u64.u32 	%rd33, %r792;
	setp.le.u64 	%p69, %rd2, %rd33;
	@%p69 bra 	$L__BB4_114;
	xor.b32  	%r793, %r241, -2147483648;
	st.global.u32 	[%rd4+15360], %r793;
	st.global.u32 	[%rd5+15360], %r259;
$L__BB4_114:
	or.b32  	%r794, %r2, 4096;
	cvt.u64.u32 	%rd34, %r794;
	setp.le.u64 	%p70, %rd2, %rd34;
	@%p70 bra 	$L__BB4_116;
	xor.b32  	%r795, %r242, -2147483648;
	st.global.u32 	[%rd4+16384], %r795;
	st.global.u32 	[%rd5+16384], %r260;
$L__BB4_116:
	add.s32 	%r796, %r2, 4352;
	cvt.u64.u32 	%rd35, %r796;
	setp.le.u64 	%p71, %rd2, %rd35;
	@%p71 bra 	$L__BB4_118;
	xor.b32  	%r797, %r243, -2147483648;
	st.global.u32 	[%rd4+17408], %r797;
	st.global.u32 	[%rd5+17408], %r261;
$L__BB4_118:
	add.s32 	%r798, %r2, 4608;
	cvt.u64.u32 	%rd36, %r798;
	setp.le.u64 	%p72, %rd2, %rd36;
	@%p72 bra 	$L__BB4_120;
	xor.b32  	%r799, %r244, -2147483648;
	st.global.u32 	[%rd4+18432], %r799;
	st.global.u32 	[%rd5+18432], %r262;
$L__BB4_120:
	ret;
$L__BB4_121:
	shl.b32 	%r800, %r206, 2;
	mov.u32 	%r801, _ZZN3cub18CUB_300001_SM_10006detail10radix_sort31DeviceRadixSortSingleTileKernelINS1_5radix10policy_hubIiiyE10Policy1000ELNS0_9SortOrderE1EiiyNS1_21identity_decomposer_tEEEvPKT1_PSA_PKT2_PSE_T3_iiT4_E12temp_storage;
	add.s32 	%r802, %r801, %r800;
	st.shared.u32 	[%r802], %r897;
	shl.b32 	%r803, %r207, 2;
	add.s32 	%r804, %r801, %r803;
	st.shared.u32 	[%r804], %r896;
	shl.b32 	%r805, %r208, 2;
	add.s32 	%r806, %r801, %r805;
	st.shared.u32 	[%r806], %r895;
	shl.b32 	%r807, %r209, 2;
	add.s32 	%r808, %r801, %r807;
	st.shared.u32 	[%r808], %r894;
	shl.b32 	%r809, %r210, 2;
	add.s32 	%r810, %r801, %r809;
	st.shared.u32 	[%r810], %r893;
	shl.b32 	%r811, %r211, 2;
	add.s32 	%r812, %r801, %r811;
	st.shared.u32 	[%r812], %r892;
	shl.b32 	%r813, %r212, 2;
	add.s32 	%r814, %r801, %r813;
	st.shared.u32 	[%r814], %r891;
	shl.b32 	%r815, %r213, 2;
	add.s32 	%r816, %r801, %r815;
	st.shared.u32 	[%r816], %r890;
	shl.b32 	%r817, %r214, 2;
	add.s32 	%r818, %r801, %r817;
	st.shared.u32 	[%r818], %r889;
	shl.b32 	%r819, %r215, 2;
	add.s32 	%r820, %r801, %r819;
	st.shared.u32 	[%r820], %r888;
	shl.b32 	%r821, %r216, 2;
	add.s32 	%r822, %r801, %r821;
	st.shared.u32 	[%r822], %r887;
	shl.b32 	%r823, %r217, 2;
	add.s32 	%r824, %r801, %r823;
	st.shared.u32 	[%r824], %r886;
	shl.b32 	%r825, %r218, 2;
	add.s32 	%r826, %r801, %r825;
	st.shared.u32 	[%r826], %r885;
	shl.b32 	%r827, %r219, 2;
	add.s32 	%r828, %r801, %r827;
	st.shared.u32 	[%r828], %r884;
	shl.b32 	%r829, %r220, 2;
	add.s32 	%r830, %r801, %r829;
	st.shared.u32 	[%r830], %r883;
	shl.b32 	%r831, %r221, 2;
	add.s32 	%r832, %r801, %r831;
	st.shared.u32 	[%r832], %r882;
	shl.b32 	%r833, %r222, 2;
	add.s32 	%r834, %r801, %r833;
	st.shared.u32 	[%r834], %r881;
	shl.b32 	%r835, %r223, 2;
	add.s32 	%r836, %r801, %r835;
	st.shared.u32 	[%r836], %r880;
	shl.b32 	%r837, %r224, 2;
	add.s32 	%r838, %r801, %r837;
	st.shared.u32 	[%r838], %r879;
	bar.sync 	0;
	ld.shared.u32 	%r897, [%r103];
	ld.shared.u32 	%r896, [%r103+4];
	ld.shared.u32 	%r895, [%r103+8];
	ld.shared.u32 	%r894, [%r103+12];
	ld.shared.u32 	%r893, [%r103+16];
	ld.shared.u32 	%r892, [%r103+20];
	ld.shared.u32 	%r891, [%r103+24];
	ld.shared.u32 	%r890, [%r103+28];
	ld.shared.u32 	%r889, [%r103+32];
	ld.shared.u32 	%r888, [%r103+36];
	ld.shared.u32 	%r887, [%r103+40];
	ld.shared.u32 	%r886, [%r103+44];
	ld.shared.u32 	%r885, [%r103+48];
	ld.shared.u32 	%r884, [%r103+52];
	ld.shared.u32 	%r883, [%r103+56];
	ld.shared.u32 	%r882, [%r103+60];
	ld.shared.u32 	%r881, [%r103+64];
	ld.shared.u32 	%r880, [%r103+68];
	ld.shared.u32 	%r879, [%r103+72];
	bar.sync 	0;
	st.shared.u32 	[%r802], %r916;
	st.shared.u32 	[%r804], %r915;
	st.shared.u32 	[%r806], %r914;
	st.shared.u32 	[%r808], %r913;
	st.shared.u32 	[%r810], %r912;
	st.shared.u32 	[%r812], %r911;
	st.shared.u32 	[%r814], %r910;
	st.shared.u32 	[%r816], %r909;
	st.shared.u32 	[%r818], %r908;
	st.shared.u32 	[%r820], %r907;
	st.shared.u32 	[%r822], %r906;
	st.shared.u32 	[%r824], %r905;
	st.shared.u32 	[%r826], %r904;
	st.shared.u32 	[%r828], %r903;
	st.shared.u32 	[%r830], %r902;
	st.shared.u32 	[%r832], %r901;
	st.shared.u32 	[%r834], %r900;
	st.shared.u32 	[%r836], %r899;
	st.shared.u32 	[%r838], %r898;
	bar.sync 	0;
	ld.shared.u32 	%r916, [%r103];
	ld.shared.u32 	%r915, [%r103+4];
	ld.shared.u32 	%r914, [%r103+8];
	ld.shared.u32 	%r913, [%r103+12];
	ld.shared.u32 	%r912, [%r103+16];
	ld.shared.u32 	%r911, [%r103+20];
	ld.shared.u32 	%r910, [%r103+24];
	ld.shared.u32 	%r909, [%r103+28];
	ld.shared.u32 	%r908, [%r103+32];
	ld.shared.u32 	%r907, [%r103+36];
	ld.shared.u32 	%r906, [%r103+40];
	ld.shared.u32 	%r905, [%r103+44];
	ld.shared.u32 	%r904, [%r103+48];
	ld.shared.u32 	%r903, [%r103+52];
	ld.shared.u32 	%r902, [%r103+56];
	ld.shared.u32 	%r901, [%r103+60];
	ld.shared.u32 	%r900, [%r103+64];
	ld.shared.u32 	%r899, [%r103+68];
	ld.shared.u32 	%r898, [%r103+72];
	bar.sync 	0;
	add.s32 	%r878, %r878, 6;
	add.s32 	%r877, %r877, -6;
	bra.uni 	$L__BB4_77;

}
	// .globl	_ZN3cub18CUB_300001_SM_10006detail10radix_sort30DeviceRadixSortHistogramKernelINS1_5radix10policy_hubIiiyE10Policy1000ELNS0_9SortOrderE1EiyNS1_21identity_decomposer_tEEEvPT2_PKT1_SA_iiT3_
.visible .entry _ZN3cub18CUB_300001_SM_10006detail10radix_sort30DeviceRadixSortHistogramKernelINS1_5radix10policy_hubIiiyE10Policy1000ELNS0_9SortOrderE1EiyNS1_21identity_decomposer_tEEEvPT2_PKT1_SA_iiT3_(
	.param .u64 .ptr .align 1 _ZN3cub18CUB_300001_SM_10006detail10radix_sort30DeviceRadixSortHistogramKernelINS1_5radix10policy_hubIiiyE10Policy1000ELNS0_9SortOrderE1EiyNS1_21identity_decomposer_tEEEvPT2_PKT1_SA_iiT3__param_0,
	.param .u64 .ptr .align 1 _ZN3cub18CUB_300001_SM_10006detail10radix_sort30DeviceRadixSortHistogramKernelINS1_5radix10policy_hubIiiyE10Policy1000ELNS0_9SortOrderE1EiyNS1_21identity_decomposer_tEEEvPT2_PKT1_SA_iiT3__param_1,
	.param .u64 _ZN3cub18CUB_300001_SM_10006detail10radix_sort30DeviceRadixSortHistogramKernelINS1_5radix10policy_hubIiiyE10Policy1000ELNS0_9SortOrderE1EiyNS1_21identity_decomposer_tEEEvPT2_PKT1_SA_iiT3__param_2,
	.param .u32 _ZN3cub18CUB_300001_SM_10006detail10radix_sort30DeviceRadixSortHistogramKernelINS1_5radix10policy_hubIiiyE10Policy1000ELNS0_9SortOrderE1EiyNS1_21identity_decomposer_tEEEvPT2_PKT1_SA_iiT3__param_3,
	.param .u32 _ZN3cub18CUB_300001_SM_10006detail10radix_sort30DeviceRadixSortHistogramKernelINS1_5radix10policy_hubIiiyE10Policy1000ELNS0_9SortOrderE1EiyNS1_21identity_decomposer_tEEEvPT2_PKT1_SA_iiT3__param_4,
	.param .align 1 .b8 _ZN3cub18CUB_300001_SM_10006detail10radix_sort30DeviceRadixSortHistogramKernelINS1_5radix10policy_hubIiiyE10Policy1000ELNS0_9SortOrderE1EiyNS1_21identity_decomposer_tEEEvPT2_PKT1_SA_iiT3__param_5[1]
)
.maxntid 128
{
	.reg .pred 	%p<91>;
	.reg .b32 	%r<486>;
	.reg .b64 	%rd<137>;
	// demoted variable
	.shared .align 4 .b8 _ZZN3cub18CUB_300001_SM_10006detail10radix_sort30DeviceRadixSortHistogramKernelINS1_5radix10policy_hubIiiyE10Policy1000ELNS0_9SortOrderE1EiyNS1_21identity_decomposer_tEEEvPT2_PKT1_SA_iiT3_E12temp_storage[4096];
	ld.param.u64 	%rd18, [_ZN3cub18CUB_300001_SM_10006detail10radix_sort30DeviceRadixSortHistogramKernelINS1_5radix10policy_hubIiiyE10Policy1000ELNS0_9SortOrderE1EiyNS1_21identity_decomposer_tEEEvPT2_PKT1_SA_iiT3__param_0];
	ld.param.u64 	%rd19, [_ZN3cub18CUB_300001_SM_10006detail10radix_sort30DeviceRadixSortHistogramKernelINS1_5radix10policy_hubIiiyE10Policy1000ELNS0_9SortOrderE1EiyNS1_21identity_decomposer_tEEEvPT2_PKT1_SA_iiT3__param_1];
	ld.param.u64 	%rd17, [_ZN3cub18CUB_300001_SM_10006detail10radix_sort30DeviceRadixSortHistogramKernelINS1_5radix10policy_hubIiiyE10Policy1000ELNS0_9SortOrderE1EiyNS1_21identity_decomposer_tEEEvPT2_PKT1_SA_iiT3__param_2];
	ld.param.u32 	%r174, [_ZN3cub18CUB_300001_SM_10006detail10radix_sort30DeviceRadixSortHistogramKernelINS1_5radix10policy_hubIiiyE10Policy1000ELNS0_9SortOrderE1EiyNS1_21identity_decomposer_tEEEvPT2_PKT1_SA_iiT3__param_3];
	ld.param.u32 	%r175, [_ZN3cub18CUB_300001_SM_10006detail10radix_sort30DeviceRadixSortHistogramKernelINS1_5radix10policy_hubIiiyE10Policy1000ELNS0_9SortOrderE1EiyNS1_21identity_decomposer_tEEEvPT2_PKT1_SA_iiT3__param_4];
	cvta.to.global.u64 	%rd1, %rd19;
	cvta.to.global.u64 	%rd2, %rd18;
	setp.eq.s64 	%p2, %rd17, 0;
	@%p2 bra 	$L__BB5_153;
	sub.s32 	%r176, %r175, %r174;
	add.s32 	%r177, %r176, 7;
	shr.s32 	%r178, %r177, 31;
	shr.u32 	%r179, %r178, 29;
	add.s32 	%r180, %r177, %r179;
	shr.s32 	%r181, %r180, 3;
	mov.u32 	%r182, %tid.x;
	setp.gt.u32 	%p3, %r182, 255;
	setp.lt.s32 	%p4, %r177, 8;
	mov.u32 	%r183, %ctaid.x;
	shl.b32 	%r184, %r183, 11;
	cvt.u64.u32 	%rd3, %r184;
	mov.u32 	%r185, %nctaid.x;
	shl.b32 	%r186, %r185, 11;
	cvt.u64.u32 	%rd4, %r186;
	add.s32 	%r1, %r181, -1;
	and.b32  	%r2, %r181, 15;
	and.b32  	%r3, %r181, 7;
	add.s32 	%r4, %r3, -1;
	and.b32  	%r5, %r181, 3;
	or.pred  	%p1, %p3, %p4;
	shl.b32 	%r187, %r182, 2;
	mov.u32 	%r188, _ZZN3cub18CUB_300001_SM_10006detail10radix_sort30DeviceRadixSortHistogramKernelINS1_5radix10policy_hubIiiyE10Policy1000ELNS0_9SortOrderE1EiyNS1_21identity_decomposer_tEEEvPT2_PKT1_SA_iiT3_E12temp_storage;
	add.s32 	%r6, %r188, %r187;
	and.b32  	%r7, %r181, 268435440;
	cvt.u64.u32 	%rd5, %r182;
	add.s32 	%r8, %r182, 128;
	add.s32 	%r9, %r182, 256;
	add.s32 	%r10, %r182, 384;
	add.s32 	%r11, %r182, 512;
	add.s32 	%r12, %r182, 640;
	add.s32 	%r13, %r182, 768;
	or.b32  	%r14, %r182, 1024;
	add.s32 	%r15, %r182, 1920;
	and.b32  	%r16, %r181, 268435448;
	and.b32  	%r17, %r181, 1;
	neg.s32 	%r18, %r7;
	add.s32 	%r19, %r6, 8192;
	add.s64 	%rd21, %rd17, -1;
	shr.u64 	%rd22, %rd21, 30;
	add.s64 	%rd23, %rd22, 1;
	min.u64 	%rd6, %rd23, %rd17;
	mov.b64 	%rd135, 0;
$L__BB5_2:
	@%p1 bra 	$L__BB5_30;
	setp.lt.u32 	%p5, %r1, 15;
	mov.b32 	%r439, 0;
	@%p5 bra 	$L__BB5_6;
	mov.u32 	%r436, %r19;
	mov.u32 	%r437, %r18;
$L__BB5_5:
	.pragma "nounroll";
	mov.b32 	%r190, 0;
	st.shared.u32 	[%r436+-8192], %r190;
	st.shared.u32 	[%r436+-7168], %r190;
	st.shared.u32 	[%r436+-6144], %r190;
	st.shared.u32 	[%r436+-5120], %r190;
	st.shared.u32 	[%r436+-4096], %r190;
	st.shared.u32 	[%r436+-3072], %r190;
	st.shared.u32 	[%r436+-2048], %r190;
	st.shared.u32 	[%r436+-1024], %r190;
	st.shared.u32 	[%r436], %r190;
	st.shared.u32 	[%r436+1024], %r190;
	st.shared.u32 	[%r436+2048], %r190;
	st.shared.u32 	[%r436+3072], %r190;
	st.shared.u32 	[%r436+4096], %r190;
	st.shared.u32 	[%r436+5120], %r190;
	st.shared.u32 	[%r436+6144], %r190;
	st.shared.u32 	[%r436+7168], %r190;
	add.s32 	%r437, %r437, 16;
	add.s32 	%r436, %r436, 16384;
	setp.ne.s32 	%p6, %r437, 0;
	mov.u32 	%r439, %r7;
	@%p6 bra 	$L__BB5_5;
$L__BB5_6:
	add.s32 	%r25, %r2, -1;
	setp.eq.s32 	%p7, %r2, 0;
	@%p7 bra 	$L__BB5_16;
	setp.lt.u32 	%p8, %r25, 7;
	@%p8 bra 	$L__BB5_9;
	shl.b32 	%r191, %r439, 10;
	add.s32 	%r192, %r6, %r191;
	mov.b32 	%r193, 0;
	st.shared.u32 	[%r192], %r193;
	st.shared.u32 	[%r192+1024], %r193;
	st.shared.u32 	[%r192+2048], %r193;
	st.shared.u32 	[%r192+3072], %r193;
	st.shared.u32 	[%r192+4096], %r193;
	st.shared.u32 	[%r192+5120], %r193;
	st.shared.u32 	[%r192+6144], %r193;
	st.shared.u32 	[%r192+7168], %r193;
	add.s32 	%r439, %r439, 8;
$L__BB5_9:
	setp.eq.s32 	%p9, %r3, 0;
	@%p9 bra 	$L__BB5_16;
	setp.lt.u32 	%p10, %r4, 3;
	@%p10 bra 	$L__BB5_12;
	shl.b32 	%r194, %r439, 10;
	add.s32 	%r195, %r6, %r194;
	mov.b32 	%r196, 0;
	st.shared.u32 	[%r195], %r196;
	st.shared.u32 	[%r195+1024], %r196;
	st.shared.u32 	[%r195+2048], %r196;
	st.shared.u32 	[%r195+3072], %r196;
	add.s32 	%r439, %r439, 4;
$L__BB5_12:
	setp.eq.s32 	%p11, %r5, 0;
	@%p11 bra 	$L__BB5_16;
	setp.eq.s32 	%p12, %r5, 1;
	shl.b32 	%r197, %r439, 10;
	add.s32 	%r30, %r6, %r197;
	mov.b32 	%r198, 0;
	st.shared.u32 	[%r30], %r198;
	@%p12 bra 	$L__BB5_16;
	setp.eq.s32 	%p13, %r5, 2;
	mov.b32 	%r199, 0;
	st.shared.u32 	[%r30+1024], %r199;
	@%p13 bra 	$L__BB5_16;
	mov.b32 	%r200, 0;
	st.shared.u32 	[%r30+2048], %r200;
$L__BB5_16:
	cvt.u32.u64 	%r201, %rd5;
	setp.gt.u32 	%p14, %r201, 127;
	@%p14 bra 	$L__BB5_30;
	setp.lt.u32 	%p15, %r1, 15;
	mov.b32 	%r443, 0;
	@%p15 bra 	$L__BB5_20;
	mov.b32 	%r441, 0;
$L__BB5_19:
	.pragma "nounroll";
	shl.b32 	%r204, %r441, 10;
	add.s32 	%r205, %r6, %r204;
	mov.b32 	%r206, 0;
	st.shared.u32 	[%r205+512], %r206;
	st.shared.u32 	[%r205+1536], %r206;
	st.shared.u32 	[%r205+2560], %r206;
	st.shared.u32 	[%r205+3584], %r206;
	st.shared.u32 	[%r205+4608], %r206;
	st.shared.u32 	[%r205+5632], %r206;
	st.shared.u32 	[%r205+6656], %r206;
	st.shared.u32 	[%r205+7680], %r206;
	st.shared.u32 	[%r205+8704], %r206;
	st.shared.u32 	[%r205+9728], %r206;
	st.shared.u32 	[%r205+10752], %r206;
	st.shared.u32 	[%r205+11776], %r206;
	st.shared.u32 	[%r205+12800], %r206;
	st.shared.u32 	[%r205+13824], %r206;
	st.shared.u32 	[%r205+14848], %r206;
	st.shared.u32 	[%r205+15872], %r206;
	add.s32 	%r441, %r441, 16;
	setp.ne.s32 	%p16, %r441, %r7;
	mov.u32 	%r443, %r7;
	@%p16 bra 	$L__BB5_19;
$L__BB5_20:
	setp.eq.s32 	%p17, %r2, 0;
	@%p17 bra 	$L__BB5_30;
	setp.lt.u32 	%p18, %r25, 7;
	@%p18 bra 	$L__BB5_23;
	shl.b32 	%r207, %r443, 10;
	add.s32 	%r208, %r6, %r207;
	mov.b32 	%r209, 0;
	st.shared.u32 	[%r208+512], %r209;
	st.shared.u32 	[%r208+1536], %r209;
	st.shared.u32 	[%r208+2560], %r209;
	st.shared.u32 	[%r208+3584], %r209;
	st.shared.u32 	[%r208+4608], %r209;
	st.shared.u32 	[%r208+5632], %r209;
	st.shared.u32 	[%r208+6656], %r209;
	st.shared.u32 	[%r208+7680], %r209;
	add.s32 	%r443, %r443, 8;
$L__BB5_23:
	setp.eq.s32 	%p19, %r3, 0;
	@%p19 bra 	$L__BB5_30;
	setp.lt.u32 	%p20, %r4, 3;
	@%p20 bra 	$L__BB5_26;
	shl.b32 	%r210, %r443, 10;
	add.s32 	%r211, %r6, %r210;
	mov.b32 	%r212, 0;
	st.shared.u32 	[%r211+512], %r212;
	st.shared.u32 	[%r211+1536], %r212;
	st.shared.u32 	[%r211+2560], %r212;
	st.shared.u32 	[%r211+3584], %r212;
	add.s32 	%r443, %r443, 4;
$L__BB5_26:
	setp.eq.s32 	%p21, %r5, 0;
	@%p21 bra 	$L__BB5_30;
	setp.eq.s32 	%p22, %r5, 1;
	shl.b32 	%r213, %r443, 10;
	add.s32 	%r38, %r6, %r213;
	mov.b32 	%r214, 0;
	st.shared.u32 	[%r38+512], %r214;
	@%p22 bra 	$L__BB5_30;
	setp.eq.s32 	%p23, %r5, 2;
	mov.b32 	%r215, 0;
	st.shared.u32 	[%r38+1536], %r215;
	@%p23 bra 	$L__BB5_30;
	mov.b32 	%r216, 0;
	st.shared.u32 	[%r38+2560], %r216;
$L__BB5_30:
	bar.sync 	0;
	bar.sync 	0;
	shl.b64 	%rd8, %rd135, 30;
	sub.s64 	%rd24, %rd17, %rd8;
	min.u64 	%rd9, %rd24, 1073741824;
	setp.le.u64 	%p24, %rd9, %rd3;
	@%p24 bra 	$L__BB5_70;
	mov.u64 	%rd136, %rd3;
$L__BB5_32:
	add.s64 	%rd11, %rd136, %rd8;
	sub.s64 	%rd12, %rd17, %rd11;
	setp.lt.u64 	%p25, %rd12, 2048;
	@%p25 bra 	$L__BB5_34;
	add.s64 	%rd27, %rd11, %rd5;
	shl.b64 	%rd28, %rd27, 2;
	add.s64 	%rd29, %rd1, %rd28;
	ld.global.u32 	%r475, [%rd29];
	ld.global.u32 	%r474, [%rd29+512];
	ld.global.u32 	%r473, [%rd29+1024];
	ld.global.u32 	%r472, [%rd29+1536];
	ld.global.u32 	%r471, [%rd29+2048];
	ld.global.u32 	%r470, [%rd29+2560];
	ld.global.u32 	%r469, [%rd29+3072];
	ld.global.u32 	%r468, [%rd29+3584];
	ld.global.u32 	%r467, [%rd29+4096];
	ld.global.u32 	%r466, [%rd29+4608];
	ld.global.u32 	%r465, [%rd29+5120];
	ld.global.u32 	%r464, [%rd29+5632];
	ld.global.u32 	%r463, [%rd29+6144];
	ld.global.u32 	%r462, [%rd29+6656];
	ld.global.u32 	%r461, [%rd29+7168];
	ld.global.u32 	%r460, [%rd29+7680];
	bra.uni 	$L__BB5_66;
$L__BB5_34:
	cvt.u32.u64 	%r218, %rd5;
	cvt.u32.u64 	%r55, %rd12;
	setp.ge.s32 	%p26, %r218, %r55;
	add.s64 	%rd25, %rd11, %rd5;
	shl.b64 	%rd26, %rd25, 2;
	add.s64 	%rd13, %rd1, %rd26;
	mov.b32 	%r475, -2147483648;
	@%p26 bra 	$L__BB5_36;
	ld.global.u32 	%r475, [%rd13];
$L__BB5_36:
	setp.ge.s32 	%p27, %r8, %r55;
	mov.b32 	%r474, -2147483648;
	@%p27 bra 	$L__BB5_38;
	ld.global.u32 	%r474, [%rd13+512];
$L__BB5_38:
	setp.ge.s32 	%p28, %r9, %r55;
	mov.b32 	%r473, -2147483648;
	@%p28 bra 	$L__BB5_40;
	ld.global.u32 	%r473, [%rd13+1024];
$L__BB5_40:
	setp.ge.s32 	%p29, %r10, %r55;
	mov.b32 	%r472, -2147483648;
	@%p29 bra 	$L__BB5_42;
	ld.global.u32 	%r472, [%rd13+1536];
$L__BB5_42:
	setp.ge.s32 	%p30, %r11, %r55;
	mov.b32 	%r471, -2147483648;
	@%p30 bra 	$L__BB5_44;
	ld.global.u32 	%r471, [%rd13+2048];
$L__BB5_44:
	setp.ge.s32 	%p31, %r12, %r55;
	mov.b32 	%r470, -2147483648;
	@%p31 bra 	$L__BB5_46;
	ld.global.u32 	%r470, [%rd13+2560];
$L__BB5_46:
	setp.ge.s32 	%p32, %r13, %r55;
	mov.b32 	%r469, -2147483648;
	@%p32 bra 	$L__BB5_48;
	ld.global.u32 	%r469, [%rd13+3072];
$L__BB5_48:
	mov.u32 	%r226, %tid.x;
	add.s32 	%r227, %r226, 896;
	setp.ge.s32 	%p33, %r227, %r55;
	mov.b32 	%r468, -2147483648;
	@%p33 bra 	$L__BB5_50;
	ld.global.u32 	%r468, [%rd13+3584];
$L__BB5_50:
	setp.ge.s32 	%p34, %r14, %r55;
	mov.b32 	%r467, -2147483648;
	@%p34 bra 	$L__BB5_52;
	ld.global.u32 	%r467, [%rd13+4096];
$L__BB5_52:
	add.s32 	%r231, %r226, 1152;
	setp.ge.s32 	%p35, %r231, %r55;
	mov.b32 	%r466, -2147483648;
	@%p35 bra 	$L__BB5_54;
	ld.global.u32 	%r466, [%rd13+4608];
$L__BB5_54:
	add.s32 	%r234, %r226, 1280;
	setp.ge.s32 	%p36, %r234, %r55;
	mov.b32 	%r465, -2147483648;
	@%p36 bra 	$L__BB5_56;
	ld.global.u32 	%r465, [%rd13+5120];
$L__BB5_56:
	add.s32 	%r237, %r226, 1408;
	setp.ge.s32 	%p37, %r237, %r55;
	mov.b32 	%r464, -2147483648;
	@%p37 bra 	$L__BB5_58;
	ld.global.u32 	%r464, [%rd13+5632];
$L__BB5_58:
	add.s32 	%r240, %r226, 1536;
	setp.ge.s32 	%p38, %r240, %r55;
	mov.b32 	%r463, -2147483648;
	@%p38 bra 	$L__BB5_60;
	ld.global.u32 	%r463, [%rd13+6144];
$L__BB5_60:
	add.s32 	%r243, %r226, 1664;
	setp.ge.s32 	%p39, %r243, %r55;
	mov.b32 	%r462, -2147483648;
	@%p39 bra 	$L__BB5_62;
	ld.global.u32 	%r462, [%rd13+6656];
$L__BB5_62:
	add.s32 	%r246, %r226, 1792;
	setp.ge.s32 	%p40, %r246, %r55;
	mov.b32 	%r461, -2147483648;
	@%p40 bra 	$L__BB5_64;
	ld.global.u32 	%r461, [%rd13+7168];
$L__BB5_64:
	setp.ge.s32 	%p41, %r15, %r55;
	mov.b32 	%r460, -2147483648;
	@%p41 bra 	$L__BB5_66;
	ld.global.u32 	%r460, [%rd13+7680];
$L__BB5_66:
	setp.le.s32 	%p42, %r175, %r174;
	@%p42 bra 	$L__BB5_69;
	xor.b32  	%r103, %r460, 2147483647;
	xor.b32  	%r104, %r461, 2147483647;
	xor.b32  	%r105, %r462, 2147483647;
	xor.b32  	%r106, %r463, 2147483647;
	xor.b32  	%r107, %r464, 2147483647;
	xor.b32  	%r108, %r465, 2147483647;
	xor.b32  	%r109, %r466, 2147483647;
	xor.b32  	%r110, %r467, 2147483647;
	xor.b32  	%r111, %r468, 2147483647;
	xor.b32  	%r112, %r469, 2147483647;
	xor.b32  	%r113, %r470, 2147483647;
	xor.b32  	%r114, %r471, 2147483647;
	xor.b32  	%r115, %r472, 2147483647;
	xor.b32  	%r116, %r473, 2147483647;
	xor.b32  	%r117, %r474, 2147483647;
	xor.b32  	%r118, %r475, 2147483647;
	mov.b32 	%r476, 0;
	mov.u32 	%r477, %r174;
$L__BB5_68:
	sub.s32 	%r249, %r175, %r477;
	shl.b32 	%r250, %r476, 10;
	mov.u32 	%r251, _ZZN3cub18CUB_300001_SM_10006detail10radix_sort30DeviceRadixSortHistogramKernelINS1_5radix10policy_hubIiiyE10Policy1000ELNS0_9SortOrderE1EiyNS1_21identity_decomposer_tEEEvPT2_PKT1_SA_iiT3_E12temp_storage;
	add.s32 	%r252, %r251, %r250;
	min.s32 	%r253, %r249, 8;
	mov.b32 	%r254, -1;
	shl.b32 	%r255, %r254, %r253;
	not.b32 	%r256, %r255;
	shr.u32 	%r257, %r118, %r477;
	and.b32  	%r258, %r257, %r256;
	shl.b32 	%r259, %r258, 2;
	add.s32 	%r260, %r252, %r259;
	atom.shared.add.u32 	%r261, [%r260], 1;
	shr.u32 	%r262, %r117, %r477;
	and.b32  	%r263, %r262, %r256;
	shl.b32 	%r264, %r263, 2;
	add.s32 	%r265, %r252, %r264;
	atom.shared.add.u32 	%r266, [%r265], 1;
	shr.u32 	%r267, %r116, %r477;
	and.b32  	%r268, %r267, %r256;
	shl.b32 	%r269, %r268, 2;
	add.s32 	%r270, %r252, %r269;
	atom.shared.add.u32 	%r271, [%r270], 1;
	shr.u32 	%r272, %r115, %r477;
	and.b32  	%r273, %r272, %r256;
	shl.b32 	%r274, %r273, 2;
	add.s32 	%r275, %r252, %r274;
	atom.shared.add.u32 	%r276, [%r275], 1;
	shr.u32 	%r277, %r114, %r477;
	and.b32  	%r278, %r277, %r256;
	shl.b32 	%r279, %r278, 2;
	add.s32 	%r280, %r252, %r279;
	atom.shared.add.u32 	%r281, [%r280], 1;
	shr.u32 	%r282, %r113, %r477;
	and.b32  	%r283, %r282, %r256;
	shl.b32 	%r284, %r283, 2;
	add.s32 	%r285, %r252, %r284;
	atom.shared.add.u32 	%r286, [%r285], 1;
	shr.u32 	%r287, %r112, %r477;
	and.b32  	%r288, %r287, %r256;
	shl.b32 	%r289, %r288, 2;
	add.s32 	%r290, %r252, %r289;
	atom.shared.add.u32 	%r291, [%r290], 1;
	shr.u32 	%r292, %r111, %r477;
	and.b32  	%r293, %r292, %r256;
	shl.b32 	%r294, %r293, 2;
	add.s32 	%r295, %r252, %r294;
	atom.shared.add.u32 	%r296, [%r295], 1;
	shr.u32 	%r297, %r110, %r477;
	and.b32  	%r298, %r297, %r256;
	shl.b32 	%r299, %r298, 2;
	add.s32 	%r300, %r252, %r299;
	atom.shared.add.u32 	%r301, [%r300], 1;
	shr.u32 	%r302, %r109, %r477;
	and.b32  	%r303, %r302, %r256;
	shl.b32 	%r304, %r303, 2;
	add.s32 	%r305, %r252, %r304;
	atom.shared.add.u32 	%r306, [%r305], 1;
	shr.u32 	%r307, %r108, %r477;
	and.b32  	%r308, %r307, %r256;
	shl.b32 	%r309, %r308, 2;
	add.s32 	%r310, %r252, %r309;
	atom.shared.add.u32 	%r311, [%r310], 1;
	shr.u32 	%r312, %r107, %r477;
	and.b32  	%r313, %r312, %r256;
	shl.b32 	%r314, %r313, 2;
	add.s32 	%r315, %r252, %r314;
	atom.shared.add.u32 	%r316, [%r315], 1;
	shr.u32 	%r317, %r106, %r477;
	and.b32  	%r318, %r317, %r256;
	shl.b32 	%r319, %r318, 2;
	add.s32 	%r320, %r252, %r319;
	atom.shared.add.u32 	%r321, [%r320], 1;
	shr.u32 	%r322, %r105, %r477;
	and.b32  	%r323, %r322, %r256;
	shl.b32 	%r324, %r323, 2;
	add.s32 	%r325, %r252, %r324;
	atom.shared.add.u32 	%r326, [%r325], 1;
	shr.u32 	%r327, %r104, %r477;
	and.b32  	%r328, %r327, %r256;
	shl.b32 	%r329, %r328, 2;
	add.s32 	%r330, %r252, %r329;
	atom.shared.add.u32 	%r331, [%r330], 1;
	shr.u32 	%r332, %r103, %r477;
	and.b32  	%r333, %r332, %r256;
	shl.b32 	%r334, %r333, 2;
	add.s32 	%r335, %r252, %r334;
	atom.shared.add.u32 	%r336, [%r335], 1;
	add.s32 	%r477, %r477, 8;
	add.s32 	%r476, %r476, 1;
	setp.lt.s32 	%p43, %r477, %r175;
	@%p43 bra 	$L__BB5_68;
$L__BB5_69:
	add.s64 	%rd136, %rd136, %rd4;
	setp.lt.u64 	%p44, %rd136, %rd9;
	@%p44 bra 	$L__BB5_32;
$L__BB5_70:
	bar.sync 	0;
	@%p1 bra 	$L__BB5_152;
	setp.lt.u32 	%p45, %r1, 7;
	mov.b32 	%r480, 0;
	@%p45 bra 	$L__BB5_90;
	mov.b32 	%r478, 0;
$L__BB5_73:
	.pragma "nounroll";
	shl.b32 	%r339, %r478, 10;
	add.s32 	%r124, %r6, %r339;
	ld.shared.u32 	%r125, [%r124];
	setp.eq.s32 	%p46, %r125, 0;
	@%p46 bra 	$L__BB5_75;
	cvt.u32.u64 	%r340, %rd5;
	shl.b32 	%r341, %r478, 8;
	add.s32 	%r342, %r341, %r340;
	mul.wide.u32 	%rd30, %r342, 8;
	add.s64 	%rd31, %rd2, %rd30;
	cvt.u64.u32 	%rd32, %r125;
	atom.global.add.u64 	%rd33, [%rd31], %rd32;
$L__BB5_75:
	ld.shared.u32 	%r126, [%r124+1024];
	setp.eq.s32 	%p47, %r126, 0;
	@%p47 bra 	$L__BB5_77;
	cvt.u32.u64 	%r343, %rd5;
	shl.b32 	%r344, %r478, 8;
	add.s32 	%r345, %r344, %r343;
	add.s32 	%r346, %r345, 256;
	mul.wide.u32 	%rd34, %r346, 8;
	add.s64 	%rd35, %rd2, %rd34;
	cvt.u64.u32 	%rd36, %r126;
	atom.global.add.u64 	%rd37, [%rd35], %rd36;
$L__BB5_77:
	ld.shared.u32 	%r127, [%r124+2048];
	setp.eq.s32 	%p48, %r127, 0;
	@%p48 bra 	$L__BB5_79;
	cvt.u32.u64 	%r347, %rd5;
	shl.b32 	%r348, %r478, 8;
	add.s32 	%r349, %r348, %r347;
	add.s32 	%r350, %r349, 512;
	mul.wide.u32 	%rd38, %r350, 8;
	add.s64 	%rd39, %rd2, %rd38;
	cvt.u64.u32 	%rd40, %r127;
	atom.global.add.u64 	%rd41, [%rd39], %rd40;
$L__BB5_79:
	ld.shared.u32 	%r128, [%r124+3072];
	setp.eq.s32 	%p49, %r128, 0;
	@%p49 bra 	$L__BB5_81;
	cvt.u32.u64 	%r351, %rd5;
	shl.b32 	%r352, %r478, 8;
	add.s32 	%r353, %r352, %r351;
	add.s32 	%r354, %r353, 768;
	mul.wide.u32 	%rd42, %r354, 8;
	add.s64 	%rd43, %rd2, %rd42;
	cvt.u64.u32 	%rd44, %r128;
	atom.global.add.u64 	%rd45, [%rd43], %rd44;
$L__BB5_81:
	ld.shared.u32 	%r129, [%r124+4096];
	setp.eq.s32 	%p50, %r129, 0;
	@%p50 bra 	$L__BB5_83;
	cvt.u32.u64 	%r355, %rd5;
	shl.b32 	%r356, %r478, 8;
	add.s32 	%r357, %r356, %r355;
	add.s32 	%r358, %r357, 1024;
	mul.wide.u32 	%rd46, %r358, 8;
	add.s64 	%rd47, %rd2, %rd46;
	cvt.u64.u32 	%rd48, %r129;
	atom.global.add.u64 	%rd49, [%rd47], %rd48;
$L__BB5_83:
	ld.shared.u32 	%r130, [%r124+5120];
	setp.eq.s32 	%p51, %r130, 0;
	@%p51 bra 	$L__BB5_85;
	cvt.u32.u64 	%r359, %rd5;
	shl.b32 	%r360, %r478, 8;
	add.s32 	%r361, %r360, %r359;
	add.s32 	%r362, %r361, 1280;
	mul.wide.u32 	%rd50, %r362, 8;
	add.s64 	%rd51, %rd2, %rd50;
	cvt.u64.u32 	%rd52, %r130;
	atom.global.add.u64 	%rd53, [%rd51], %rd52;
$L__BB5_85:
	ld.shared.u32 	%r131, [%r124+6144];
	setp.eq.s32 	%p52, %r131, 0;
	@%p52 bra 	$L__BB5_87;
	cvt.u32.u64 	%r363, %rd5;
	shl.b32 	%r364, %r478, 8;
	add.s32 	%r365, %r364, %r363;
	add.s32 	%r366, %r365, 1536;
	mul.wide.u32 	%rd54, %r366, 8;
	add.s64 	%rd55, %rd2, %rd54;
	cvt.u64.u32 	%rd56, %r131;
	atom.global.add.u64 	%rd57, [%rd55], %rd56;
$L__BB5_87:
	ld.shared.u32 	%r132, [%r124+7168];
	setp.eq.s32 	%p53, %r132, 0;
	@%p53 bra 	$L__BB5_89;
	cvt.u32.u64 	%r367, %rd5;
	shl.b32 	%r368, %r478, 8;
	add.s32 	%r369, %r368, %r367;
	add.s32 	%r370, %r369, 1792;
	mul.wide.u32 	%rd58, %r370, 8;
	add.s64 	%rd59, %rd2, %rd58;
	cvt.u64.u32 	%rd60, %r132;
	atom.global.add.u64 	%rd61, [%rd59], %rd60;
$L__BB5_89:
	add.s32 	%r478, %r478, 8;
	setp.ne.s32 	%p54, %r478, %r16;
	mov.u32 	%r480, %r16;
	@%p54 bra 	$L__BB5_73;
$L__BB5_90:
	add.s32 	%r135, %r5, -1;
	setp.eq.s32 	%p55, %r3, 0;
	@%p55 bra 	$L__BB5_111;
	setp.lt.u32 	%p56, %r4, 3;
	@%p56 bra 	$L__BB5_101;
	shl.b32 	%r371, %r480, 10;
	add.s32 	%r136, %r6, %r371;
	ld.shared.u32 	%r137, [%r136];
	setp.eq.s32 	%p57, %r137, 0;
	@%p57 bra 	$L__BB5_94;
	cvt.u32.u64 	%r372, %rd5;
	shl.b32 	%r373, %r480, 8;
	add.s32 	%r374, %r373, %r372;
	mul.wide.u32 	%rd62, %r374, 8;
	add.s64 	%rd63, %rd2, %rd62;
	cvt.u64.u32 	%rd64, %r137;
	atom.global.add.u64 	%rd65, [%rd63], %rd64;
$L__BB5_94:
	ld.shared.u32 	%r138, [%r136+1024];
	setp.eq.s32 	%p58, %r138, 0;
	@%p58 bra 	$L__BB5_96;
	cvt.u32.u64 	%r375, %rd5;
	shl.b32 	%r376, %r480, 8;
	add.s32 	%r377, %r376, %r375;
	add.s32 	%r378, %r377, 256;
	mul.wide.u32 	%rd66, %r378, 8;
	add.s64 	%rd67, %rd2, %rd66;
	cvt.u64.u32 	%rd68, %r138;
	atom.global.add.u64 	%rd69, [%rd67], %rd68;
$L__BB5_96:
	ld.shared.u32 	%r139, [%r136+2048];
	setp.eq.s32 	%p59, %r139, 0;
	@%p59 bra 	$L__BB5_98;
	cvt.u32.u64 	%r379, %rd5;
	shl.b32 	%r380, %r480, 8;
	add.s32 	%r381, %r380, %r379;
	add.s32 	%r382, %r381, 512;
	mul.wide.u32 	%rd70, %r382, 8;
	add.s64 	%rd71, %rd2, %rd70;
	cvt.u64.u32 	%rd72, %r139;
	atom.global.add.u64 	%rd73, [%rd71], %rd72;
$L__BB5_98:
	ld.shared.u32 	%r140, [%r136+3072];
	setp.eq.s32 	%p60, %r140, 0;
	@%p60 bra 	$L__BB5_100;
	cvt.u32.u64 	%r383, %rd5;
	shl.b32 	%r384, %r480, 8;
	add.s32 	%r385, %r384, %r383;
	add.s32 	%r386, %r385, 768;
	mul.wide.u32 	%rd74, %r386, 8;
	add.s64 	%rd75, %rd2, %rd74;
	cvt.u64.u32 	%rd76, %r140;
	atom.global.add.u64 	%rd77, [%rd75], %rd76;
$L__BB5_100:
	add.s32 	%r480, %r480, 4;
$L__BB5_101:
	setp.eq.s32 	%p61, %r5, 0;
	@%p61 bra 	$L__BB5_111;
	setp.eq.s32 	%p62, %r135, 0;
	@%p62 bra 	$L__BB5_108;
	shl.b32 	%r387, %r480, 10;
	add.s32 	%r143, %r6, %r387;
	ld.shared.u32 	%r144, [%r143];
	setp.eq.s32 	%p63, %r144, 0;
	@%p63 bra 	$L__BB5_105;
	cvt.u32.u64 	%r388, %rd5;
	shl.b32 	%r389, %r480, 8;
	add.s32 	%r390, %r389, %r388;
	mul.wide.u32 	%rd78, %r390, 8;
	add.s64 	%rd79, %rd2, %rd78;
	cvt.u64.u32 	%rd80, %r144;
	atom.global.add.u64 	%rd81, [%rd79], %rd80;
$L__BB5_105:
	ld.shared.u32 	%r145, [%r143+1024];
	setp.eq.s32 	%p64, %r145, 0;
	@%p64 bra 	$L__BB5_107;
	cvt.u32.u64 	%r391, %rd5;
	shl.b32 	%r392, %r480, 8;
	add.s32 	%r393, %r392, %r391;
	add.s32 	%r394, %r393, 256;
	mul.wide.u32 	%rd82, %r394, 8;
	add.s64 	%rd83, %rd2, %rd82;
	cvt.u64.u32 	%rd84, %r145;
	atom.global.add.u64 	%rd85, [%rd83], %rd84;
$L__BB5_107:
	add.s32 	%r480, %r480, 2;
$L__BB5_108:
	setp.eq.s32 	%p65, %r17, 0;
	@%p65 bra 	$L__BB5_111;
	shl.b32 	%r395, %r480, 10;
	add.s32 	%r396, %r6, %r395;
	ld.shared.u32 	%r148, [%r396];
	setp.eq.s32 	%p66, %r148, 0;
	@%p66 bra 	$L__BB5_111;
	cvt.u32.u64 	%r397, %rd5;
	shl.b32 	%r398, %r480, 8;
	add.s32 	%r399, %r398, %r397;
	mul.wide.u32 	%rd86, %r399, 8;
	add.s64 	%rd87, %rd2, %rd86;
	cvt.u64.u32 	%rd88, %r148;
	atom.global.add.u64 	%rd89, [%rd87], %rd88;
$L__BB5_111:
	cvt.u32.u64 	%r400, %rd5;
	setp.gt.u32 	%p67, %r400, 127;
	@%p67 bra 	$L__BB5_152;
	setp.lt.u32 	%p68, %r1, 7;
	mov.b32 	%r484, 0;
	@%p68 bra 	$L__BB5_131;
	mov.b32 	%r482, 0;
$L__BB5_114:
	.pragma "nounroll";
	shl.b32 	%r404, %r482, 10;
	add.s32 	%r150, %r6, %r404;
	ld.shared.u32 	%r151, [%r150+512];
	setp.eq.s32 	%p69, %r151, 0;
	shl.b32 	%r405, %r482, 8;
	add.s32 	%r406, %r405, %r400;
	mul.wide.u32 	%rd90, %r406, 8;
	add.s64 	%rd15, %rd2, %rd90;
	@%p69 bra 	$L__BB5_116;
	cvt.u64.u32 	%rd91, %r151;
	atom.global.add.u64 	%rd92, [%rd15+1024], %rd91;
$L__BB5_116:
	ld.shared.u32 	%r152, [%r150+1536];
	setp.eq.s32 	%p70, %r152, 0;
	@%p70 bra 	$L__BB5_118;
	cvt.u64.u32 	%rd93, %r152;
	atom.global.add.u64 	%rd94, [%rd15+3072], %rd93;
$L__BB5_118:
	ld.shared.u32 	%r153, [%r150+2560];
	setp.eq.s32 	%p71, %r153, 0;
	@%p71 bra 	$L__BB5_120;
	cvt.u64.u32 	%rd95, %r153;
	atom.global.add.u64 	%rd96, [%rd15+5120], %rd95;
$L__BB5_120:
	ld.shared.u32 	%r154, [%r150+3584];
	setp.eq.s32 	%p72, %r154, 0;
	@%p72 bra 	$L__BB5_122;
	cvt.u64.u32 	%rd97, %r154;
	atom.global.add.u64 	%rd98, [%rd15+7168], %rd97;
$L__BB5_122:
	ld.shared.u32 	%r155, [%r150+4608];
	setp.eq.s32 	%p73, %r155, 0;
	@%p73 bra 	$L__BB5_124;
	cvt.u64.u32 	%rd99, %r155;
	atom.global.add.u64 	%rd100, [%rd15+9216], %rd99;
$L__BB5_124:
	ld.shared.u32 	%r156, [%r150+5632];
	setp.eq.s32 	%p74, %r156, 0;
	@%p74 bra 	$L__BB5_126;
	cvt.u64.u32 	%rd101, %r156;
	atom.global.add.u64 	%rd102, [%rd15+11264], %rd101;
$L__BB5_126:
	ld.shared.u32 	%r157, [%r150+6656];
	setp.eq.s32 	%p75, %r157, 0;
	@%p75 bra 	$L__BB5_128;
	cvt.u64.u32 	%rd103, %r157;
	atom.global.add.u64 	%rd104, [%rd15+13312], %rd103;
$L__BB5_128:
	ld.shared.u32 	%r158, [%r150+7680];
	setp.eq.s32 	%p76, %r158, 0;
	@%p76 bra 	$L__BB5_130;
	cvt.u64.u32 	%rd105, %r158;
	atom.global.add.u64 	%rd106, [%rd15+15360], %rd105;
$L__BB5_130:
	add.s32 	%r482, %r482, 8;
	setp.ne.s32 	%p77, %r482, %r16;
	mov.u32 	%r484, %r16;
	@%p77 bra 	$L__BB5_114;
$L__BB5_131:
	setp.eq.s32 	%p78, %r3, 0;
	@%p78 bra 	$L__BB5_152;
	setp.lt.u32 	%p79, %r4, 3;
	@%p79 bra 	$L__BB5_142;
	shl.b32 	%r407, %r484, 10;
	add.s32 	%r161, %r6, %r407;
	ld.shared.u32 	%r162, [%r161+512];
	setp.eq.s32 	%p80, %r162, 0;
	@%p80 bra 	$L__BB5_135;
	shl.b32 	%r409, %r484, 8;
	add.s32 	%r410, %r409, %r400;
	mul.wide.u32 	%rd107, %r410, 8;
	add.s64 	%rd108, %rd2, %rd107;
	cvt.u64.u32 	%rd109, %r162;
	atom.global.add.u64 	%rd110, [%rd108+1024], %rd109;
$L__BB5_135:
	ld.shared.u32 	%r163, [%r161+1536];
	setp.eq.s32 	%p81, %r163, 0;
	@%p81 bra 	$L__BB5_137;
	shl.b32 	%r412, %r484, 8;
	add.s32 	%r413, %r412, %r400;
	add.s32 	%r414, %r413, 256;
	mul.wide.u32 	%rd111, %r414, 8;
	add.s64 	%rd112, %rd2, %rd111;
	cvt.u64.u32 	%rd113, %r163;
	atom.global.add.u64 	%rd114, [%rd112+1024], %rd113;
$L__BB5_137:
	ld.shared.u32 	%r164, [%r161+2560];
	setp.eq.s32 	%p82, %r164, 0;
	@%p82 bra 	$L__BB5_139;
	shl.b32 	%r416, %r484, 8;
	add.s32 	%r417, %r416, %r400;
	add.s32 	%r418, %r417, 512;
	mul.wide.u32 	%rd115, %r418, 8;
	add.s64 	%rd116, %rd2, %rd115;
	cvt.u64.u32 	%rd117, %r164;
	atom.global.add.u64 	%rd118, [%rd116+1024], %rd117;
$L__BB5_139:
	ld.shared.u32 	%r165, [%r161+3584];
	setp.eq.s32 	%p83, %r165, 0;
	@%p83 bra 	$L__BB5_141;
	shl.b32 	%r420, %r484, 8;
	add.s32 	%r421, %r420, %r400;
	add.s32 	%r422, %r421, 768;
	mul.wide.u32 	%rd119, %r422, 8;
	add.s64 	%rd120, %rd2, %rd119;
	cvt.u64.u32 	%rd121, %r165;
	atom.global.add.u64 	%rd122, [%rd120+1024], %rd121;
$L__BB5_141:
	add.s32 	%r484, %r484, 4;
$L__BB5_142:
	setp.eq.s32 	%p84, %r5, 0;
	@%p84 bra 	$L__BB5_152;
	setp.eq.s32 	%p85, %r135, 0;
	@%p85 bra 	$L__BB5_149;
	shl.b32 	%r423, %r484, 10;
	add.s32 	%r168, %r6, %r423;
	ld.shared.u32 	%r169, [%r168+512];
	setp.eq.s32 	%p86, %r169, 0;
	@%p86 bra 	$L__BB5_146;
	shl.b32 	%r425, %r484, 8;
	add.s32 	%r426, %r425, %r400;
	mul.wide.u32 	%rd123, %r426, 8;
	add.s64 	%rd124, %rd2, %rd123;
	cvt.u64.u32 	%rd125, %r169;
	atom.global.add.u64 	%rd126, [%rd124+1024], %rd125;
$L__BB5_146:
	ld.shared.u32 	%r170, [%r168+1536];
	setp.eq.s32 	%p87, %r170, 0;
	@%p87 bra 	$L__BB5_148;
	shl.b32 	%r428, %r484, 8;
	add.s32 	%r429, %r428, %r400;
	add.s32 	%r430, %r429, 256;
	mul.wide.u32 	%rd127, %r430, 8;
	add.s64 	%rd128, %rd2, %rd127;
	cvt.u64.u32 	%rd129, %r170;
	atom.global.add.u64 	%rd130, [%rd128+1024], %rd129;
$L__BB5_148:
	add.s32 	%r484, %r484, 2;
$L__BB5_149:
	setp.eq.s32 	%p88, %r17, 0;
	@%p88 bra 	$L__BB5_152;
	shl.b32 	%r431, %r484, 10;
	add.s32 	%r432, %r6, %r431;
	ld.shared.u32 	%r173, [%r432+512];
	setp.eq.s32 	%p89, %r173, 0;
	@%p89 bra 	$L__BB5_152;
	shl.b32 	%r434, %r484, 8;
	add.s32 	%r435, %r434, %r400;
	mul.wide.u32 	%rd131, %r435, 8;
	add.s64 	%rd132, %rd2, %rd131;
	cvt.u64.u32 	%rd133, %r173;
	atom.global.add.u64 	%rd134, [%rd132+1024], %rd133;
$L__BB5_152:
	bar.sync 	0;
	add.s64 	%rd135, %rd135, 1;
	setp.ne.s64 	%p90, %rd135, %rd6;
	@%p90 bra 	$L__BB5_2;
$L__BB5_153:
	ret;

}
	// .globl	_ZN3cub18CUB_300001_SM_10006detail10radix_sort33DeviceRadixSortExclusiveSumKernelINS1_5radix10policy_hubIiiyE10Policy1000EyEEvPT0_
.visible .entry _ZN3cub18CUB_300001_SM_10006detail10radix_sort33DeviceRadixSortExclusiveSumKernelINS1_5radix10policy_hubIiiyE10Policy1000EyEEvPT0_(
	.param .u64 .ptr .align 1 _ZN3cub18CUB_300001_SM_10006detail10radix_sort33DeviceRadixSortExclusiveSumKernelINS1_5radix10policy_hubIiiyE10Policy1000EyEEvPT0__param_0
)
{
	.reg .pred 	%p<4>;
	.reg .b32 	%r<28>;
	.reg .b64 	%rd<54>;
	// demoted variable
	.shared .align 16 .b8 _ZZN3cub18CUB_300001_SM_10006detail10radix_sort33DeviceRadixSortExclusiveSumKernelINS1_5radix10policy_hubIiiyE10Policy1000EyEEvPT0_E12temp_storage[2336];
	ld.param.u64 	%rd5, [_ZN3cub18CUB_300001_SM_10006detail10radix_sort33DeviceRadixSortExclusiveSumKernelINS1_5radix10policy_hubIiiyE10Policy1000EyEEvPT0__param_0];
	cvta.to.global.u64 	%rd6, %rd5;
	mov.u32 	%r3, %ctaid.x;
	shl.b32 	%r4, %r3, 8;
	mov.u32 	%r1, %tid.x;
	setp.gt.u32 	%p1, %r1, 255;
	add.s32 	%r5, %r4, %r1;
	mul.wide.s32 	%rd7, %r5, 8;
	add.s64 	%rd1, %rd6, %rd7;
	@%p1 bra 	$L__BB6_2;
	ld.global.u64 	%rd53, [%rd1];
$L__BB6_2:
	shr.u32 	%r6, %r1, 3;
	add.s32 	%r7, %r6, %r1;
	shl.b32 	%r8, %r7, 3;
	mov.u32 	%r9, _ZZN3cub18CUB_300001_SM_10006detail10radix_sort33DeviceRadixSortExclusiveSumKernelINS1_5radix10policy_hubIiiyE10Policy1000EyEEvPT0_E12temp_storage;
	add.s32 	%r10, %r9, %r8;
	add.s32 	%r2, %r10, 16;
	st.shared.u64 	[%r10+16], %rd53;
	bar.sync 	0;
	setp.gt.u32 	%p2, %r1, 31;
	@%p2 bra 	$L__BB6_4;
	mad.lo.s32 	%r27, %r1, 72, %r9;
	ld.shared.u64 	%rd23, [%r27+16];
	ld.shared.u64 	%rd24, [%r27+24];
	ld.shared.u64 	%rd25, [%r27+32];
	ld.shared.u64 	%rd26, [%r27+40];
	ld.shared.u64 	%rd27, [%r27+48];
	ld.shared.u64 	%rd28, [%r27+56];
	ld.shared.u64 	%rd29, [%r27+64];
	ld.shared.u64 	%rd30, [%r27+72];
	add.s64 	%rd31, %rd24, %rd23;
	add.s64 	%rd32, %rd31, %rd25;
	add.s64 	%rd33, %rd32, %rd26;
	add.s64 	%rd34, %rd33, %rd27;
	add.s64 	%rd35, %rd34, %rd28;
	add.s64 	%rd36, %rd35, %rd29;
	add.s64 	%rd10, %rd36, %rd30;
	mov.b32 	%r11, 1;
	mov.b32 	%r24, 0;
	mov.b32 	%r25, -1;
	// begin inline asm
	{  .reg .u64 r0;  .reg .u32 lo;  .reg .u32 hi;  .reg .pred p;  mov.b64 {lo, hi}, %rd10;  shfl.sync.up.b32 lo|p, lo, %r11, %r24, %r25;  shfl.sync.up.b32 hi|p, hi, %r11, %r24, %r25;  mov.b64 r0, {lo, hi};  @p add.u64 r0, r0, %rd10;  mov.u64 %rd8, r0;}
	// end inline asm
	mov.b32 	%r14, 2;
	// begin inline asm
	{  .reg .u64 r0;  .reg .u32 lo;  .reg .u32 hi;  .reg .pred p;  mov.b64 {lo, hi}, %rd8;  shfl.sync.up.b32 lo|p, lo, %r14, %r24, %r25;  shfl.sync.up.b32 hi|p, hi, %r14, %r24, %r25;  mov.b64 r0, {lo, hi};  @p add.u64 r0, r0, %rd8;  mov.u64 %rd11, r0;}
	// end inline asm
	mov.b32 	%r17, 4;
	// begin inline asm
	{  .reg .u64 r0;  .reg .u32 lo;  .reg .u32 hi;  .reg .pred p;  mov.b64 {lo, hi}, %rd11;  shfl.sync.up.b32 lo|p, lo, %r17, %r24, %r25;  shfl.sync.up.b32 hi|p, hi, %r17, %r24, %r25;  mov.b64 r0, {lo, hi};  @p add.u64 r0, r0, %rd11;  mov.u64 %rd14, r0;}
	// end inline asm
	mov.b32 	%r20, 8;
	// begin inline asm
	{  .reg .u64 r0;  .reg .u32 lo;  .reg .u32 hi;  .reg .pred p;  mov.b64 {lo, hi}, %rd14;  shfl.sync.up.b32 lo|p, lo, %r20, %r24, %r25;  shfl.sync.up.b32 hi|p, hi, %r20, %r24, %r25;  mov.b64 r0, {lo, hi};  @p add.u64 r0, r0, %rd14;  mov.u64 %rd17, r0;}
	// end inline asm
	mov.b32 	%r23, 16;
	// begin inline asm
	{  .reg .u64 r0;  .reg .u32 lo;  .reg .u32 hi;  .reg .pred p;  mov.b64 {lo, hi}, %rd17;  shfl.sync.up.b32 lo|p, lo, %r23, %r24, %r25;  shfl.sync.up.b32 hi|p, hi, %r23, %r24, %r25;  mov.b64 r0, {lo, hi};  @p add.u64 r0, r0, %rd17;  mov.u64 %rd20, r0;}
	// end inline asm
	sub.s64 	%rd37, %rd20, %rd10;
	ld.shared.u64 	%rd38, [%r27+16];
	ld.shared.u64 	%rd39, [%r27+24];
	ld.shared.u64 	%rd40, [%r27+32];
	ld.shared.u64 	%rd41, [%r27+40];
	ld.shared.u64 	%rd42, [%r27+48];
	ld.shared.u64 	%rd43, [%r27+56];
	ld.shared.u64 	%rd44, [%r27+64];
	add.s64 	%rd45, %rd38, %rd37;
	add.s64 	%rd46, %rd39, %rd45;
	add.s64 	%rd47, %rd40, %rd46;
	add.s64 	%rd48, %rd41, %rd47;
	add.s64 	%rd49, %rd42, %rd48;
	add.s64 	%rd50, %rd43, %rd49;
	add.s64 	%rd51, %rd44, %rd50;
	st.shared.u64 	[%r27+16], %rd37;
	st.shared.u64 	[%r27+24], %rd45;
	st.shared.u64 	[%r27+32], %rd46;
	st.shared.u64 	[%r27+40], %rd47;
	st.shared.u64 	[%r27+48], %rd48;
	st.shared.u64 	[%r27+56], %rd49;
	st.shared.u64 	[%r27+64], %rd50;
	st.shared.u64 	[%r27+72], %rd51;
$L__BB6_4:
	setp.gt.u32 	%p3, %r1, 255;
	bar.sync 	0;
	@%p3 bra 	$L__BB6_6;
	ld.shared.u64 	%rd52, [%r2];
	st.global.u64 	[%rd1], %rd52;
$L__BB6_6:
	ret;

}
	// .globl	_ZN3cub18CUB_300001_SM_10006detail10radix_sort29DeviceRadixSortOnesweepKernelINS1_5radix10policy_hubIiiyE10Policy1000ELNS0_9SortOrderE1EiiyiiNS1_21identity_decomposer_tEEEvPT5_SB_PT3_PKSC_PT1_PKSG_PT2_PKSK_T4_iiT6_
.visible .entry _ZN3cub18CUB_300001_SM_10006detail10radix_sort29DeviceRadixSortOnesweepKernelINS1_5radix10policy_hubIiiyE10Policy1000ELNS0_9SortOrderE1EiiyiiNS1_21identity_decomposer_tEEEvPT5_SB_PT3_PKSC_PT1_PKSG_PT2_PKSK_T4_iiT6_(
	.param .u64 .ptr .align 1 _ZN3cub18CUB_300001_SM_10006detail10radix_sort29DeviceRadixSortOnesweepKernelINS1_5radix10policy_hubIiiyE10Policy1000ELNS0_9SortOrderE1EiiyiiNS1_21identity_decomposer_tEEEvPT5_SB_PT3_PKSC_PT1_PKSG_PT2_PKSK_T4_iiT6__param_0,
	.param .u64 .ptr .align 1 _ZN3cub18CUB_300001_SM_10006detail10radix_sort29DeviceRadixSortOnesweepKernelINS1_5radix10policy_hubIiiyE10Policy1000ELNS0_9SortOrderE1EiiyiiNS1_21identity_decomposer_tEEEvPT5_SB_PT3_PKSC_PT1_PKSG_PT2_PKSK_T4_iiT6__param_1,
	.param .u64 .ptr .align 1 _ZN3cub18CUB_300001_SM_10006detail10radix_sort29DeviceRadixSortOnesweepKernelINS1_5radix10policy_hubIiiyE10Policy1000ELNS0_9SortOrderE1EiiyiiNS1_21identity_decomposer_tEEEvPT5_SB_PT3_PKSC_PT1_PKSG_PT2_PKSK_T4_iiT6__param_2,
	.param .u64 .ptr .align 1 _ZN3cub18CUB_300001_SM_10006detail10radix_sort29DeviceRadixSortOnesweepKernelINS1_5radix10policy_hubIiiyE10Policy1000ELNS0_9SortOrderE1EiiyiiNS1_21identity_decomposer_tEEEvPT5_SB_PT3_PKSC_PT1_PKSG_PT2_PKSK_T4_iiT6__param_3,
	.param .u64 .ptr .align 1 _ZN3cub18CUB_300001_SM_10006detail10radix_sort29DeviceRadixSortOnesweepKernelINS1_5radix10policy_hubIiiyE10Policy1000ELNS0_9SortOrderE1EiiyiiNS1_21identity_decomposer_tEEEvPT5_SB_PT3_PKSC_PT1_PKSG_PT2_PKSK_T4_iiT6__param_4,
	.param .u64 .ptr .align 1 _ZN3cub18CUB_300001_SM_10006detail10radix_sort29DeviceRadixSortOnesweepKernelINS1_5radix10policy_hubIiiyE10Policy1000ELNS0_9SortOrderE1EiiyiiNS1_21identity_decomposer_tEEEvPT5_SB_PT3_PKSC_PT1_PKSG_PT2_PKSK_T4_iiT6__param_5,
	.param .u64 .ptr .align 1 _ZN3cub18CUB_300001_SM_10006detail10radix_sort29DeviceRadixSortOnesweepKernelINS1_5radix10policy_hubIiiyE10Policy1000ELNS0_9SortOrderE1EiiyiiNS1_21identity_decomposer_tEEEvPT5_SB_PT3_PKSC_PT1_PKSG_PT2_PKSK_T4_iiT6__param_6,
	.param .u64 .ptr .align 1 _ZN3cub18CUB_300001_SM_10006detail10radix_sort29DeviceRadixSortOnesweepKernelINS1_5radix10policy_hubIiiyE10Policy1000ELNS0_9SortOrderE1EiiyiiNS1_21identity_decomposer_tEEEvPT5_SB_PT3_PKSC_PT1_PKSG_PT2_PKSK_T4_iiT6__param_7,
	.param .u32 _ZN3cub18CUB_300001_SM_10006detail10radix_sort29DeviceRadixSortOnesweepKernelINS1_5radix10policy_hubIiiyE10Policy1000ELNS0_9SortOrderE1EiiyiiNS1_21identity_decomposer_tEEEvPT5_SB_PT3_PKSC_PT1_PKSG_PT2_PKSK_T4_iiT6__param_8,
	.param .u32 _ZN3cub18CUB_300001_SM_10006detail10radix_sort29DeviceRadixSortOnesweepKernelINS1_5radix10policy_hubIiiyE10Policy1000ELNS0_9SortOrderE1EiiyiiNS1_21identity_decomposer_tEEEvPT5_SB_PT3_PKSC_PT1_PKSG_PT2_PKSK_T4_iiT6__param_9,
	.param .u32 _ZN3cub18CUB_300001_SM_10006detail10radix_sort29DeviceRadixSortOnesweepKernelINS1_5radix10policy_hubIiiyE10Policy1000ELNS0_9SortOrderE1EiiyiiNS1_21identity_decomposer_tEEEvPT5_SB_PT3_PKSC_PT1_PKSG_PT2_PKSK_T4_iiT6__param_10,
	.param .align 1 .b8 _ZN3cub18CUB_300001_SM_10006detail10radix_sort29DeviceRadixSortOnesweepKernelINS1_5radix10policy_hubIiiyE10Policy1000ELNS0_9SortOrderE1EiiyiiNS1_21identity_decomposer_tEEEvPT5_SB_PT3_PKSC_PT1_PKSG_PT2_PKSK_T4_iiT6__param_11[1]
)
.maxntid 384
{
	.reg .pred 	%p<205>;
	.reg .b32 	%r<2283>;
	.reg .b64 	%rd<457>;
	// demoted variable
	.shared .align 16 .b8 _ZZN3cub18CUB_300001_SM_10006detail10radix_sort29DeviceRadixSortOnesweepKernelINS1_5radix10policy_hubIiiyE10Policy1000ELNS0_9SortOrderE1EiiyiiNS1_21identity_decomposer_tEEEvPT5_SB_PT3_PKSC_PT1_PKSG_PT2_PKSK_T4_iiT6_E1s[28160];
	ld.param.u64 	%rd43, [_ZN3cub18CUB_300001_SM_10006detail10radix_sort29DeviceRadixSortOnesweepKernelINS1_5radix10policy_hubIiiyE10Policy1000ELNS0_9SortOrderE1EiiyiiNS1_21identity_decomposer_tEEEvPT5_SB_PT3_PKSC_PT1_PKSG_PT2_PKSK_T4_iiT6__param_0];
	ld.param.u64 	%rd44, [_ZN3cub18CUB_300001_SM_10006detail10radix_sort29DeviceRadixSortOnesweepKernelINS1_5radix10policy_hubIiiyE10Policy1000ELNS0_9SortOrderE1EiiyiiNS1_21identity_decomposer_tEEEvPT5_SB_PT3_PKSC_PT1_PKSG_PT2_PKSK_T4_iiT6__param_1];
	ld.param.u64 	%rd47, [_ZN3cub18CUB_300001_SM_10006detail10radix_sort29DeviceRadixSortOnesweepKernelINS1_5radix10policy_hubIiiyE10Policy1000ELNS0_9SortOrderE1EiiyiiNS1_21identity_decomposer_tEEEvPT5_SB_PT3_PKSC_PT1_PKSG_PT2_PKSK_T4_iiT6__param_4];
	ld.param.u64 	%rd50, [_ZN3cub18CUB_300001_SM_10006detail10radix_sort29DeviceRadixSortOnesweepKernelINS1_5radix10policy_hubIiiyE10Policy1000ELNS0_9SortOrderE1EiiyiiNS1_21identity_decomposer_tEEEvPT5_SB_PT3_PKSC_PT1_PKSG_PT2_PKSK_T4_iiT6__param_5];
	cvta.to.global.u64 	%rd1, %rd47;
	cvta.to.global.u64 	%rd2, %rd43;
	cvta.to.global.u64 	%rd3, %rd50;
	mov.u32 	%r1, %tid.x;
	// begin inline asm
	mov.u32 %r443, %laneid;
	// end inline asm
	setp.ne.s32 	%p1, %r1, 0;
	@%p1 bra 	$L__BB7_2;
	cvta.to.global.u64 	%rd51, %rd44;
	atom.global.add.u32 	%r444, [%rd51], 1;
	st.shared.u32 	[_ZZN3cub18CUB_300001_SM_10006detail10radix_sort29DeviceRadixSortOnesweepKernelINS1_5radix10policy_hubIiiyE10Policy1000ELNS0_9SortOrderE1EiiyiiNS1_21identity_decomposer_tEEEvPT5_SB_PT3_PKSC_PT1_PKSG_PT2_PKSK_T4_iiT6_E1s+26112], %r444;
$L__BB7_2:
	ld.param.u32 	%r2078, [_ZN3cub18CUB_300001_SM_10006detail10radix_sort29DeviceRadixSortOnesweepKernelINS1_5radix10policy_hubIiiyE10Policy1000ELNS0_9SortOrderE1EiiyiiNS1_21identity_decomposer_tEEEvPT5_SB_PT3_PKSC_PT1_PKSG_PT2_PKSK_T4_iiT6__param_8];
	bar.sync 	0;
	ld.shared.u32 	%r3, [_ZZN3cub18CUB_300001_SM_10006detail10radix_sort29DeviceRadixSortOnesweepKernelINS1_5radix10policy_hubIiiyE10Policy1000ELNS0_9SortOrderE1EiiyiiNS1_21identity_decomposer_tEEEvPT5_SB_PT3_PKSC_PT1_PKSG_PT2_PKSK_T4_iiT6_E1s+26112];
	mul.lo.s32 	%r445, %r3, 6528;
	add.s32 	%r4, %r445, 6528;
	setp.gt.s32 	%p2, %r4, %r2078;
	cvt.s64.s32 	%rd4, %r445;
	@%p2 bra 	$L__BB7_4;
	and.b32  	%r446, %r1, 31;
	and.b32  	%r447, %r1, 992;
	mul.lo.s32 	%r448, %r447, 17;
	or.b32  	%r449, %r448, %r446;
	cvt.u64.u32 	%rd52, %r449;
	add.s64 	%rd53, %rd52, %rd4;
	shl.b64 	%rd54, %rd53, 2;
	add.s64 	%rd55, %rd3, %rd54;
	ld.global.u32 	%r2165, [%rd55];
	ld.global.u32 	%r2164, [%rd55+128];
	ld.global.u32 	%r2163, [%rd55+256];
	ld.global.u32 	%r2162, [%rd55+384];
	ld.global.u32 	%r2161, [%rd55+512];
	ld.global.u32 	%r2160, [%rd55+640];
	ld.global.u32 	%r2159, [%rd55+768];
	ld.global.u32 	%r2158, [%rd55+896];
	ld.global.u32 	%r2157, [%rd55+1024];
	ld.global.u32 	%r2156, [%rd55+1152];
	ld.global.u32 	%r2155, [%rd55+1280];
	ld.global.u32 	%r2154, [%rd55+1408];
	ld.global.u32 	%r2153, [%rd55+1536];
	ld.global.u32 	%r2152, [%rd55+1664];
	ld.global.u32 	%r2151, [%rd55+1792];
	ld.global.u32 	%r2150, [%rd55+1920];
	ld.global.u32 	%r2149, [%rd55+2048];
	bra.uni 	$L__BB7_38;
$L__BB7_4:
	ld.param.u32 	%r2079, [_ZN3cub18CUB_300001_SM_10006detail10radix_sort29DeviceRadixSortOnesweepKernelINS1_5radix10policy_hubIiiyE10Policy1000ELNS0_9SortOrderE1EiiyiiNS1_21identity_decomposer_tEEEvPT5_SB_PT3_PKSC_PT1_PKSG_PT2_PKSK_T4_iiT6__param_8];
	cvt.u32.u64 	%r451, %rd4;
	sub.s32 	%r22, %r2079, %r451;
	and.b32  	%r452, %r1, 31;
	and.b32  	%r453, %r1, 992;
	mul.lo.s32 	%r454, %r453, 17;
	or.b32  	%r23, %r454, %r452;
	setp.ge.s32 	%p3, %r23, %r22;
	cvt.u64.u32 	%rd56, %r23;
	add.s64 	%rd57, %rd56, %rd4;
	shl.b64 	%rd58, %rd57, 2;
	add.s64 	%rd5, %rd3, %rd58;
	mov.b32 	%r2165, -2147483648;
	@%p3 bra 	$L__BB7_6;
	ld.global.u32 	%r2165, [%rd5];
$L__BB7_6:
	add.s32 	%r456, %r23, 32;
	setp.ge.s32 	%p4, %r456, %r22;
	mov.b32 	%r2164, -2147483648;
	@%p4 bra 	$L__BB7_8;
	ld.global.u32 	%r2164, [%rd5+128];
$L__BB7_8:
	add.s32 	%r458, %r23, 64;
	setp.ge.s32 	%p5, %r458, %r22;
	mov.b32 	%r2163, -2147483648;
	@%p5 bra 	$L__BB7_10;
	ld.global.u32 	%r2163, [%rd5+256];
$L__BB7_10:
	add.s32 	%r460, %r23, 96;
	setp.ge.s32 	%p6, %r460, %r22;
	mov.b32 	%r2162, -2147483648;
	@%p6 bra 	$L__BB7_12;
	ld.global.u32 	%r2162, [%rd5+384];
$L__BB7_12:
	add.s32 	%r462, %r23, 128;
	setp.ge.s32 	%p7, %r462, %r22;
	mov.b32 	%r2161, -2147483648;
	@%p7 bra 	$L__BB7_14;
	ld.global.u32 	%r2161, [%rd5+512];
$L__BB7_14:
	add.s32 	%r464, %r23, 160;
	setp.ge.s32 	%p8, %r464, %r22;
	mov.b32 	%r2160, -2147483648;
	@%p8 bra 	$L__BB7_16;
	ld.global.u32 	%r2160, [%rd5+640];
$L__BB7_16:
	add.s32 	%r466, %r23, 192;
	setp.ge.s32 	%p9, %r466, %r22;
	mov.b32 	%r2159, -2147483648;
	@%p9 bra 	$L__BB7_18;
	ld.global.u32 	%r2159, [%rd5+768];
$L__BB7_18:
	add.s32 	%r468, %r23, 224;
	setp.ge.s32 	%p10, %r468, %r22;
	mov.b32 	%r2158, -2147483648;
	@%p10 bra 	$L__BB7_20;
	ld.global.u32 	%r2158, [%rd5+896];
$L__BB7_20:
	add.s32 	%r470, %r23, 256;
	setp.ge.s32 	%p11, %r470, %r22;
	mov.b32 	%r2157, -2147483648;
	@%p11 bra 	$L__BB7_22;
	ld.global.u32 	%r2157, [%rd5+1024];
$L__BB7_22:
	add.s32 	%r472, %r23, 288;
	setp.ge.s32 	%p12, %r472, %r22;
	mov.b32 	%r2156, -2147483648;
	@%p12 bra 	$L__BB7_24;
	ld.global.u32 	%r2156, [%rd5+1152];
$L__BB7_24:
	add.s32 	%r474, %r23, 320;
	setp.ge.s32 	%p13, %r474, %r22;
	mov.b32 	%r2155, -2147483648;
	@%p13 bra 	$L__BB7_26;
	ld.global.u32 	%r2155, [%rd5+1280];
$L__BB7_26:
	add.s32 	%r476, %r23, 352;
	setp.ge.s32 	%p14, %r476, %r22;
	mov.b32 	%r2154, -2147483648;
	@%p14 bra 	$L__BB7_28;
	ld.global.u32 	%r2154, [%rd5+1408];
$L__BB7_28:
	add.s32 	%r478, %r23, 384;
	setp.ge.s32 	%p15, %r478, %r22;
	mov.b32 	%r2153, -2147483648;
	@%p15 bra 	$L__BB7_30;
	ld.global.u32 	%r2153, [%rd5+1536];
$L__BB7_30:
	add.s32 	%r480, %r23, 416;
	setp.ge.s32 	%p16, %r480, %r22;
	mov.b32 	%r2152, -2147483648;
	@%p16 bra 	$L__BB7_32;
	ld.global.u32 	%r2152, [%rd5+1664];
$L__BB7_32:
	add.s32 	%r482, %r23, 448;
	setp.ge.s32 	%p17, %r482, %r22;
	mov.b32 	%r2151, -2147483648;
	@%p17 bra 	$L__BB7_34;
	ld.global.u32 	%r2151, [%rd5+1792];
$L__BB7_34:
	add.s32 	%r484, %r23, 480;
	setp.ge.s32 	%p18, %r484, %r22;
	mov.b32 	%r2150, -2147483648;
	@%p18 bra 	$L__BB7_36;
	ld.global.u32 	%r2150, [%rd5+1920];
$L__BB7_36:
	add.s32 	%r486, %r23, 512;
	setp.ge.s32 	%p19, %r486, %r22;
	mov.b32 	%r2149, -2147483648;
	@%p19 bra 	$L__BB7_38;
	ld.global.u32 	%r2149, [%rd5+2048];
$L__BB7_38:
	ld.param.u32 	%r2131, [_ZN3cub18CUB_300001_SM_10006detail10radix_sort29DeviceRadixSortOnesweepKernelINS1_5radix10policy_hubIiiyE10Policy1000ELNS0_9SortOrderE1EiiyiiNS1_21identity_decomposer_tEEEvPT5_SB_PT3_PKSC_PT1_PKSG_PT2_PKSK_T4_iiT6__param_10];
	mov.b32 	%r487, -1;
	shl.b32 	%r488, %r487, %r2131;
	not.b32 	%r74, %r488;
	shr.u32 	%r75, %r1, 5;
	shl.b32 	%r489, %r75, 10;
	mov.u32 	%r490, _ZZN3cub18CUB_300001_SM_10006detail10radix_sort29DeviceRadixSortOnesweepKernelINS1_5radix10policy_hubIiiyE10Policy1000ELNS0_9SortOrderE1EiiyiiNS1_21identity_decomposer_tEEEvPT5_SB_PT3_PKSC_PT1_PKSG_PT2_PKSK_T4_iiT6_E1s;
	add.s32 	%r76, %r490, %r489;
	setp.gt.s32 	%p20, %r443, 255;
	@%p20 bra 	$L__BB7_51;
	max.s32 	%r491, %r443, 224;
	sub.s32 	%r492, %r491, %r443;
	add.s32 	%r493, %r492, 31;
	shr.u32 	%r494, %r493, 5;
	add.s32 	%r77, %r494, 1;
	and.b32  	%r78, %r77, 15;
	setp.lt.u32 	%p21, %r493, 480;
	mov.u32 	%r2169, %r443;
	@%p21 bra 	$L__BB7_42;
	and.b32  	%r495, %r77, 268435440;
	neg.s32 	%r2167, %r495;
	shl.b32 	%r497, %r443, 2;
	add.s32 	%r498, %r489, %r497;
	add.s32 	%r500, %r498, %r490;
	add.s32 	%r2166, %r500, 1024;
	mov.u32 	%r2169, %r443;
$L__BB7_41:
	.pragma "nounroll";
	mov.b32 	%r501, 0;
	st.shared.u32 	[%r2166+-1024], %r501;
	st.shared.u32 	[%r2166+-896], %r501;
	st.shared.u32 	[%r2166+-768], %r501;
	st.shared.u32 	[%r2166+-640], %r501;
	st.shared.u32 	[%r2166+-512], %r501;
	st.shared.u32 	[%r2166+-384], %r501;
	st.shared.u32 	[%r2166+-256], %r501;
	st.shared.u32 	[%r2166+-128], %r501;
	st.shared.u32 	[%r2166], %r501;
	st.shared.u32 	[%r2166+128], %r501;
	st.shared.u32 	[%r2166+256], %r501;
	st.shared.u32 	[%r2166+384], %r501;
	st.shared.u32 	[%r2166+512], %r501;
	st.shared.u32 	[%r2166+640], %r501;
	st.shared.u32 	[%r2166+768], %r501;
	st.shared.u32 	[%r2166+896], %r501;
	add.s32 	%r2169, %r2169, 512;
	add.s32 	%r2167, %r2167, 16;
	add.s32 	%r2166, %r2166, 2048;
	setp.ne.s32 	%p22, %r2167, 0;
	@%p22 bra 	$L__BB7_41;
$L__BB7_42:
	setp.eq.s32 	%p23, %r78, 0;
	@%p23 bra 	$L__BB7_51;
	and.b32  	%r88, %r77, 7;
	setp.lt.u32 	%p24, %r78, 8;
	@%p24 bra 	$L__BB7_45;
	shl.b32 	%r502, %r2169, 2;
	add.s32 	%r503, %r76, %r502;
	mov.b32 	%r504, 0;
	st.shared.u32 	[%r503], %r504;
	st.shared.u32 	[%r503+128], %r504;
	st.shared.u32 	[%r503+256], %r504;
	st.shared.u32 	[%r503+384], %r504;
	st.shared.u32 	[%r503+512], %r504;
	st.shared.u32 	[%r503+640], %r504;
	st.shared.u32 	[%r503+768], %r504;
	st.shared.u32 	[%r503+896], %r504;
	add.s32 	%r2169, %r2169, 256;
$L__BB7_45:
	setp.eq.s32 	%p25, %r88, 0;
	@%p25 bra 	$L__BB7_51;
	and.b32  	%r91, %r77, 3;
	setp.lt.u32 	%p26, %r88, 4;
	@%p26 bra 	$L__BB7_48;
	shl.b32 	%r505, %r2169, 2;
	add.s32 	%r506, %r76, %r505;
	mov.b32 	%r507, 0;
	st.shared.u32 	[%r506], %r507;
	st.shared.u32 	[%r506+128], %r507;
	st.shared.u32 	[%r506+256], %r507;
	st.shared.u32 	[%r506+384], %r507;
	add.s32 	%r2169, %r2169, 128;
$L__BB7_48:
	setp.eq.s32 	%p27, %r91, 0;
	@%p27 bra 	$L__BB7_51;
	shl.b32 	%r509, %r2169, 2;
	add.s32 	%r510, %r489, %r509;
	add.s32 	%r2173, %r490, %r510;
	neg.s32 	%r2172, %r91;
$L__BB7_50:
	.pragma "nounroll";
	mov.b32 	%r512, 0;
	st.shared.u32 	[%r2173], %r512;
	add.s32 	%r2173, %r2173, 128;
	add.s32 	%r2172, %r2172, 1;
	setp.ne.s32 	%p28, %r2172, 0;
	@%p28 bra 	$L__BB7_50;
$L__BB7_51:
	ld.param.u32 	%r2094, [_ZN3cub18CUB_300001_SM_10006detail10radix_sort29DeviceRadixSortOnesweepKernelINS1_5radix10policy_hubIiiyE10Policy1000ELNS0_9SortOrderE1EiiyiiNS1_21identity_decomposer_tEEEvPT5_SB_PT3_PKSC_PT1_PKSG_PT2_PKSK_T4_iiT6__param_9];
	bar.warp.sync 	-1;
	xor.b32  	%r514, %r2165, 2147483647;
	shr.u32 	%r515, %r514, %r2094;
	and.b32  	%r100, %r515, %r74;
	shl.b32 	%r516, %r100, 2;
	add.s32 	%r517, %r76, %r516;
	atom.shared.add.u32 	%r518, [%r517], 1;
	xor.b32  	%r2227, %r2164, 2147483647;
	shr.u32 	%r520, %r2227, %r2094;
	and.b32  	%r521, %r520, %r74;
	shl.b32 	%r522, %r521, 2;
	add.s32 	%r523, %r76, %r522;
	atom.shared.add.u32 	%r524, [%r523], 1;
	xor.b32  	%r2226, %r2163, 2147483647;
	shr.u32 	%r526, %r2226, %r2094;
	and.b32  	%r527, %r526, %r74;
	shl.b32 	%r528, %r527, 2;
	add.s32 	%r529, %r76, %r528;
	atom.shared.add.u32 	%r530, [%r529], 1;
	xor.b32  	%r2225, %r2162, 2147483647;
	shr.u32 	%r532, %r2225, %r2094;
	and.b32  	%r533, %r532, %r74;
	shl.b32 	%r534, %r533, 2;
	add.s32 	%r535, %r76, %r534;
	atom.shared.add.u32 	%r536, [%r535], 1;
	xor.b32  	%r537, %r2161, 2147483647;
	shr.u32 	%r538, %r537, %r2094;
	and.b32  	%r539, %r538, %r74;
	shl.b32 	%r540, %r539, 2;
	add.s32 	%r541, %r76, %r540;
	atom.shared.add.u32 	%r542, [%r541], 1;
	xor.b32  	%r543, %r2160, 2147483647;
	shr.u32 	%r544, %r543, %r2094;
	and.b32  	%r545, %r544, %r74;
	shl.b32 	%r546, %r545, 2;
	add.s32 	%r547, %r76, %r546;
	atom.shared.add.u32 	%r548, [%r547], 1;
	xor.b32  	%r549, %r2159, 2147483647;
	shr.u32 	%r550, %r549, %r2094;
	and.b32  	%r551, %r550, %r74;
	shl.b32 	%r552, %r551, 2;
	add.s32 	%r553, %r76, %r552;
	atom.shared.add.u32 	%r554, [%r553], 1;
	xor.b32  	%r555, %r2158, 2147483647;
	shr.u32 	%r556, %r555, %r2094;
	and.b32  	%r557, %r556, %r74;
	shl.b32 	%r558, %r557, 2;
	add.s32 	%r559, %r76, %r558;
	atom.shared.add.u32 	%r560, [%r559], 1;
	xor.b32  	%r561, %r2157, 2147483647;
	shr.u32 	%r562, %r561, %r2094;
	and.b32  	%r563, %r562, %r74;
	shl.b32 	%r564, %r563, 2;
	add.s32 	%r565, %r76, %r564;
	atom.shared.add.u32 	%r566, [%r565], 1;
	xor.b32  	%r567, %r2156, 2147483647;
	shr.u32 	%r568, %r567, %r2094;
	and.b32  	%r569, %r568, %r74;
	shl.b32 	%r570, %r569, 2;
	add.s32 	%r571, %r76, %r570;
	atom.shared.add.u32 	%r572, [%r571], 1;
	xor.b32  	%r573, %r2155, 2147483647;
	shr.u32 	%r574, %r573, %r2094;
	and.b32  	%r575, %r574, %r74;
	shl.b32 	%r576, %r575, 2;
	add.s32 	%r577, %r76, %r576;
	atom.shared.add.u32 	%r578, [%r577], 1;
	xor.b32  	%r579, %r2154, 2147483647;
	shr.u32 	%r580, %r579, %r2094;
	and.b32  	%r581, %r580, %r74;
	shl.b32 	%r582, %r581, 2;
	add.s32 	%r583, %r76, %r582;
	atom.shared.add.u32 	%r584, [%r583], 1;
	xor.b32  	%r585, %r2153, 2147483647;
	shr.u32 	%r586, %r585, %r2094;
	and.b32  	%r587, %r586, %r74;
	shl.b32 	%r588, %r587, 2;
	add.s32 	%r589, %r76, %r588;
	atom.shared.add.u32 	%r590, [%r589], 1;
	xor.b32  	%r591, %r2152, 2147483647;
	shr.u32 	%r592, %r591, %r2094;
	and.b32  	%r593, %r592, %r74;
	shl.b32 	%r594, %r593, 2;
	add.s32 	%r595, %r76, %r594;
	atom.shared.add.u32 	%r596, [%r595], 1;
	xor.b32  	%r597, %r2151, 2147483647;
	shr.u32 	%r598, %r597, %r2094;
	and.b32  	%r599, %r598, %r74;
	shl.b32 	%r600, %r599, 2;
	add.s32 	%r601, %r76, %r600;
	atom.shared.add.u32 	%r602, [%r601], 1;
	xor.b32  	%r603, %r2150, 2147483647;
	shr.u32 	%r604, %r603, %r2094;
	and.b32  	%r605, %r604, %r74;
	shl.b32 	%r606, %r605, 2;
	add.s32 	%r607, %r76, %r606;
	atom.shared.add.u32 	%r608, [%r607], 1;
	xor.b32  	%r2212, %r2149, 2147483647;
	shr.u32 	%r610, %r2212, %r2094;
	and.b32  	%r611, %r610, %r74;
	shl.b32 	%r612, %r611, 2;
	add.s32 	%r613, %r76, %r612;
	atom.shared.add.u32 	%r614, [%r613], 1;
	bar.sync 	0;
	setp.gt.u32 	%p29, %r1, 255;
	shl.b32 	%r615, %r1, 2;
	add.s32 	%r101, %r490, %r615;
	mov.b32 	%r2174, 0;
	@%p29 bra 	$L__BB7_53;
	ld.shared.u32 	%r617, [%r101];
	mov.b32 	%r618, 0;
	st.shared.u32 	[%r101], %r618;
	ld.shared.u32 	%r619, [%r101+1024];
	st.shared.u32 	[%r101+1024], %r617;
	add.s32 	%r620, %r619, %r617;
	ld.shared.u32 	%r621, [%r101+2048];
	st.shared.u32 	[%r101+2048], %r620;
	add.s32 	%r622, %r621, %r620;
	ld.shared.u32 	%r623, [%r101+3072];
	st.shared.u32 	[%r101+3072], %r622;
	add.s32 	%r624, %r623, %r622;
	ld.shared.u32 	%r625, [%r101+4096];
	st.shared.u32 	[%r101+4096], %r624;
	add.s32 	%r626, %r625, %r624;
	ld.shared.u32 	%r627, [%r101+5120];
	st.shared.u32 	[%r101+5120], %r626;
	add.s32 	%r628, %r627, %r626;
	ld.shared.u32 	%r629, [%r101+6144];
	st.shared.u32 	[%r101+6144], %r628;
	add.s32 	%r630, %r629, %r628;
	ld.shared.u32 	%r631, [%r101+7168];
	st.shared.u32 	[%r101+7168], %r630;
	add.s32 	%r632, %r631, %r630;
	ld.shared.u32 	%r633, [%r101+8192];
	st.shared.u32 	[%r101+8192], %r632;
	add.s32 	%r634, %r633, %r632;
	ld.shared.u32 	%r635, [%r101+9216];
	st.shared.u32 	[%r101+9216], %r634;
	add.s32 	%r636, %r635, %r634;
	ld.shared.u32 	%r637, [%r101+10240];
	st.shared.u32 	[%r101+10240], %r636;
	add.s32 	%r638, %r637, %r636;
	ld.shared.u32 	%r639, [%r101+11264];
	st.shared.u32 	[%r101+11264], %r638;
	add.s32 	%r2174, %r639, %r638;
$L__BB7_53:
	setp.gt.u32 	%p30, %r1, 255;
	shl.b32 	%r640, %r3, 8;
	add.s32 	%r641, %r640, %r1;
	mul.wide.s32 	%rd59, %r641, 4;
	add.s64 	%rd6, %rd2, %rd59;
	@%p30 bra 	$L__BB7_55;
	or.b32  	%r642, %r2174, 1073741824;
	st.volatile.global.u32 	[%rd6], %r642;
$L__BB7_55:
	ld.param.u64 	%rd442, [_ZN3cub18CUB_300001_SM_10006detail10radix_sort29DeviceRadixSortOnesweepKernelINS1_5radix10policy_hubIiiyE10Policy1000ELNS0_9SortOrderE1EiiyiiNS1_21identity_decomposer_tEEEvPT5_SB_PT3_PKSC_PT1_PKSG_PT2_PKSK_T4_iiT6__param_7];
	xor.b32  	%r2223, %r2160, 2147483647;
	xor.b32  	%r2224, %r2161, 2147483647;
	xor.b32  	%r2222, %r2159, 2147483647;
	xor.b32  	%r2221, %r2158, 2147483647;
	xor.b32  	%r2228, %r2165, 2147483647;
	xor.b32  	%r2218, %r2155, 2147483647;
	xor.b32  	%r2220, %r2157, 2147483647;
	xor.b32  	%r2217, %r2154, 2147483647;
	xor.b32  	%r2219, %r2156, 2147483647;
	xor.b32  	%r2215, %r2152, 2147483647;
	xor.b32  	%r2216, %r2153, 2147483647;
	xor.b32  	%r2213, %r2150, 2147483647;
	xor.b32  	%r2214, %r2151, 2147483647;
	setp.lt.u32 	%p31, %r1, 256;
	setp.eq.s32 	%p32, %r2174, 6528;
	and.pred  	%p33, %p31, %p32;
	selp.u32 	%r643, 1, 0, %p33;
	{ 
	.reg .pred 	%p1; 
	.reg .pred 	%p2; 
	setp.ne.u32 	%p1, %r643, 0; 
	bar.red.or.pred 	%p2, 0, %p1; 
	selp.u32 	%r644, 1, 0, %p2; 
	}
	setp.eq.s32 	%p34, %r644, 0;
	and.b32  	%r645, %r1, 992;
	and.b32  	%r646, %r1, 31;
	mul.lo.s32 	%r647, %r645, 17;
	or.b32  	%r648, %r647, %r646;
	cvt.u64.u32 	%rd7, %r648;
	mul.lo.s32 	%r649, %r3, 6528;
	cvt.s64.s32 	%rd60, %r649;
	add.s64 	%rd61, %rd7, %rd60;
	cvta.to.global.u64 	%rd62, %rd442;
	shl.b64 	%rd63, %rd61, 2;
	add.s64 	%rd8, %rd62, %rd63;
	cvt.u64.u32 	%rd9, %r1;
	@%p34 bra 	$L__BB7_175;
	setp.gt.u32 	%p35, %r1, 255;
	shl.b32 	%r650, %r1, 3;
	mov.u32 	%r651, _ZZN3cub18CUB_300001_SM_10006detail10radix_sort29DeviceRadixSortOnesweepKernelINS1_5radix10policy_hubIiiyE10Policy1000ELNS0_9SortOrderE1EiiyiiNS1_21identity_decomposer_tEEEvPT5_SB_PT3_PKSC_PT1_PKSG_PT2_PKSK_T4_iiT6_E1s;
	add.s32 	%r652, %r651, %r650;
	add.s32 	%r121, %r652, 26112;
	@%p35 bra 	$L__BB7_64;
	ld.param.u64 	%rd436, [_ZN3cub18CUB_300001_SM_10006detail10radix_sort29DeviceRadixSortOnesweepKernelINS1_5radix10policy_hubIiiyE10Policy1000ELNS0_9SortOrderE1EiiyiiNS1_21identity_decomposer_tEEEvPT5_SB_PT3_PKSC_PT1_PKSG_PT2_PKSK_T4_iiT6__param_3];
	cvta.to.global.u64 	%rd64, %rd436;
	shl.b64 	%rd65, %rd9, 3;
	add.s64 	%rd66, %rd64, %rd65;
	ld.global.u64 	%rd67, [%rd66];
	setp.gt.u32 	%p36, %r1, %r100;
	selp.b64 	%rd68, 6528, 0, %p36;
	sub.s64 	%rd455, %rd67, %rd68;
	st.shared.u64 	[%r121], %rd455;
	setp.lt.s32 	%p37, %r3, 1;
	mov.u32 	%r2178, %r2174;
	@%p37 bra 	$L__BB7_63;
	mov.b32 	%r2176, -1;
	mov.u32 	%r2175, %r3;
	mov.u32 	%r2178, %r2174;
$L__BB7_59:
	ld.param.u64 	%rd429, [_ZN3cub18CUB_300001_SM_10006detail10radix_sort29DeviceRadixSortOnesweepKernelINS1_5radix10policy_hubIiiyE10Policy1000ELNS0_9SortOrderE1EiiyiiNS1_21identity_decomposer_tEEEvPT5_SB_PT3_PKSC_PT1_PKSG_PT2_PKSK_T4_iiT6__param_0];
	add.s32 	%r125, %r2175, -1;
	shl.b32 	%r654, %r125, 8;
	add.s32 	%r655, %r654, %r1;
	cvta.to.global.u64 	%rd69, %rd429;
	mul.wide.s32 	%rd70, %r655, 4;
	add.s64 	%rd11, %rd69, %rd70;
$L__BB7_60:
	membar.cta;
	ld.volatile.global.u32 	%r126, [%rd11];
	setp.eq.s32 	%p38, %r126, 0;
	@%p38 bra 	$L__BB7_60;
	and.b32  	%r656, %r126, 1073741823;
	add.s32 	%r2178, %r656, %r2178;
	setp.gt.s32 	%p39, %r126, -1;
	vote.sync.ballot.b32 	%r2176, %p39, %r2176;
	setp.gt.u32 	%p41, %r2175, 1;
	and.pred  	%p42, %p39, %p41;
	mov.u32 	%r2175, %r125;
	@%p42 bra 	$L__BB7_59;
	ld.shared.u64 	%rd455, [%r121];
$L__BB7_63:
	or.b32  	%r657, %r2178, -2147483648;
	st.volatile.global.u32 	[%rd6], %r657;
	sub.s32 	%r658, %r2178, %r2174;
	cvt.s64.s32 	%rd71, %r658;
	add.s64 	%rd72, %rd455, %rd71;
	st.shared.u64 	[%r121], %rd72;
$L__BB7_64:
	ld.param.u32 	%r2080, [_ZN3cub18CUB_300001_SM_10006detail10radix_sort29DeviceRadixSortOnesweepKernelINS1_5radix10policy_hubIiiyE10Policy1000ELNS0_9SortOrderE1EiiyiiNS1_21identity_decomposer_tEEEvPT5_SB_PT3_PKSC_PT1_PKSG_PT2_PKSK_T4_iiT6__param_8];
	ld.param.u64 	%rd432, [_ZN3cub18CUB_300001_SM_10006detail10radix_sort29DeviceRadixSortOnesweepKernelINS1_5radix10policy_hubIiiyE10Policy1000ELNS0_9SortOrderE1EiiyiiNS1_21identity_decomposer_tEEEvPT5_SB_PT3_PKSC_PT1_PKSG_PT2_PKSK_T4_iiT6__param_2];
	setp.gt.u32 	%p43, %r1, 255;
	setp.lt.s32 	%p44, %r4, %r2080;
	setp.eq.s64 	%p45, %rd432, 0;
	or.pred  	%p46, %p45, %p44;
	or.pred  	%p47, %p43, %p46;
	@%p47 bra 	$L__BB7_66;
	ld.param.u64 	%rd433, [_ZN3cub18CUB_300001_SM_10006detail10radix_sort29DeviceRadixSortOnesweepKernelINS1_5radix10policy_hubIiiyE10Policy1000ELNS0_9SortOrderE1EiiyiiNS1_21identity_decomposer_tEEEvPT5_SB_PT3_PKSC_PT1_PKSG_PT2_PKSK_T4_iiT6__param_2];
	ld.shared.u64 	%rd73, [%r121];
	setp.gt.u32 	%p48, %r1, %r100;
	selp.b64 	%rd74, 6528, 0, %p48;
	cvt.s64.s32 	%rd75, %r2174;
	add.s64 	%rd76, %rd74, %rd75;
	add.s64 	%rd77, %rd76, %rd73;
	cvta.to.global.u64 	%rd78, %rd433;
	shl.b64 	%rd79, %rd9, 3;
	add.s64 	%rd80, %rd78, %rd79;
	st.global.u64 	[%rd80], %rd77;
$L__BB7_66:
	ld.param.u32 	%r2081, [_ZN3cub18CUB_300001_SM_10006detail10radix_sort29DeviceRadixSortOnesweepKernelINS1_5radix10policy_hubIiiyE10Policy1000ELNS0_9SortOrderE1EiiyiiNS1_21identity_decomposer_tEEEvPT5_SB_PT3_PKSC_PT1_PKSG_PT2_PKSK_T4_iiT6__param_8];
	setp.gt.s32 	%p49, %r4, %r2081;
	bar.sync 	0;
	shl.b32 	%r659, %r100, 3;
	add.s32 	%r661, %r651, %r659;
	ld.shared.u64 	%rd14, [%r661+26112];
	@%p49 bra 	$L__BB7_68;
	add.s64 	%rd81, %rd14, %rd7;
	shl.b64 	%rd82, %rd81, 2;
	add.s64 	%rd83, %rd1, %rd82;
	st.global.u32 	[%rd83], %r2165;
	st.global.u32 	[%rd83+128], %r2164;
	st.global.u32 	[%rd83+256], %r2163;
	st.global.u32 	[%rd83+384], %r2162;
	st.global.u32 	[%rd83+512], %r2161;
	st.global.u32 	[%rd83+640], %r2160;
	st.global.u32 	[%rd83+768], %r2159;
	st.global.u32 	[%rd83+896], %r2158;
	st.global.u32 	[%rd83+1024], %r2157;
	st.global.u32 	[%rd83+1152], %r2156;
	st.global.u32 	[%rd83+1280], %r2155;
	st.global.u32 	[%rd83+1408], %r2154;
	st.global.u32 	[%rd83+1536], %r2153;
	st.global.u32 	[%rd83+1664], %r2152;
	st.global.u32 	[%rd83+1792], %r2151;
	st.global.u32 	[%rd83+1920], %r2150;
	st.global.u32 	[%rd83+2048], %r2149;
	bra.uni 	$L__BB7_102;
$L__BB7_68:
	ld.param.u32 	%r2082, [_ZN3cub18CUB_300001_SM_10006detail10radix_sort29DeviceRadixSortOnesweepKernelINS1_5radix10policy_hubIiiyE10Policy1000ELNS0_9SortOrderE1EiiyiiNS1_21identity_decomposer_tEEEvPT5_SB_PT3_PKSC_PT1_PKSG_PT2_PKSK_T4_iiT6__param_8];
	cvt.u32.u64 	%r662, %rd7;
	mad.lo.s32 	%r130, %r3, -6528, %r2082;
	setp.ge.s32 	%p50, %r662, %r130;
	add.s64 	%rd84, %rd14, %rd7;
	shl.b64 	%rd85, %rd84, 2;
	add.s64 	%rd15, %rd1, %rd85;
	@%p50 bra 	$L__BB7_70;
	st.global.u32 	[%rd15], %r2165;
$L__BB7_70:
	add.s32 	%r664, %r662, 32;
	setp.ge.s32 	%p51, %r664, %r130;
	@%p51 bra 	$L__BB7_72;
	st.global.u32 	[%rd15+128], %r2164;
$L__BB7_72:
	add.s32 	%r666, %r662, 64;
	setp.ge.s32 	%p52, %r666, %r130;
	@%p52 bra 	$L__BB7_74;
	st.global.u32 	[%rd15+256], %r2163;
$L__BB7_74:
	add.s32 	%r668, %r662, 96;
	setp.ge.s32 	%p53, %r668, %r130;
	@%p53 bra 	$L__BB7_76;
	st.global.u32 	[%rd15+384], %r2162;
$L__BB7_76:
	add.s32 	%r670, %r662, 128;
	setp.ge.s32 	%p54, %r670, %r130;
	@%p54 bra 	$L__BB7_78;
	st.global.u32 	[%rd15+512], %r2161;
$L__BB7_78:
	add.s32 	%r672, %r662, 160;
	setp.ge.s32 	%p55, %r672, %r130;
	@%p55 bra 	$L__BB7_80;
	st.global.u32 	[%rd15+640], %r2160;
$L__BB7_80:
	add.s32 	%r674, %r662, 192;
	setp.ge.s32 	%p56, %r674, %r130;
	@%p56 bra 	$L__BB7_82;
	st.global.u32 	[%rd15+768], %r2159;
$L__BB7_82:
	add.s32 	%r676, %r662, 224;
	setp.ge.s32 	%p57, %r676, %r130;
	@%p57 bra 	$L__BB7_84;
	st.global.u32 	[%rd15+896], %r2158;
$L__BB7_84:
	add.s32 	%r678, %r662, 256;
	setp.ge.s32 	%p58, %r678, %r130;
	@%p58 bra 	$L__BB7_86;
	st.global.u32 	[%rd15+1024], %r2157;
$L__BB7_86:
	add.s32 	%r680, %r662, 288;
	setp.ge.s32 	%p59, %r680, %r130;
	@%p59 bra 	$L__BB7_88;
	st.global.u32 	[%rd15+1152], %r2156;
$L__BB7_88:
	add.s32 	%r682, %r662, 320;
	setp.ge.s32 	%p60, %r682, %r130;
	@%p60 bra 	$L__BB7_90;
	st.global.u32 	[%rd15+1280], %r2155;
$L__BB7_90:
	add.s32 	%r684, %r662, 352;
	setp.ge.s32 	%p61, %r684, %r130;
	@%p61 bra 	$L__BB7_92;
	st.global.u32 	[%rd15+1408], %r2154;
$L__BB7_92:
	add.s32 	%r686, %r662, 384;
	setp.ge.s32 	%p62, %r686, %r130;
	@%p62 bra 	$L__BB7_94;
	st.global.u32 	[%rd15+1536], %r2153;
$L__BB7_94:
	add.s32 	%r688, %r662, 416;
	setp.ge.s32 	%p63, %r688, %r130;
	@%p63 bra 	$L__BB7_96;
	st.global.u32 	[%rd15+1664], %r2152;
$L__BB7_96:
	add.s32 	%r690, %r662, 448;
	setp.ge.s32 	%p64, %r690, %r130;
	@%p64 bra 	$L__BB7_98;
	st.global.u32 	[%rd15+1792], %r2151;
$L__BB7_98:
	add.s32 	%r692, %r662, 480;
	setp.ge.s32 	%p65, %r692, %r130;
	@%p65 bra 	$L__BB7_100;
	st.global.u32 	[%rd15+1920], %r2150;
$L__BB7_100:
	add.s32 	%r694, %r662, 512;
	setp.ge.s32 	%p66, %r694, %r130;
	@%p66 bra 	$L__BB7_102;
	st.global.u32 	[%rd15+2048], %r2149;
$L__BB7_102:
	ld.param.u32 	%r2083, [_ZN3cub18CUB_300001_SM_10006detail10radix_sort29DeviceRadixSortOnesweepKernelINS1_5radix10policy_hubIiiyE10Policy1000ELNS0_9SortOrderE1EiiyiiNS1_21identity_decomposer_tEEEvPT5_SB_PT3_PKSC_PT1_PKSG_PT2_PKSK_T4_iiT6__param_8];
	setp.gt.s32 	%p67, %r4, %r2083;
	@%p67 bra 	$L__BB7_104;
	ld.global.u32 	%r2211, [%rd8];
	ld.global.u32 	%r2210, [%rd8+128];
	ld.global.u32 	%r2209, [%rd8+256];
	ld.global.u32 	%r2208, [%rd8+384];
	ld.global.u32 	%r2207, [%rd8+512];
	ld.global.u32 	%r2206, [%rd8+640];
	ld.global.u32 	%r2205, [%rd8+768];
	ld.global.u32 	%r2204, [%rd8+896];
	ld.global.u32 	%r2203, [%rd8+1024];
	ld.global.u32 	%r2202, [%rd8+1152];
	ld.global.u32 	%r2201, [%rd8+1280];
	ld.global.u32 	%r2200, [%rd8+1408];
	ld.global.u32 	%r2199, [%rd8+1536];
	ld.global.u32 	%r2198, [%rd8+1664];
	ld.global.u32 	%r2197, [%rd8+1792];
	ld.global.u32 	%r2196, [%rd8+1920];
	ld.global.u32 	%r2195, [%rd8+2048];
	bra.uni 	$L__BB7_138;
$L__BB7_104:
	ld.param.u32 	%r2084, [_ZN3cub18CUB_300001_SM_10006detail10radix_sort29DeviceRadixSortOnesweepKernelINS1_5radix10policy_hubIiiyE10Policy1000ELNS0_9SortOrderE1EiiyiiNS1_21identity_decomposer_tEEEvPT5_SB_PT3_PKSC_PT1_PKSG_PT2_PKSK_T4_iiT6__param_8];
	cvt.u32.u64 	%r696, %rd7;
	sub.s32 	%r148, %r2084, %r649;
	setp.ge.s32 	%p68, %r696, %r148;
	@%p68 bra 	$L__BB7_106;
	ld.global.u32 	%r2211, [%rd8];
$L__BB7_106:
	add.s32 	%r700, %r696, 32;
	setp.ge.s32 	%p69, %r700, %r148;
	@%p69 bra 	$L__BB7_108;
	ld.global.u32 	%r2210, [%rd8+128];
$L__BB7_108:
	add.s32 	%r703, %r696, 64;
	setp.ge.s32 	%p70, %r703, %r148;
	@%p70 bra 	$L__BB7_110;
	ld.global.u32 	%r2209, [%rd8+256];
$L__BB7_110:
	add.s32 	%r706, %r696, 96;
	setp.ge.s32 	%p71, %r706, %r148;
	@%p71 bra 	$L__BB7_112;
	ld.global.u32 	%r2208, [%rd8+384];
$L__BB7_112:
	add.s32 	%r709, %r696, 128;
	setp.ge.s32 	%p72, %r709, %r148;
	@%p72 bra 	$L__BB7_114;
	ld.global.u32 	%r2207, [%rd8+512];
$L__BB7_114:
	add.s32 	%r712, %r696, 160;
	setp.ge.s32 	%p73, %r712, %r148;
	@%p73 bra 	$L__BB7_116;
	ld.global.u32 	%r2206, [%rd8+640];
$L__BB7_116:
	add.s32 	%r715, %r696, 192;
	setp.ge.s32 	%p74, %r715, %r148;
	@%p74 bra 	$L__BB7_118;
	ld.global.u32 	%r2205, [%rd8+768];
$L__BB7_118:
	add.s32 	%r718, %r696, 224;
	setp.ge.s32 	%p75, %r718, %r148;
	@%p75 bra 	$L__BB7_120;
	ld.global.u32 	%r2204, [%rd8+896];
$L__BB7_120:
	add.s32 	%r721, %r696, 256;
	setp.ge.s32 	%p76, %r721, %r148;
	@%p76 bra 	$L__BB7_122;
	ld.global.u32 	%r2203, [%rd8+1024];
$L__BB7_122:
	add.s32 	%r724, %r696, 288;
	setp.ge.s32 	%p77, %r724, %r148;
	@%p77 bra 	$L__BB7_124;
	ld.global.u32 	%r2202, [%rd8+1152];
$L__BB7_124:
	add.s32 	%r727, %r696, 320;
	setp.ge.s32 	%p78, %r727, %r148;
	@%p78 bra 	$L__BB7_126;
	ld.global.u32 	%r2201, [%rd8+1280];
$L__BB7_126:
	add.s32 	%r730, %r696, 352;
	setp.ge.s32 	%p79, %r730, %r148;
	@%p79 bra 	$L__BB7_128;
	ld.global.u32 	%r2200, [%rd8+1408];
$L__BB7_128:
	add.s32 	%r733, %r696, 384;
	setp.ge.s32 	%p80, %r733, %r148;
	@%p80 bra 	$L__BB7_130;
	ld.global.u32 	%r2199, [%rd8+1536];
$L__BB7_130:
	add.s32 	%r736, %r696, 416;
	setp.ge.s32 	%p81, %r736, %r148;
	@%p81 bra 	$L__BB7_132;
	ld.global.u32 	%r2198, [%rd8+1664];
$L__BB7_132:
	add.s32 	%r739, %r696, 448;
	setp.ge.s32 	%p82, %r739, %r148;
	@%p82 bra 	$L__BB7_134;
	ld.global.u32 	%r2197, [%rd8+1792];
$L__BB7_134:
	add.s32 	%r742, %r696, 480;
	setp.ge.s32 	%p83, %r742, %r148;
	@%p83 bra 	$L__BB7_136;
	ld.global.u32 	%r2196, [%rd8+1920];
$L__BB7_136:
	add.s32 	%r745, %r696, 512;
	setp.ge.s32 	%p84, %r745, %r148;
	@%p84 bra 	$L__BB7_138;
	ld.global.u32 	%r2195, [%rd8+2048];
$L__BB7_138:
	ld.param.u32 	%r2085, [_ZN3cub18CUB_300001_SM_10006detail10radix_sort29DeviceRadixSortOnesweepKernelINS1_5radix10policy_hubIiiyE10Policy1000ELNS0_9SortOrderE1EiiyiiNS1_21identity_decomposer_tEEEvPT5_SB_PT3_PKSC_PT1_PKSG_PT2_PKSK_T4_iiT6__param_8];
	mad.lo.s32 	%r746, %r3, 6528, 6528;
	setp.gt.s32 	%p85, %r746, %r2085;
	@%p85 bra 	$L__BB7_140;
	ld.param.u64 	%rd439, [_ZN3cub18CUB_300001_SM_10006detail10radix_sort29DeviceRadixSortOnesweepKernelINS1_5radix10policy_hubIiiyE10Policy1000ELNS0_9SortOrderE1EiiyiiNS1_21identity_decomposer_tEEEvPT5_SB_PT3_PKSC_PT1_PKSG_PT2_PKSK_T4_iiT6__param_6];
	add.s64 	%rd86, %rd14, %rd7;
	cvta.to.global.u64 	%rd87, %rd439;
	shl.b64 	%rd88, %rd86, 2;
	add.s64 	%rd89, %rd87, %rd88;
	st.global.u32 	[%rd89], %r2211;
	st.global.u32 	[%rd89+128], %r2210;
	st.global.u32 	[%rd89+256], %r2209;
	st.global.u32 	[%rd89+384], %r2208;
	st.global.u32 	[%rd89+512], %r2207;
	st.global.u32 	[%rd89+640], %r2206;
	st.global.u32 	[%rd89+768], %r2205;
	st.global.u32 	[%rd89+896], %r2204;
	st.global.u32 	[%rd89+1024], %r2203;
	st.global.u32 	[%rd89+1152], %r2202;
	st.global.u32 	[%rd89+1280], %r2201;
	st.global.u32 	[%rd89+1408], %r2200;
	st.global.u32 	[%rd89+1536], %r2199;
	st.global.u32 	[%rd89+1664], %r2198;
	st.global.u32 	[%rd89+1792], %r2197;
	st.global.u32 	[%rd89+1920], %r2196;
	st.global.u32 	[%rd89+2048], %r2195;
	bra.uni 	$L__BB7_174;
$L__BB7_140:
	ld.param.u32 	%r2086, [_ZN3cub18CUB_300001_SM_10006detail10radix_sort29DeviceRadixSortOnesweepKernelINS1_5radix10policy_hubIiiyE10Policy1000ELNS0_9SortOrderE1EiiyiiNS1_21identity_decomposer_tEEEvPT5_SB_PT3_PKSC_PT1_PKSG_PT2_PKSK_T4_iiT6__param_8];
	ld.param.u64 	%rd440, [_ZN3cub18CUB_300001_SM_10006detail10radix_sort29DeviceRadixSortOnesweepKernelINS1_5radix10policy_hubIiiyE10Policy1000ELNS0_9SortOrderE1EiiyiiNS1_21identity_decomposer_tEEEvPT5_SB_PT3_PKSC_PT1_PKSG_PT2_PKSK_T4_iiT6__param_6];
	cvt.u32.u64 	%r747, %rd7;
	mad.lo.s32 	%r199, %r3, -6528, %r2086;
	setp.ge.s32 	%p86, %r747, %r199;
	add.s64 	%rd90, %rd14, %rd7;
	cvta.to.global.u64 	%rd91, %rd440;
	shl.b64 	%rd92, %rd90, 2;
	add.s64 	%rd16, %rd91, %rd92;
	@%p86 bra 	$L__BB7_142;
	st.global.u32 	[%rd16], %r2211;
$L__BB7_142:
	add.s32 	%r749, %r747, 32;
	setp.ge.s32 	%p87, %r749, %r199;
	@%p87 bra 	$L__BB7_144;
	st.global.u32 	[%rd16+128], %r2210;
$L__BB7_144:
	add.s32 	%r751, %r747, 64;
	setp.ge.s32 	%p88, %r751, %r199;
	@%p88 bra 	$L__BB7_146;
	st.global.u32 	[%rd16+256], %r2209;
$L__BB7_146:
	add.s32 	%r753, %r747, 96;
	setp.ge.s32 	%p89, %r753, %r199;
	@%p89 bra 	$L__BB7_148;
	st.global.u32 	[%rd16+384], %r2208;
$L__BB7_148:
	add.s32 	%r755, %r747, 128;
	setp.ge.s32 	%p90, %r755, %r199;
	@%p90 bra 	$L__BB7_150;
	st.global.u32 	[%rd16+512], %r2207;
$L__BB7_150:
	add.s32 	%r757, %r747, 160;
	setp.ge.s32 	%p91, %r757, %r199;
	@%p91 bra 	$L__BB7_152;
	st.global.u32 	[%rd16+640], %r2206;
$L__BB7_152:
	add.s32 	%r759, %r747, 192;
	setp.ge.s32 	%p92, %r759, %r199;
	@%p92 bra 	$L__BB7_154;
	st.global.u32 	[%rd16+768], %r2205;
$L__BB7_154:
	add.s32 	%r761, %r747, 224;
	setp.ge.s32 	%p93, %r761, %r199;
	@%p93 bra 	$L__BB7_156;
	st.global.u32 	[%rd16+896], %r2204;
$L__BB7_156:
	add.s32 	%r763, %r747, 256;
	setp.ge.s32 	%p94, %r763, %r199;
	@%p94 bra 	$L__BB7_158;
	st.global.u32 	[%rd16+1024], %r2203;
$L__BB7_158:
	add.s32 	%r765, %r747, 288;
	setp.ge.s32 	%p95, %r765, %r199;
	@%p95 bra 	$L__BB7_160;
	st.global.u32 	[%rd16+1152], %r2202;
$L__BB7_160:
	add.s32 	%r767, %r747, 320;
	setp.ge.s32 	%p96, %r767, %r199;
	@%p96 bra 	$L__BB7_162;
	st.global.u32 	[%rd16+1280], %r2201;
$L__BB7_162:
	add.s32 	%r769, %r747, 352;
	setp.ge.s32 	%p97, %r769, %r199;
	@%p97 bra 	$L__BB7_164;
	st.global.u32 	[%rd16+1408], %r2200;
$L__BB7_164:
	add.s32 	%r771, %r747, 384;
	setp.ge.s32 	%p98, %r771, %r199;
	@%p98 bra 	$L__BB7_166;
	st.global.u32 	[%rd16+1536], %r2199;
$L__BB7_166:
	add.s32 	%r773, %r747, 416;
	setp.ge.s32 	%p99, %r773, %r199;
	@%p99 bra 	$L__BB7_168;
	st.global.u32 	[%rd16+1664], %r2198;
$L__BB7_168:
	add.s32 	%r775, %r747, 448;
	setp.ge.s32 	%p100, %r775, %r199;
	@%p100 bra 	$L__BB7_170;
	st.global.u32 	[%rd16+1792], %r2197;
$L__BB7_170:
	add.s32 	%r777, %r747, 480;
	setp.ge.s32 	%p101, %r777, %r199;
	@%p101 bra 	$L__BB7_172;
	st.global.u32 	[%rd16+1920], %r2196;
$L__BB7_172:
	add.s32 	%r779, %r747, 512;
	setp.ge.s32 	%p102, %r779, %r199;
	@%p102 bra 	$L__BB7_174;
	st.global.u32 	[%rd16+2048], %r2195;
$L__BB7_174:
	// begin inline asm
	exit;
	// end inline asm
	mov.u32 	%r2212, %r2149;
	mov.u32 	%r2213, %r2150;
	mov.u32 	%r2214, %r2151;
	mov.u32 	%r2215, %r2152;
	mov.u32 	%r2216, %r2153;
	mov.u32 	%r2217, %r2154;
	mov.u32 	%r2218, %r2155;
	mov.u32 	%r2219, %r2156;
	mov.u32 	%r2220, %r2157;
	mov.u32 	%r2221, %r2158;
	mov.u32 	%r2222, %r2159;
	mov.u32 	%r2223, %r2160;
	mov.u32 	%r2224, %r2161;
	mov.u32 	%r2225, %r2162;
	mov.u32 	%r2226, %r2163;
	mov.u32 	%r2227, %r2164;
	mov.u32 	%r2228, %r2165;
$L__BB7_175:
	mul.hi.u32 	%r780, %r1, 357913942;
	add.s32 	%r781, %r780, %r1;
	shl.b32 	%r782, %r781, 2;
	mov.u32 	%r783, _ZZN3cub18CUB_300001_SM_10006detail10radix_sort29DeviceRadixSortOnesweepKernelINS1_5radix10policy_hubIiiyE10Policy1000ELNS0_9SortOrderE1EiiyiiNS1_21identity_decomposer_tEEEvPT5_SB_PT3_PKSC_PT1_PKSG_PT2_PKSK_T4_iiT6_E1s;
	add.s32 	%r784, %r783, %r782;
	add.s32 	%r217, %r784, 13328;
	st.shared.u32 	[%r784+13328], %r2174;
	bar.sync 	0;
	setp.gt.u32 	%p103, %r1, 31;
	@%p103 bra 	$L__BB7_177;
	mad.lo.s32 	%r816, %r1, 52, %r783;
	ld.shared.u32 	%r817, [%r816+13328];
	ld.shared.u32 	%r818, [%r816+13332];
	ld.shared.u32 	%r819, [%r816+13336];
	ld.shared.u32 	%r820, [%r816+13340];
	ld.shared.u32 	%r821, [%r816+13344];
	ld.shared.u32 	%r822, [%r816+13348];
	ld.shared.u32 	%r823, [%r816+13352];
	ld.shared.u32 	%r824, [%r816+13356];
	ld.shared.u32 	%r825, [%r816+13360];
	ld.shared.u32 	%r826, [%r816+13364];
	ld.shared.u32 	%r827, [%r816+13368];
	ld.shared.u32 	%r828, [%r816+13372];
	add.s32 	%r829, %r818, %r817;
	add.s32 	%r830, %r829, %r819;
	add.s32 	%r831, %r830, %r820;
	add.s32 	%r832, %r831, %r821;
	add.s32 	%r833, %r832, %r822;
	add.s32 	%r834, %r833, %r823;
	add.s32 	%r835, %r834, %r824;
	add.s32 	%r836, %r835, %r825;
	add.s32 	%r837, %r836, %r826;
	add.s32 	%r838, %r837, %r827;
	add.s32 	%r789, %r838, %r828;
	mov.b32 	%r787, 1;
	mov.b32 	%r812, 0;
	mov.b32 	%r814, -1;
	// begin inline asm
	{  .reg .s32 r0;  .reg .pred p;  shfl.sync.up.b32 r0|p, %r789, %r787, %r812, %r814;  @p add.s32 r0, r0, %r789;  mov.s32 %r785, r0;}
	// end inline asm
	mov.b32 	%r793, 2;
	// begin inline asm
	{  .reg .s32 r0;  .reg .pred p;  shfl.sync.up.b32 r0|p, %r785, %r793, %r812, %r814;  @p add.s32 r0, r0, %r785;  mov.s32 %r791, r0;}
	// end inline asm
	mov.b32 	%r799, 4;
	// begin inline asm
	{  .reg .s32 r0;  .reg .pred p;  shfl.sync.up.b32 r0|p, %r791, %r799, %r812, %r814;  @p add.s32 r0, r0, %r791;  mov.s32 %r797, r0;}
	// end inline asm
	mov.b32 	%r805, 8;
	// begin inline asm
	{  .reg .s32 r0;  .reg .pred p;  shfl.sync.up.b32 r0|p, %r797, %r805, %r812, %r814;  @p add.s32 r0, r0, %r797;  mov.s32 %r803, r0;}
	// end inline asm
	mov.b32 	%r811, 16;
	// begin inline asm
	{  .reg .s32 r0;  .reg .pred p;  shfl.sync.up.b32 r0|p, %r803, %r811, %r812, %r814;  @p add.s32 r0, r0, %r803;  mov.s32 %r809, r0;}
	// end inline asm
	sub.s32 	%r839, %r809, %r789;
	add.s32 	%r840, %r817, %r839;
	add.s32 	%r841, %r818, %r840;
	add.s32 	%r842, %r819, %r841;
	add.s32 	%r843, %r820, %r842;
	add.s32 	%r844, %r821, %r843;
	add.s32 	%r845, %r822, %r844;
	add.s32 	%r846, %r823, %r845;
	add.s32 	%r847, %r824, %r846;
	add.s32 	%r848, %r825, %r847;
	add.s32 	%r849, %r826, %r848;
	add.s32 	%r850, %r827, %r849;
	st.shared.u32 	[%r816+13328], %r839;
	st.shared.u32 	[%r816+13332], %r840;
	st.shared.u32 	[%r816+13336], %r841;
	st.shared.u32 	[%r816+13340], %r842;
	st.shared.u32 	[%r816+13344], %r843;
	st.shared.u32 	[%r816+13348], %r844;
	st.shared.u32 	[%r816+13352], %r845;
	st.shared.u32 	[%r816+13356], %r846;
	st.shared.u32 	[%r816+13360], %r847;
	st.shared.u32 	[%r816+13364], %r848;
	st.shared.u32 	[%r816+13368], %r849;
	st.shared.u32 	[%r816+13372], %r850;
$L__BB7_177:
	setp.gt.u32 	%p104, %r1, 255;
	bar.sync 	0;
	ld.shared.u32 	%r218, [%r217];
	@%p104 bra 	$L__BB7_179;
	shl.b32 	%r851, %r1, 2;
	add.s32 	%r853, %r783, %r851;
	ld.shared.u32 	%r854, [%r853];
	add.s32 	%r855, %r854, %r218;
	st.shared.u32 	[%r853], %r855;
	ld.shared.u32 	%r856, [%r853+1024];
	add.s32 	%r857, %r856, %r218;
	st.shared.u32 	[%r853+1024], %r857;
	ld.shared.u32 	%r858, [%r853+2048];
	add.s32 	%r859, %r858, %r218;
	st.shared.u32 	[%r853+2048], %r859;
	ld.shared.u32 	%r860, [%r853+3072];
	add.s32 	%r861, %r860, %r218;
	st.shared.u32 	[%r853+3072], %r861;
	ld.shared.u32 	%r862, [%r853+4096];
	add.s32 	%r863, %r862, %r218;
	st.shared.u32 	[%r853+4096], %r863;
	ld.shared.u32 	%r864, [%r853+5120];
	add.s32 	%r865, %r864, %r218;
	st.shared.u32 	[%r853+5120], %r865;
	ld.shared.u32 	%r866, [%r853+6144];
	add.s32 	%r867, %r866, %r218;
	st.shared.u32 	[%r853+6144], %r867;
	ld.shared.u32 	%r868, [%r853+7168];
	add.s32 	%r869, %r868, %r218;
	st.shared.u32 	[%r853+7168], %r869;
	ld.shared.u32 	%r870, [%r853+8192];
	add.s32 	%r871, %r870, %r218;
	st.shared.u32 	[%r853+8192], %r871;
	ld.shared.u32 	%r872, [%r853+9216];
	add.s32 	%r873, %r872, %r218;
	st.shared.u32 	[%r853+9216], %r873;
	ld.shared.u32 	%r874, [%r853+10240];
	add.s32 	%r875, %r874, %r218;
	st.shared.u32 	[%r853+10240], %r875;
	ld.shared.u32 	%r876, [%r853+11264];
	add.s32 	%r877, %r876, %r218;
	st.shared.u32 	[%r853+11264], %r877;
$L__BB7_179:
	ld.param.u32 	%r2132, [_ZN3cub18CUB_300001_SM_10006detail10radix_sort29DeviceRadixSortOnesweepKernelINS1_5radix10policy_hubIiiyE10Policy1000ELNS0_9SortOrderE1EiiyiiNS1_21identity_decomposer_tEEEvPT5_SB_PT3_PKSC_PT1_PKSG_PT2_PKSK_T4_iiT6__param_10];
	ld.param.u32 	%r2095, [_ZN3cub18CUB_300001_SM_10006detail10radix_sort29DeviceRadixSortOnesweepKernelINS1_5radix10policy_hubIiiyE10Policy1000ELNS0_9SortOrderE1EiiyiiNS1_21identity_decomposer_tEEEvPT5_SB_PT3_PKSC_PT1_PKSG_PT2_PKSK_T4_iiT6__param_9];
	shl.b32 	%r904, %r1, 5;
	and.b32  	%r905, %r904, 31744;
	add.s32 	%r219, %r783, %r905;
	bar.sync 	0;
	// begin inline asm
	mov.u32 %r878, %lanemask_le;
	// end inline asm
	shr.u32 	%r907, %r2228, %r2095;
	mov.b32 	%r908, -1;
	shl.b32 	%r909, %r908, %r2132;
	not.b32 	%r221, %r909;
	and.b32  	%r901, %r907, %r221;
	mov.b32 	%r881, 1;
	// begin inline asm
	{
    .reg .pred p;
    and.b32 %r879, %r901, %r881;    setp.ne.u32 p, %r879, 0;
    vote.ballot.sync.b32 %r879, p, 0xffffffff;
    @!p not.b32 %r879, %r879;
}

	// end inline asm
	mov.b32 	%r884, 2;
	// begin inline asm
	{
    .reg .pred p;
    and.b32 %r882, %r901, %r884;    setp.ne.u32 p, %r882, 0;
    vote.ballot.sync.b32 %r882, p, 0xffffffff;
    @!p not.b32 %r882, %r882;
}

	// end inline asm
	and.b32  	%r910, %r882, %r879;
	mov.b32 	%r887, 4;
	// begin inline asm
	{
    .reg .pred p;
    and.b32 %r885, %r901, %r887;    setp.ne.u32 p, %r885, 0;
    vote.ballot.sync.b32 %r885, p, 0xffffffff;
    @!p not.b32 %r885, %r885;
}

	// end inline asm
	and.b32  	%r911, %r885, %r910;
	mov.b32 	%r890, 8;
	// begin inline asm
	{
    .reg .pred p;
    and.b32 %r888, %r901, %r890;    setp.ne.u32 p, %r888, 0;
    vote.ballot.sync.b32 %r888, p, 0xffffffff;
    @!p not.b32 %r888, %r888;
}

	// end inline asm
	and.b32  	%r912, %r888, %r911;
	mov.b32 	%r893, 16;
	// begin inline asm
	{
    .reg .pred p;
    and.b32 %r891, %r901, %r893;    setp.ne.u32 p, %r891, 0;
    vote.ballot.sync.b32 %r891, p, 0xffffffff;
    @!p not.b32 %r891, %r891;
}

	// end inline asm
	and.b32  	%r913, %r891, %r912;
	mov.b32 	%r896, 32;
	// begin inline asm
	{
    .reg .pred p;
    and.b32 %r894, %r901, %r896;    setp.ne.u32 p, %r894, 0;
    vote.ballot.sync.b32 %r894, p, 0xffffffff;
    @!p not.b32 %r894, %r894;
}

	// end inline asm
	and.b32  	%r914, %r894, %r913;
	mov.b32 	%r899, 64;
	// begin inline asm
	{
    .reg .pred p;
    and.b32 %r897, %r901, %r899;    setp.ne.u32 p, %r897, 0;
    vote.ballot.sync.b32 %r897, p, 0xffffffff;
    @!p not.b32 %r897, %r897;
}

	// end inline asm
	and.b32  	%r915, %r897, %r914;
	mov.b32 	%r902, 128;
	// begin inline asm
	{
    .reg .pred p;
    and.b32 %r900, %r901, %r902;    setp.ne.u32 p, %r900, 0;
    vote.ballot.sync.b32 %r900, p, 0xffffffff;
    @!p not.b32 %r900, %r900;
}

	// end inline asm
	and.b32  	%r916, %r900, %r915;
	clz.b32 	%r917, %r916;
	sub.s32 	%r223, 31, %r917;
	and.b32  	%r918, %r878, %r916;
	popc.b32 	%r224, %r918;
	setp.ne.s32 	%p105, %r443, %r223;
	mov.b32 	%r2229, 0;
	@%p105 bra 	$L__BB7_181;
	shl.b32 	%r919, %r901, 2;
	add.s32 	%r920, %r219, %r919;
	atom.shared.add.u32 	%r2229, [%r920], %r224;
$L__BB7_181:
	ld.param.u32 	%r2096, [_ZN3cub18CUB_300001_SM_10006detail10radix_sort29DeviceRadixSortOnesweepKernelINS1_5radix10policy_hubIiiyE10Policy1000ELNS0_9SortOrderE1EiiyiiNS1_21identity_decomposer_tEEEvPT5_SB_PT3_PKSC_PT1_PKSG_PT2_PKSK_T4_iiT6__param_9];
	shfl.sync.idx.b32	%r946|%p106, %r2229, %r223, 31, -1;
	add.s32 	%r227, %r224, %r946;
	shr.u32 	%r947, %r2227, %r2096;
	and.b32  	%r943, %r947, %r221;
	mov.b32 	%r923, 1;
	// begin inline asm
	{
    .reg .pred p;
    and.b32 %r921, %r943, %r923;    setp.ne.u32 p, %r921, 0;
    vote.ballot.sync.b32 %r921, p, 0xffffffff;
    @!p not.b32 %r921, %r921;
}

	// end inline asm
	mov.b32 	%r926, 2;
	// begin inline asm
	{
    .reg .pred p;
    and.b32 %r924, %r943, %r926;    setp.ne.u32 p, %r924, 0;
    vote.ballot.sync.b32 %r924, p, 0xffffffff;
    @!p not.b32 %r924, %r924;
}

	// end inline asm
	and.b32  	%r948, %r924, %r921;
	mov.b32 	%r929, 4;
	// begin inline asm
	{
    .reg .pred p;
    and.b32 %r927, %r943, %r929;    setp.ne.u32 p, %r927, 0;
    vote.ballot.sync.b32 %r927, p, 0xffffffff;
    @!p not.b32 %r927, %r927;
}

	// end inline asm
	and.b32  	%r949, %r927, %r948;
	mov.b32 	%r932, 8;
	// begin inline asm
	{
    .reg .pred p;
    and.b32 %r930, %r943, %r932;    setp.ne.u32 p, %r930, 0;
    vote.ballot.sync.b32 %r930, p, 0xffffffff;
    @!p not.b32 %r930, %r930;
}

	// end inline asm
	and.b32  	%r950, %r930, %r949;
	mov.b32 	%r935, 16;
	// begin inline asm
	{
    .reg .pred p;
    and.b32 %r933, %r943, %r935;    setp.ne.u32 p, %r933, 0;
    vote.ballot.sync.b32 %r933, p, 0xffffffff;
    @!p not.b32 %r933, %r933;
}

	// end inline asm
	and.b32  	%r951, %r933, %r950;
	mov.b32 	%r938, 32;
	// begin inline asm
	{
    .reg .pred p;
    and.b32 %r936, %r943, %r938;    setp.ne.u32 p, %r936, 0;
    vote.ballot.sync.b32 %r936, p, 0xffffffff;
    @!p not.b32 %r936, %r936;
}

	// end inline asm
	and.b32  	%r952, %r936, %r951;
	mov.b32 	%r941, 64;
	// begin inline asm
	{
    .reg .pred p;
    and.b32 %r939, %r943, %r941;    setp.ne.u32 p, %r939, 0;
    vote.ballot.sync.b32 %r939, p, 0xffffffff;
    @!p not.b32 %r939, %r939;
}

	// end inline asm
	and.b32  	%r953, %r939, %r952;
	mov.b32 	%r944, 128;
	// begin inline asm
	{
    .reg .pred p;
    and.b32 %r942, %r943, %r944;    setp.ne.u32 p, %r942, 0;
    vote.ballot.sync.b32 %r942, p, 0xffffffff;
    @!p not.b32 %r942, %r942;
}

	// end inline asm
	and.b32  	%r954, %r942, %r953;
	clz.b32 	%r955, %r954;
	sub.s32 	%r229, 31, %r955;
	and.b32  	%r956, %r878, %r954;
	popc.b32 	%r230, %r956;
	setp.ne.s32 	%p107, %r443, %r229;
	mov.b32 	%r2230, 0;
	@%p107 bra 	$L__BB7_183;
	shl.b32 	%r957, %r943, 2;
	add.s32 	%r958, %r219, %r957;
	atom.shared.add.u32 	%r2230, [%r958], %r230;
$L__BB7_183:
	ld.param.u32 	%r2097, [_ZN3cub18CUB_300001_SM_10006detail10radix_sort29DeviceRadixSortOnesweepKernelINS1_5radix10policy_hubIiiyE10Policy1000ELNS0_9SortOrderE1EiiyiiNS1_21identity_decomposer_tEEEvPT5_SB_PT3_PKSC_PT1_PKSG_PT2_PKSK_T4_iiT6__param_9];
	shfl.sync.idx.b32	%r984|%p108, %r2230, %r229, 31, -1;
	add.s32 	%r233, %r230, %r984;
	shr.u32 	%r985, %r2226, %r2097;
	and.b32  	%r981, %r985, %r221;
	mov.b32 	%r961, 1;
	// begin inline asm
	{
    .reg .pred p;
    and.b32 %r959, %r981, %r961;    setp.ne.u32 p, %r959, 0;
    vote.ballot.sync.b32 %r959, p, 0xffffffff;
    @!p not.b32 %r959, %r959;
}

	// end inline asm
	mov.b32 	%r964, 2;
	// begin inline asm
	{
    .reg .pred p;
    and.b32 %r962, %r981, %r964;    setp.ne.u32 p, %r962, 0;
    vote.ballot.sync.b32 %r962, p, 0xffffffff;
    @!p not.b32 %r962, %r962;
}

	// end inline asm
	and.b32  	%r986, %r962, %r959;
	mov.b32 	%r967, 4;
	// begin inline asm
	{
    .reg .pred p;
    and.b32 %r965, %r981, %r967;    setp.ne.u32 p, %r965, 0;
    vote.ballot.sync.b32 %r965, p, 0xffffffff;
    @!p not.b32 %r965, %r965;
}

	// end inline asm
	and.b32  	%r987, %r965, %r986;
	mov.b32 	%r970, 8;
	// begin inline asm
	{
    .reg .pred p;
    and.b32 %r968, %r981, %r970;    setp.ne.u32 p, %r968, 0;
    vote.ballot.sync.b32 %r968, p, 0xffffffff;
    @!p not.b32 %r968, %r968;
}

	// end inline asm
	and.b32  	%r988, %r968, %r987;
	mov.b32 	%r973, 16;
	// begin inline asm
	{
    .reg .pred p;
    and.b32 %r971, %r981, %r973;    setp.ne.u32 p, %r971, 0;
    vote.ballot.sync.b32 %r971, p, 0xffffffff;
    @!p not.b32 %r971, %r971;
}

	// end inline asm
	and.b32  	%r989, %r971, %r988;
	mov.b32 	%r976, 32;
	// begin inline asm
	{
    .reg .pred p;
    and.b32 %r974, %r981, %r976;    setp.ne.u32 p, %r974, 0;
    vote.ballot.sync.b32 %r974, p, 0xffffffff;
    @!p not.b32 %r974, %r974;
}

	// end inline asm
	and.b32  	%r990, %r974, %r989;
	mov.b32 	%r979, 64;
	// begin inline asm
	{
    .reg .pred p;
    and.b32 %r977, %r981, %r979;    setp.ne.u32 p, %r977, 0;
    vote.ballot.sync.b32 %r977, p, 0xffffffff;
    @!p not.b32 %r977, %r977;
}

	// end inline asm
	and.b32  	%r991, %r977, %r990;
	mov.b32 	%r982, 128;
	// begin inline asm
	{
    .reg .pred p;
    and.b32 %r980, %r981, %r982;    setp.ne.u32 p, %r980, 0;
    vote.ballot.sync.b32 %r980, p, 0xffffffff;
    @!p not.b32 %r980, %r980;
}

	// end inline asm
	and.b32  	%r992, %r980, %r991;
	clz.b32 	%r993, %r992;
	sub.s32 	%r235, 31, %r993;
	and.b32  	%r994, %r878, %r992;
	popc.b32 	%r236, %r994;
	setp.ne.s32 	%p109, %r443, %r235;
	mov.b32 	%r2231, 0;
	@%p109 bra 	$L__BB7_185;
	shl.b32 	%r995, %r981, 2;
	add.s32 	%r996, %r219, %r995;
	atom.shared.add.u32 	%r2231, [%r996], %r236;
$L__BB7_185:
	ld.param.u32 	%r2098, [_ZN3cub18CUB_300001_SM_10006detail10radix_sort29DeviceRadixSortOnesweepKernelINS1_5radix10policy_hubIiiyE10Policy1000ELNS0_9SortOrderE1EiiyiiNS1_21identity_decomposer_tEEEvPT5_SB_PT3_PKSC_PT1_PKSG_PT2_PKSK_T4_iiT6__param_9];
	shfl.sync.idx.b32	%r1022|%p110, %r2231, %r235, 31, -1;
	add.s32 	%r239, %r236, %r1022;
	shr.u32 	%r1023, %r2225, %r2098;
	and.b32  	%r1019, %r1023, %r221;
	mov.b32 	%r999, 1;
	// begin inline asm
	{
    .reg .pred p;
    and.b32 %r997, %r1019, %r999;    setp.ne.u32 p, %r997, 0;
    vote.ballot.sync.b32 %r997, p, 0xffffffff;
    @!p not.b32 %r997, %r997;
}

	// end inline asm
	mov.b32 	%r1002, 2;
	// begin inline asm
	{
    .reg .pred p;
    and.b32 %r1000, %r1019, %r1002;    setp.ne.u32 p, %r1000, 0;
    vote.ballot.sync.b32 %r1000, p, 0xffffffff;
    @!p not.b32 %r1000, %r1000;
}

	// end inline asm
	and.b32  	%r1024, %r1000, %r997;
	mov.b32 	%r1005, 4;
	// begin inline asm
	{
    .reg .pred p;
    and.b32 %r1003, %r1019, %r1005;    setp.ne.u32 p, %r1003, 0;
    vote.ballot.sync.b32 %r1003, p, 0xffffffff;
    @!p not.b32 %r1003, %r1003;
}

	// end inline asm
	and.b32  	%r1025, %r1003, %r1024;
	mov.b32 	%r1008, 8;
	// begin inline asm
	{
    .reg .pred p;
    and.b32 %r1006, %r1019, %r1008;    setp.ne.u32 p, %r1006, 0;
    vote.ballot.sync.b32 %r1006, p, 0xffffffff;
    @!p not.b32 %r1006, %r1006;
}

	// end inline asm
	and.b32  	%r1026, %r1006, %r1025;
	mov.b32 	%r1011, 16;
	// begin inline asm
	{
    .reg .pred p;
    and.b32 %r1009, %r1019, %r1011;    setp.ne.u32 p, %r1009, 0;
    vote.ballot.sync.b32 %r1009, p, 0xffffffff;
    @!p not.b32 %r1009, %r1009;
}

	// end inline asm
	and.b32  	%r1027, %r1009, %r1026;
	mov.b32 	%r1014, 32;
	// begin inline asm
	{
    .reg .pred p;
    and.b32 %r1012, %r1019, %r1014;    setp.ne.u32 p, %r1012, 0;
    vote.ballot.sync.b32 %r1012, p, 0xffffffff;
    @!p not.b32 %r1012, %r1012;
}

	// end inline asm
	and.b32  	%r1028, %r1012, %r1027;
	mov.b32 	%r1017, 64;
	// begin inline asm
	{
    .reg .pred p;
    and.b32 %r1015, %r1019, %r1017;    setp.ne.u32 p, %r1015, 0;
    vote.ballot.sync.b32 %r1015, p, 0xffffffff;
    @!p not.b32 %r1015, %r1015;
}

	// end inline asm
	and.b32  	%r1029, %r1015, %r1028;
	mov.b32 	%r1020, 128;
	// begin inline asm
	{
    .reg .pred p;
    and.b32 %r1018, %r1019, %r1020;    setp.ne.u32 p, %r1018, 0;
    vote.ballot.sync.b32 %r1018, p, 0xffffffff;
    @!p not.b32 %r1018, %r1018;
}

	// end inline asm
	and.b32  	%r1030, %r1018, %r1029;
	clz.b32 	%r1031, %r1030;
	sub.s32 	%r241, 31, %r1031;
	and.b32  	%r1032, %r878, %r1030;
	popc.b32 	%r242, %r1032;
	setp.ne.s32 	%p111, %r443, %r241;
	mov.b32 	%r2232, 0;
	@%p111 bra 	$L__BB7_187;
	shl.b32 	%r1033, %r1019, 2;
	add.s32 	%r1034, %r219, %r1033;
	atom.shared.add.u32 	%r2232, [%r1034], %r242;
$L__BB7_187:
	ld.param.u32 	%r2099, [_ZN3cub18CUB_300001_SM_10006detail10radix_sort29DeviceRadixSortOnesweepKernelINS1_5radix10policy_hubIiiyE10Policy1000ELNS0_9SortOrderE1EiiyiiNS1_21identity_decomposer_tEEEvPT5_SB_PT3_PKSC_PT1_PKSG_PT2_PKSK_T4_iiT6__param_9];
	shfl.sync.idx.b32	%r1060|%p112, %r2232, %r241, 31, -1;
	add.s32 	%r245, %r242, %r1060;
	shr.u32 	%r1061, %r2224, %r2099;
	and.b32  	%r1057, %r1061, %r221;
	mov.b32 	%r1037, 1;
	// begin inline asm
	{
    .reg .pred p;
    and.b32 %r1035, %r1057, %r1037;    setp.ne.u32 p, %r1035, 0;
    vote.ballot.sync.b32 %r1035, p, 0xffffffff;
    @!p not.b32 %r1035, %r1035;
}

	// end inline asm
	mov.b32 	%r1040, 2;
	// begin inline asm
	{
    .reg .pred p;
    and.b32 %r1038, %r1057, %r1040;    setp.ne.u32 p, %r1038, 0;
    vote.ballot.sync.b32 %r1038, p, 0xffffffff;
    @!p not.b32 %r1038, %r1038;
}

	// end inline asm
	and.b32  	%r1062, %r1038, %r1035;
	mov.b32 	%r1043, 4;
	// begin inline asm
	{
    .reg .pred p;
    and.b32 %r1041, %r1057, %r1043;    setp.ne.u32 p, %r1041, 0;
    vote.ballot.sync.b32 %r1041, p, 0xffffffff;
    @!p not.b32 %r1041, %r1041;
}

	// end inline asm
	and.b32  	%r1063, %r1041, %r1062;
	mov.b32 	%r1046, 8;
	// begin inline asm
	{
    .reg .pred p;
    and.b32 %r1044, %r1057, %r1046;    setp.ne.u32 p, %r1044, 0;
    vote.ballot.sync.b32 %r1044, p, 0xffffffff;
    @!p not.b32 %r1044, %r1044;
}

	// end inline asm
	and.b32  	%r1064, %r1044, %r1063;
	mov.b32 	%r1049, 16;
	// begin inline asm
	{
    .reg .pred p;
    and.b32 %r1047, %r1057, %r1049;    setp.ne.u32 p, %r1047, 0;
    vote.ballot.sync.b32 %r1047, p, 0xffffffff;
    @!p not.b32 %r1047, %r1047;
}

	// end inline asm
	and.b32  	%r1065, %r1047, %r1064;
	mov.b32 	%r1052, 32;
	// begin inline asm
	{
    .reg .pred p;
    and.b32 %r1050, %r1057, %r1052;    setp.ne.u32 p, %r1050, 0;
    vote.ballot.sync.b32 %r1050, p, 0xffffffff;
    @!p not.b32 %r1050, %r1050;
}

	// end inline asm
	and.b32  	%r1066, %r1050, %r1065;
	mov.b32 	%r1055, 64;
	// begin inline asm
	{
    .reg .pred p;
    and.b32 %r1053, %r1057, %r1055;    setp.ne.u32 p, %r1053, 0;
    vote.ballot.sync.b32 %r1053, p, 0xffffffff;
    @!p not.b32 %r1053, %r1053;
}

	// end inline asm
	and.b32  	%r1067, %r1053, %r1066;
	mov.b32 	%r1058, 128;
	// begin inline asm
	{
    .reg .pred p;
    and.b32 %r1056, %r1057, %r1058;    setp.ne.u32 p, %r1056, 0;
    vote.ballot.sync.b32 %r1056, p, 0xffffffff;
    @!p not.b32 %r1056, %r1056;
}

	// end inline asm
	and.b32  	%r1068, %r1056, %r1067;
	clz.b32 	%r1069, %r1068;
	sub.s32 	%r247, 31, %r1069;
	and.b32  	%r1070, %r878, %r1068;
	popc.b32 	%r248, %r1070;
	setp.ne.s32 	%p113, %r443, %r247;
	mov.b32 	%r2233, 0;
	@%p113 bra 	$L__BB7_189;
	shl.b32 	%r1071, %r1057, 2;
	add.s32 	%r1072, %r219, %r1071;
	atom.shared.add.u32 	%r2233, [%r1072], %r248;
$L__BB7_189:
	ld.param.u32 	%r2100, [_ZN3cub18CUB_300001_SM_10006detail10radix_sort29DeviceRadixSortOnesweepKernelINS1_5radix10policy_hubIiiyE10Policy1000ELNS0_9SortOrderE1EiiyiiNS1_21identity_decomposer_tEEEvPT5_SB_PT3_PKSC_PT1_PKSG_PT2_PKSK_T4_iiT6__param_9];
	shfl.sync.idx.b32	%r1098|%p114, %r2233, %r247, 31, -1;
	add.s32 	%r251, %r248, %r1098;
	shr.u32 	%r1099, %r2223, %r2100;
	and.b32  	%r1095, %r1099, %r221;
	mov.b32 	%r1075, 1;
	// begin inline asm
	{
    .reg .pred p;
    and.b32 %r1073, %r1095, %r1075;    setp.ne.u32 p, %r1073, 0;
    vote.ballot.sync.b32 %r1073, p, 0xffffffff;
    @!p not.b32 %r1073, %r1073;
}

	// end inline asm
	mov.b32 	%r1078, 2;
	// begin inline asm
	{
    .reg .pred p;
    and.b32 %r1076, %r1095, %r1078;    setp.ne.u32 p, %r1076, 0;
    vote.ballot.sync.b32 %r1076, p, 0xffffffff;
    @!p not.b32 %r1076, %r1076;
}

	// end inline asm
	and.b32  	%r1100, %r1076, %r1073;
	mov.b32 	%r1081, 4;
	// begin inline asm
	{
    .reg .pred p;
    and.b32 %r1079, %r1095, %r1081;    setp.ne.u32 p, %r1079, 0;
    vote.ballot.sync.b32 %r1079, p, 0xffffffff;
    @!p not.b32 %r1079, %r1079;
}

	// end inline asm
	and.b32  	%r1101, %r1079, %r1100;
	mov.b32 	%r1084, 8;
	// begin inline asm
	{
    .reg .pred p;
    and.b32 %r1082, %r1095, %r1084;    setp.ne.u32 p, %r1082, 0;
    vote.ballot.sync.b32 %r1082, p, 0xffffffff;
    @!p not.b32 %r1082, %r1082;
}

	// end inline asm
	and.b32  	%r1102, %r1082, %r1101;
	mov.b32 	%r1087, 16;
	// begin inline asm
	{
    .reg .pred p;
    and.b32 %r1085, %r1095, %r1087;    setp.ne.u32 p, %r1085, 0;
    vote.ballot.sync.b32 %r1085, p, 0xffffffff;
    @!p not.b32 %r1085, %r1085;
}

	// end inline asm
	and.b32  	%r1103, %r1085, %r1102;
	mov.b32 	%r1090, 32;
	// begin inline asm
	{
    .reg .pred p;
    and.b32 %r1088, %r1095, %r1090;    setp.ne.u32 p, %r1088, 0;
    vote.ballot.sync.b32 %r1088, p, 0xffffffff;
    @!p not.b32 %r1088, %r1088;
}

	// end inline asm
	and.b32  	%r1104, %r1088, %r1103;
	mov.b32 	%r1093, 64;
	// begin inline asm
	{
    .reg .pred p;
    and.b32 %r1091, %r1095, %r1093;    setp.ne.u32 p, %r1091, 0;
    vote.ballot.sync.b32 %r1091, p, 0xffffffff;
    @!p not.b32 %r1091, %r1091;
}

	// end inline asm
	and.b32  	%r1105, %r1091, %r1104;
	mov.b32 	%r1096, 128;
	// begin inline asm
	{
    .reg .pred p;
    and.b32 %r1094, %r1095, %r1096;    setp.ne.u32 p, %r1094, 0;
    vote.ballot.sync.b32 %r1094, p, 0xffffffff;
    @!p not.b32 %r1094, %r1094;
}

	// end inline asm
	and.b32  	%r1106, %r1094, %r1105;
	clz.b32 	%r1107, %r1106;
	sub.s32 	%r253, 31, %r1107;
	and.b32  	%r1108, %r878, %r1106;
	popc.b32 	%r254, %r1108;
	setp.ne.s32 	%p115, %r443, %r253;
	mov.b32 	%r2234, 0;
	@%p115 bra 	$L__BB7_191;
	shl.b32 	%r1109, %r1095, 2;
	add.s32 	%r1110, %r219, %r1109;
	atom.shared.add.u32 	%r2234, [%r1110], %r254;
$L__BB7_191:
	ld.param.u32 	%r2101, [_ZN3cub18CUB_300001_SM_10006detail10radix_sort29DeviceRadixSortOnesweepKernelINS1_5radix10policy_hubIiiyE10Policy1000ELNS0_9SortOrderE1EiiyiiNS1_21identity_decomposer_tEEEvPT5_SB_PT3_PKSC_PT1_PKSG_PT2_PKSK_T4_iiT6__param_9];
	shfl.sync.idx.b32	%r1136|%p116, %r2234, %r253, 31, -1;
	add.s32 	%r257, %r254, %r1136;
	shr.u32 	%r1137, %r2222, %r2101;
	and.b32  	%r1133, %r1137, %r221;
	mov.b32 	%r1113, 1;
	// begin inline asm
	{
    .reg .pred p;
    and.b32 %r1111, %r1133, %r1113;    setp.ne.u32 p, %r1111, 0;
    vote.ballot.sync.b32 %r1111, p, 0xffffffff;
    @!p not.b32 %r1111, %r1111;
}

	// end inline asm
	mov.b32 	%r1116, 2;
	// begin inline asm
	{
    .reg .pred p;
    and.b32 %r1114, %r1133, %r1116;    setp.ne.u32 p, %r1114, 0;
    vote.ballot.sync.b32 %r1114, p, 0xffffffff;
    @!p not.b32 %r1114, %r1114;
}

	// end inline asm
	and.b32  	%r1138, %r1114, %r1111;
	mov.b32 	%r1119, 4;
	// begin inline asm
	{
    .reg .pred p;
    and.b32 %r1117, %r1133, %r1119;    setp.ne.u32 p, %r1117, 0;
    vote.ballot.sync.b32 %r1117, p, 0xffffffff;
    @!p not.b32 %r1117, %r1117;
}

	// end inline asm
	and.b32  	%r1139, %r1117, %r1138;
	mov.b32 	%r1122, 8;
	// begin inline asm
	{
    .reg .pred p;
    and.b32 %r1120, %r1133, %r1122;    setp.ne.u32 p, %r1120, 0;
    vote.ballot.sync.b32 %r1120, p, 0xffffffff;
    @!p not.b32 %r1120, %r1120;
}

	// end inline asm
	and.b32  	%r1140, %r1120, %r1139;
	mov.b32 	%r1125, 16;
	// begin inline asm
	{
    .reg .pred p;
    and.b32 %r1123, %r1133, %r1125;    setp.ne.u32 p, %r1123, 0;
    vote.ballot.sync.b32 %r1123, p, 0xffffffff;
    @!p not.b32 %r1123, %r1123;
}

	// end inline asm
	and.b32  	%r1141, %r1123, %r1140;
	mov.b32 	%r1128, 32;
	// begin inline asm
	{
    .reg .pred p;
    and.b32 %r1126, %r1133, %r1128;    setp.ne.u32 p, %r1126, 0;
    vote.ballot.sync.b32 %r1126, p, 0xffffffff;
    @!p not.b32 %r1126, %r1126;
}

	// end inline asm
	and.b32  	%r1142, %r1126, %r1141;
	mov.b32 	%r1131, 64;
	// begin inline asm
	{
    .reg .pred p;
    and.b32 %r1129, %r1133, %r1131;    setp.ne.u32 p, %r1129, 0;
    vote.ballot.sync.b32 %r1129, p, 0xffffffff;
    @!p not.b32 %r1129, %r1129;
}

	// end inline asm
	and.b32  	%r1143, %r1129, %r1142;
	mov.b32 	%r1134, 128;
	// begin inline asm
	{
    .reg .pred p;
    and.b32 %r1132, %r1133, %r1134;    setp.ne.u32 p, %r1132, 0;
    vote.ballot.sync.b32 %r1132, p, 0xffffffff;
    @!p not.b32 %r1132, %r1132;
}

	// end inline asm
	and.b32  	%r1144, %r1132, %r1143;
	clz.b32 	%r1145, %r1144;
	sub.s32 	%r259, 31, %r1145;
	and.b32  	%r1146, %r878, %r1144;
	popc.b32 	%r260, %r1146;
	setp.ne.s32 	%p117, %r443, %r259;
	mov.b32 	%r2235, 0;
	@%p117 bra 	$L__BB7_193;
	shl.b32 	%r1147, %r1133, 2;
	add.s32 	%r1148, %r219, %r1147;
	atom.shared.add.u32 	%r2235, [%r1148], %r260;
$L__BB7_193:
	ld.param.u32 	%r2102, [_ZN3cub18CUB_300001_SM_10006detail10radix_sort29DeviceRadixSortOnesweepKernelINS1_5radix10policy_hubIiiyE10Policy1000ELNS0_9SortOrderE1EiiyiiNS1_21identity_decomposer_tEEEvPT5_SB_PT3_PKSC_PT1_PKSG_PT2_PKSK_T4_iiT6__param_9];
	shfl.sync.idx.b32	%r1174|%p118, %r2235, %r259, 31, -1;
	add.s32 	%r263, %r260, %r1174;
	shr.u32 	%r1175, %r2221, %r2102;
	and.b32  	%r1171, %r1175, %r221;
	mov.b32 	%r1151, 1;
	// begin inline asm
	{
    .reg .pred p;
    and.b32 %r1149, %r1171, %r1151;    setp.ne.u32 p, %r1149, 0;
    vote.ballot.sync.b32 %r1149, p, 0xffffffff;
    @!p not.b32 %r1149, %r1149;
}

	// end inline asm
	mov.b32 	%r1154, 2;
	// begin inline asm
	{
    .reg .pred p;
    and.b32 %r1152, %r1171, %r1154;    setp.ne.u32 p, %r1152, 0;
    vote.ballot.sync.b32 %r1152, p, 0xffffffff;
    @!p not.b32 %r1152, %r1152;
}

	// end inline asm
	and.b32  	%r1176, %r1152, %r1149;
	mov.b32 	%r1157, 4;
	// begin inline asm
	{
    .reg .pred p;
    and.b32 %r1155, %r1171, %r1157;    setp.ne.u32 p, %r1155, 0;
    vote.ballot.sync.b32 %r1155, p, 0xffffffff;
    @!p not.b32 %r1155, %r1155;
}

	// end inline asm
	and.b32  	%r1177, %r1155, %r1176;
	mov.b32 	%r1160, 8;
	// begin inline asm
	{
    .reg .pred p;
    and.b32 %r1158, %r1171, %r1160;    setp.ne.u32 p, %r1158, 0;
    vote.ballot.sync.b32 %r1158, p, 0xffffffff;
    @!p not.b32 %r1158, %r1158;
}

	// end inline asm
	and.b32  	%r1178, %r1158, %r1177;
	mov.b32 	%r1163, 16;
	// begin inline asm
	{
    .reg .pred p;
    and.b32 %r1161, %r1171, %r1163;    setp.ne.u32 p, %r1161, 0;
    vote.ballot.sync.b32 %r1161, p, 0xffffffff;
    @!p not.b32 %r1161, %r1161;
}

	// end inline asm
	and.b32  	%r1179, %r1161, %r1178;
	mov.b32 	%r1166, 32;
	// begin inline asm
	{
    .reg .pred p;
    and.b32 %r1164, %r1171, %r1166;    setp.ne.u32 p, %r1164, 0;
    vote.ballot.sync.b32 %r1164, p, 0xffffffff;
    @!p not.b32 %r1164, %r1164;
}

	// end inline asm
	and.b32  	%r1180, %r1164, %r1179;
	mov.b32 	%r1169, 64;
	// begin inline asm
	{
    .reg .pred p;
    and.b32 %r1167, %r1171, %r1169;    setp.ne.u32 p, %r1167, 0;
    vote.ballot.sync.b32 %r1167, p, 0xffffffff;
    @!p not.b32 %r1167, %r1167;
}

	// end inline asm
	and.b32  	%r1181, %r1167, %r1180;
	mov.b32 	%r1172, 128;
	// begin inline asm
	{
    .reg .pred p;
    and.b32 %r1170, %r1171, %r1172;    setp.ne.u32 p, %r1170, 0;
    vote.ballot.sync.b32 %r1170, p, 0xffffffff;
    @!p not.b32 %r1170, %r1170;
}

	// end inline asm
	and.b32  	%r1182, %r1170, %r1181;
	clz.b32 	%r1183, %r1182;
	sub.s32 	%r265, 31, %r1183;
	and.b32  	%r1184, %r878, %r1182;
	popc.b32 	%r266, %r1184;
	setp.ne.s32 	%p119, %r443, %r265;
	mov.b32 	%r2236, 0;
	@%p119 bra 	$L__BB7_195;
	shl.b32 	%r1185, %r1171, 2;
	add.s32 	%r1186, %r219, %r1185;
	atom.shared.add.u32 	%r2236, [%r1186], %r266;
$L__BB7_195:
	ld.param.u32 	%r2103, [_ZN3cub18CUB_300001_SM_10006detail10radix_sort29DeviceRadixSortOnesweepKernelINS1_5radix10policy_hubIiiyE10Policy1000ELNS0_9SortOrderE1EiiyiiNS1_21identity_decomposer_tEEEvPT5_SB_PT3_PKSC_PT1_PKSG_PT2_PKSK_T4_iiT6__param_9];
	shfl.sync.idx.b32	%r1212|%p120, %r2236, %r265, 31, -1;
	add.s32 	%r269, %r266, %r1212;
	shr.u32 	%r1213, %r2220, %r2103;
	and.b32  	%r1209, %r1213, %r221;
	mov.b32 	%r1189, 1;
	// begin inline asm
	{
    .reg .pred p;
    and.b32 %r1187, %r1209, %r1189;    setp.ne.u32 p, %r1187, 0;
    vote.ballot.sync.b32 %r1187, p, 0xffffffff;
    @!p not.b32 %r1187, %r1187;
}

	// end inline asm
	mov.b32 	%r1192, 2;
	// begin inline asm
	{
    .reg .pred p;
    and.b32 %r1190, %r1209, %r1192;    setp.ne.u32 p, %r1190, 0;
    vote.ballot.sync.b32 %r1190, p, 0xffffffff;
    @!p not.b32 %r1190, %r1190;
}

	// end inline asm
	and.b32  	%r1214, %r1190, %r1187;
	mov.b32 	%r1195, 4;
	// begin inline asm
	{
    .reg .pred p;
    and.b32 %r1193, %r1209, %r1195;    setp.ne.u32 p, %r1193, 0;
    vote.ballot.sync.b32 %r1193, p, 0xffffffff;
    @!p not.b32 %r1193, %r1193;
}

	// end inline asm
	and.b32  	%r1215, %r1193, %r1214;
	mov.b32 	%r1198, 8;
	// begin inline asm
	{
    .reg .pred p;
    and.b32 %r1196, %r1209, %r1198;    setp.ne.u32 p, %r1196, 0;
    vote.ballot.sync.b32 %r1196, p, 0xffffffff;
    @!p not.b32 %r1196, %r1196;
}

	// end inline asm
	and.b32  	%r1216, %r1196, %r1215;
	mov.b32 	%r1201, 16;
	// begin inline asm
	{
    .reg .pred p;
    and.b32 %r1199, %r1209, %r1201;    setp.ne.u32 p, %r1199, 0;
    vote.ballot.sync.b32 %r1199, p, 0xffffffff;
    @!p not.b32 %r1199, %r1199;
}

	// end inline asm
	and.b32  	%r1217, %r1199, %r1216;
	mov.b32 	%r1204, 32;
	// begin inline asm
	{
    .reg .pred p;
    and.b32 %r1202, %r1209, %r1204;    setp.ne.u32 p, %r1202, 0;
    vote.ballot.sync.b32 %r1202, p, 0xffffffff;
    @!p not.b32 %r1202, %r1202;
}

	// end inline asm
	and.b32  	%r1218, %r1202, %r1217;
	mov.b32 	%r1207, 64;
	// begin inline asm
	{
    .reg .pred p;
    and.b32 %r1205, %r1209, %r1207;    setp.ne.u32 p, %r1205, 0;
    vote.ballot.sync.b32 %r1205, p, 0xffffffff;
    @!p not.b32 %r1205, %r1205;
}

	// end inline asm
	and.b32  	%r1219, %r1205, %r1218;
	mov.b32 	%r1210, 128;
	// begin inline asm
	{
    .reg .pred p;
    and.b32 %r1208, %r1209, %r1210;    setp.ne.u32 p, %r1208, 0;
    vote.ballot.sync.b32 %r1208, p, 0xffffffff;
    @!p not.b32 %r1208, %r1208;
}

	// end inline asm
	and.b32  	%r1220, %r1208, %r1219;
	clz.b32 	%r1221, %r1220;
	sub.s32 	%r271, 31, %r1221;
	and.b32  	%r1222, %r878, %r1220;
	popc.b32 	%r272, %r1222;
	setp.ne.s32 	%p121, %r443, %r271;
	mov.b32 	%r2237, 0;
	@%p121 bra 	$L__BB7_197;
	shl.b32 	%r1223, %r1209, 2;
	add.s32 	%r1224, %r219, %r1223;
	atom.shared.add.u32 	%r2237, [%r1224], %r272;
$L__BB7_197:
	ld.param.u32 	%r2104, [_ZN3cub18CUB_300001_SM_10006detail10radix_sort29DeviceRadixSortOnesweepKernelINS1_5radix10policy_hubIiiyE10Policy1000ELNS0_9SortOrderE1EiiyiiNS1_21identity_decomposer_tEEEvPT5_SB_PT3_PKSC_PT1_PKSG_PT2_PKSK_T4_iiT6__param_9];
	shfl.sync.idx.b32	%r1250|%p122, %r2237, %r271, 31, -1;
	add.s32 	%r275, %r272, %r1250;
	shr.u32 	%r1251, %r2219, %r2104;
	and.b32  	%r1247, %r1251, %r221;
	mov.b32 	%r1227, 1;
	// begin inline asm
	{
    .reg .pred p;
    and.b32 %r1225, %r1247, %r1227;    setp.ne.u32 p, %r1225, 0;
    vote.ballot.sync.b32 %r1225, p, 0xffffffff;
    @!p not.b32 %r1225, %r1225;
}

	// end inline asm
	mov.b32 	%r1230, 2;
	// begin inline asm
	{
    .reg .pred p;
    and.b32 %r1228, %r1247, %r1230;    setp.ne.u32 p, %r1228, 0;
    vote.ballot.sync.b32 %r1228, p, 0xffffffff;
    @!p not.b32 %r1228, %r1228;
}

	// end inline asm
	and.b32  	%r1252, %r1228, %r1225;
	mov.b32 	%r1233, 4;
	// begin inline asm
	{
    .reg .pred p;
    and.b32 %r1231, %r1247, %r1233;    setp.ne.u32 p, %r1231, 0;
    vote.ballot.sync.b32 %r1231, p, 0xffffffff;
    @!p not.b32 %r1231, %r1231;
}

	// end inline asm
	and.b32  	%r1253, %r1231, %r1252;
	mov.b32 	%r1236, 8;
	// begin inline asm
	{
    .reg .pred p;
    and.b32 %r1234, %r1247, %r1236;    setp.ne.u32 p, %r1234, 0;
    vote.ballot.sync.b32 %r1234, p, 0xffffffff;
    @!p not.b32 %r1234, %r1234;
}

	// end inline asm
	and.b32  	%r1254, %r1234, %r1253;
	mov.b32 	%r1239, 16;
	// begin inline asm
	{
    .reg .pred p;
    and.b32 %r1237, %r1247, %r1239;    setp.ne.u32 p, %r1237, 0;
    vote.ballot.sync.b32 %r1237, p, 0xffffffff;
    @!p not.b32 %r1237, %r1237;
}

	// end inline asm
	and.b32  	%r1255, %r1237, %r1254;
	mov.b32 	%r1242, 32;
	// begin inline asm
	{
    .reg .pred p;
    and.b32 %r1240, %r1247, %r1242;    setp.ne.u32 p, %r1240, 0;
    vote.ballot.sync.b32 %r1240, p, 0xffffffff;
    @!p not.b32 %r1240, %r1240;
}

	// end inline asm
	and.b32  	%r1256, %r1240, %r1255;
	mov.b32 	%r1245, 64;
	// begin inline asm
	{
    .reg .pred p;
    and.b32 %r1243, %r1247, %r1245;    setp.ne.u32 p, %r1243, 0;
    vote.ballot.sync.b32 %r1243, p, 0xffffffff;
    @!p not.b32 %r1243, %r1243;
}

	// end inline asm
	and.b32  	%r1257, %r1243, %r1256;
	mov.b32 	%r1248, 128;
	// begin inline asm
	{
    .reg .pred p;
    and.b32 %r1246, %r1247, %r1248;    setp.ne.u32 p, %r1246, 0;
    vote.ballot.sync.b32 %r1246, p, 0xffffffff;
    @!p not.b32 %r1246, %r1246;
}

	// end inline asm
	and.b32  	%r1258, %r1246, %r1257;
	clz.b32 	%r1259, %r1258;
	sub.s32 	%r277, 31, %r1259;
	and.b32  	%r1260, %r878, %r1258;
	popc.b32 	%r278, %r1260;
	setp.ne.s32 	%p123, %r443, %r277;
	mov.b32 	%r2238, 0;
	@%p123 bra 	$L__BB7_199;
	shl.b32 	%r1265, %r1247, 2;
	add.s32 	%r1266, %r219, %r1265;
	atom.shared.add.u32 	%r2238, [%r1266], %r278;
$L__BB7_199:
	ld.param.u32 	%r2105, [_ZN3cub18CUB_300001_SM_10006detail10radix_sort29DeviceRadixSortOnesweepKernelINS1_5radix10policy_hubIiiyE10Policy1000ELNS0_9SortOrderE1EiiyiiNS1_21identity_decomposer_tEEEvPT5_SB_PT3_PKSC_PT1_PKSG_PT2_PKSK_T4_iiT6__param_9];
	shfl.sync.idx.b32	%r1292|%p124, %r2238, %r277, 31, -1;
	add.s32 	%r281, %r278, %r1292;
	shr.u32 	%r1293, %r2218, %r2105;
	and.b32  	%r1289, %r1293, %r221;
	mov.b32 	%r1269, 1;
	// begin inline asm
	{
    .reg .pred p;
    and.b32 %r1267, %r1289, %r1269;    setp.ne.u32 p, %r1267, 0;
    vote.ballot.sync.b32 %r1267, p, 0xffffffff;
    @!p not.b32 %r1267, %r1267;
}

	// end inline asm
	mov.b32 	%r1272, 2;
	// begin inline asm
	{
    .reg .pred p;
    and.b32 %r1270, %r1289, %r1272;    setp.ne.u32 p, %r1270, 0;
    vote.ballot.sync.b32 %r1270, p, 0xffffffff;
    @!p not.b32 %r1270, %r1270;
}

	// end inline asm
	and.b32  	%r1294, %r1270, %r1267;
	mov.b32 	%r1275, 4;
	// begin inline asm
	{
    .reg .pred p;
    and.b32 %r1273, %r1289, %r1275;    setp.ne.u32 p, %r1273, 0;
    vote.ballot.sync.b32 %r1273, p, 0xffffffff;
    @!p not.b32 %r1273, %r1273;
}

	// end inline asm
	and.b32  	%r1295, %r1273, %r1294;
	mov.b32 	%r1278, 8;
	// begin inline asm
	{
    .reg .pred p;
    and.b32 %r1276, %r1289, %r1278;    setp.ne.u32 p, %r1276, 0;
    vote.ballot.sync.b32 %r1276, p, 0xffffffff;
    @!p not.b32 %r1276, %r1276;
}

	// end inline asm
	and.b32  	%r1296, %r1276, %r1295;
	mov.b32 	%r1281, 16;
	// begin inline asm
	{
    .reg .pred p;
    and.b32 %r1279, %r1289, %r1281;    setp.ne.u32 p, %r1279, 0;
    vote.ballot.sync.b32 %r1279, p, 0xffffffff;
    @!p not.b32 %r1279, %r1279;
}

	// end inline asm
	and.b32  	%r1297, %r1279, %r1296;
	mov.b32 	%r1284, 32;
	// begin inline asm
	{
    .reg .pred p;
    and.b32 %r1282, %r1289, %r1284;    setp.ne.u32 p, %r1282, 0;
    vote.ballot.sync.b32 %r1282, p, 0xffffffff;
    @!p not.b32 %r1282, %r1282;
}

	// end inline asm
	and.b32  	%r1298, %r1282, %r1297;
	mov.b32 	%r1287, 64;
	// begin inline asm
	{
    .reg .pred p;
    and.b32 %r1285, %r1289, %r1287;    setp.ne.u32 p, %r1285, 0;
    vote.ballot.sync.b32 %r1285, p, 0xffffffff;
    @!p not.b32 %r1285, %r1285;
}

	// end inline asm
	and.b32  	%r1299, %r1285, %r1298;
	mov.b32 	%r1290, 128;
	// begin inline asm
	{
    .reg .pred p;
    and.b32 %r1288, %r1289, %r1290;    setp.ne.u32 p, %r1288, 0;
    vote.ballot.sync.b32 %r1288, p, 0xffffffff;
    @!p not.b32 %r1288, %r1288;
}

	// end inline asm
	and.b32  	%r1300, %r1288, %r1299;
	clz.b32 	%r1301, %r1300;
	sub.s32 	%r283, 31, %r1301;
	and.b32  	%r1302, %r878, %r1300;
	popc.b32 	%r284, %r1302;
	setp.ne.s32 	%p125, %r443, %r283;
	mov.b32 	%r2239, 0;
	@%p125 bra 	$L__BB7_201;
	shl.b32 	%r1307, %r1289, 2;
	add.s32 	%r1308, %r219, %r1307;
	atom.shared.add.u32 	%r2239, [%r1308], %r284;
$L__BB7_201:
	ld.param.u32 	%r2106, [_ZN3cub18CUB_300001_SM_10006detail10radix_sort29DeviceRadixSortOnesweepKernelINS1_5radix10policy_hubIiiyE10Policy1000ELNS0_9SortOrderE1EiiyiiNS1_21identity_decomposer_tEEEvPT5_SB_PT3_PKSC_PT1_PKSG_PT2_PKSK_T4_iiT6__param_9];
	shfl.sync.idx.b32	%r1334|%p126, %r2239, %r283, 31, -1;
	add.s32 	%r287, %r284, %r1334;
	shr.u32 	%r1335, %r2217, %r2106;
	and.b32  	%r1331, %r1335, %r221;
	mov.b32 	%r1311, 1;
	// begin inline asm
	{
    .reg .pred p;
    and.b32 %r1309, %r1331, %r1311;    setp.ne.u32 p, %r1309, 0;
    vote.ballot.sync.b32 %r1309, p, 0xffffffff;
    @!p not.b32 %r1309, %r1309;
}

	// end inline asm
	mov.b32 	%r1314, 2;
	// begin inline asm
	{
    .reg .pred p;
    and.b32 %r1312, %r1331, %r1314;    setp.ne.u32 p, %r1312, 0;
    vote.ballot.sync.b32 %r1312, p, 0xffffffff;
    @!p not.b32 %r1312, %r1312;
}

	// end inline asm
	and.b32  	%r1336, %r1312, %r1309;
	mov.b32 	%r1317, 4;
	// begin inline asm
	{
    .reg .pred p;
    and.b32 %r1315, %r1331, %r1317;    setp.ne.u32 p, %r1315, 0;
    vote.ballot.sync.b32 %r1315, p, 0xffffffff;
    @!p not.b32 %r1315, %r1315;
}

	// end inline asm
	and.b32  	%r1337, %r1315, %r1336;
	mov.b32 	%r1320, 8;
	// begin inline asm
	{
    .reg .pred p;
    and.b32 %r1318, %r1331, %r1320;    setp.ne.u32 p, %r1318, 0;
    vote.ballot.sync.b32 %r1318, p, 0xffffffff;
    @!p not.b32 %r1318, %r1318;
}

	// end inline asm
	and.b32  	%r1338, %r1318, %r1337;
	mov.b32 	%r1323, 16;
	// begin inline asm
	{
    .reg .pred p;
    and.b32 %r1321, %r1331, %r1323;    setp.ne.u32 p, %r1321, 0;
    vote.ballot.sync.b32 %r1321, p, 0xffffffff;
    @!p not.b32 %r1321, %r1321;
}

	// end inline asm
	and.b32  	%r1339, %r1321, %r1338;
	mov.b32 	%r1326, 32;
	// begin inline asm
	{
    .reg .pred p;
    and.b32 %r1324, %r1331, %r1326;    setp.ne.u32 p, %r1324, 0;
    vote.ballot.sync.b32 %r1324, p, 0xffffffff;
    @!p not.b32 %r1324, %r1324;
}

	// end inline asm
	and.b32  	%r1340, %r1324, %r1339;
	mov.b32 	%r1329, 64;
	// begin inline asm
	{
    .reg .pred p;
    and.b32 %r1327, %r1331, %r1329;    setp.ne.u32 p, %r1327, 0;
    vote.ballot.sync.b32 %r1327, p, 0xffffffff;
    @!p not.b32 %r1327, %r1327;
}

	// end inline asm
	and.b32  	%r1341, %r1327, %r1340;
	mov.b32 	%r1332, 128;
	// begin inline asm
	{
    .reg .pred p;
    and.b32 %r1330, %r1331, %r1332;    setp.ne.u32 p, %r1330, 0;
    vote.ballot.sync.b32 %r1330, p, 0xffffffff;
    @!p not.b32 %r1330, %r1330;
}

	// end inline asm
	and.b32  	%r1342, %r1330, %r1341;
	clz.b32 	%r1343, %r1342;
	sub.s32 	%r289, 31, %r1343;
	and.b32  	%r1344, %r878, %r1342;
	popc.b32 	%r290, %r1344;
	setp.ne.s32 	%p127, %r443, %r289;
	mov.b32 	%r2240, 0;
	@%p127 bra 	$L__BB7_203;
	shl.b32 	%r1349, %r1331, 2;
	add.s32 	%r1350, %r219, %r1349;
	atom.shared.add.u32 	%r2240, [%r1350], %r290;
$L__BB7_203:
	ld.param.u32 	%r2107, [_ZN3cub18CUB_300001_SM_10006detail10radix_sort29DeviceRadixSortOnesweepKernelINS1_5radix10policy_hubIiiyE10Policy1000ELNS0_9SortOrderE1EiiyiiNS1_21identity_decomposer_tEEEvPT5_SB_PT3_PKSC_PT1_PKSG_PT2_PKSK_T4_iiT6__param_9];
	shfl.sync.idx.b32	%r1376|%p128, %r2240, %r289, 31, -1;
	add.s32 	%r293, %r290, %r1376;
	shr.u32 	%r1377, %r2216, %r2107;
	and.b32  	%r1373, %r1377, %r221;
	mov.b32 	%r1353, 1;
	// begin inline asm
	{
    .reg .pred p;
    and.b32 %r1351, %r1373, %r1353;    setp.ne.u32 p, %r1351, 0;
    vote.ballot.sync.b32 %r1351, p, 0xffffffff;
    @!p not.b32 %r1351, %r1351;
}

	// end inline asm
	mov.b32 	%r1356, 2;
	// begin inline asm
	{
    .reg .pred p;
    and.b32 %r1354, %r1373, %r1356;    setp.ne.u32 p, %r1354, 0;
    vote.ballot.sync.b32 %r1354, p, 0xffffffff;
    @!p not.b32 %r1354, %r1354;
}

	// end inline asm
	and.b32  	%r1378, %r1354, %r1351;
	mov.b32 	%r1359, 4;
	// begin inline asm
	{
    .reg .pred p;
    and.b32 %r1357, %r1373, %r1359;    setp.ne.u32 p, %r1357, 0;
    vote.ballot.sync.b32 %r1357, p, 0xffffffff;
    @!p not.b32 %r1357, %r1357;
}

	// end inline asm
	and.b32  	%r1379, %r1357, %r1378;
	mov.b32 	%r1362, 8;
	// begin inline asm
	{
    .reg .pred p;
    and.b32 %r1360, %r1373, %r1362;    setp.ne.u32 p, %r1360, 0;
    vote.ballot.sync.b32 %r1360, p, 0xffffffff;
    @!p not.b32 %r1360, %r1360;
}

	// end inline asm
	and.b32  	%r1380, %r1360, %r1379;
	mov.b32 	%r1365, 16;
	// begin inline asm
	{
    .reg .pred p;
    and.b32 %r1363, %r1373, %r1365;    setp.ne.u32 p, %r1363, 0;
    vote.ballot.sync.b32 %r1363, p, 0xffffffff;
    @!p not.b32 %r1363, %r1363;
}

	// end inline asm
	and.b32  	%r1381, %r1363, %r1380;
	mov.b32 	%r1368, 32;
	// begin inline asm
	{
    .reg .pred p;
    and.b32 %r1366, %r1373, %r1368;    setp.ne.u32 p, %r1366, 0;
    vote.ballot.sync.b32 %r1366, p, 0xffffffff;
    @!p not.b32 %r1366, %r1366;
}

	// end inline asm
	and.b32  	%r1382, %r1366, %r1381;
	mov.b32 	%r1371, 64;
	// begin inline asm
	{
    .reg .pred p;
    and.b32 %r1369, %r1373, %r1371;    setp.ne.u32 p, %r1369, 0;
    vote.ballot.sync.b32 %r1369, p, 0xffffffff;
    @!p not.b32 %r1369, %r1369;
}

	// end inline asm
	and.b32  	%r1383, %r1369, %r1382;
	mov.b32 	%r1374, 128;
	// begin inline asm
	{
    .reg .pred p;
    and.b32 %r1372, %r1373, %r1374;    setp.ne.u32 p, %r1372, 0;
    vote.ballot.sync.b32 %r1372, p, 0xffffffff;
    @!p not.b32 %r1372, %r1372;
}

	// end inline asm
	and.b32  	%r1384, %r1372, %r1383;
	clz.b32 	%r1385, %r1384;
	sub.s32 	%r295, 31, %r1385;
	and.b32  	%r1386, %r878, %r1384;
	popc.b32 	%r296, %r1386;
	setp.ne.s32 	%p129, %r443, %r295;
	mov.b32 	%r2241, 0;
	@%p129 bra 	$L__BB7_205;
	shl.b32 	%r1391, %r1373, 2;
	add.s32 	%r1392, %r219, %r1391;
	atom.shared.add.u32 	%r2241, [%r1392], %r296;
$L__BB7_205:
	ld.param.u32 	%r2108, [_ZN3cub18CUB_300001_SM_10006detail10radix_sort29DeviceRadixSortOnesweepKernelINS1_5radix10policy_hubIiiyE10Policy1000ELNS0_9SortOrderE1EiiyiiNS1_21identity_decomposer_tEEEvPT5_SB_PT3_PKSC_PT1_PKSG_PT2_PKSK_T4_iiT6__param_9];
	shfl.sync.idx.b32	%r1418|%p130, %r2241, %r295, 31, -1;
	add.s32 	%r299, %r296, %r1418;
	shr.u32 	%r1419, %r2215, %r2108;
	and.b32  	%r1415, %r1419, %r221;
	mov.b32 	%r1395, 1;
	// begin inline asm
	{
    .reg .pred p;
    and.b32 %r1393, %r1415, %r1395;    setp.ne.u32 p, %r1393, 0;
    vote.ballot.sync.b32 %r1393, p, 0xffffffff;
    @!p not.b32 %r1393, %r1393;
}

	// end inline asm
	mov.b32 	%r1398, 2;
	// begin inline asm
	{
    .reg .pred p;
    and.b32 %r1396, %r1415, %r1398;    setp.ne.u32 p, %r1396, 0;
    vote.ballot.sync.b32 %r1396, p, 0xffffffff;
    @!p not.b32 %r1396, %r1396;
}

	// end inline asm
	and.b32  	%r1420, %r1396, %r1393;
	mov.b32 	%r1401, 4;
	// begin inline asm
	{
    .reg .pred p;
    and.b32 %r1399, %r1415, %r1401;    setp.ne.u32 p, %r1399, 0;
    vote.ballot.sync.b32 %r1399, p, 0xffffffff;
    @!p not.b32 %r1399, %r1399;
}

	// end inline asm
	and.b32  	%r1421, %r1399, %r1420;
	mov.b32 	%r1404, 8;
	// begin inline asm
	{
    .reg .pred p;
    and.b32 %r1402, %r1415, %r1404;    setp.ne.u32 p, %r1402, 0;
    vote.ballot.sync.b32 %r1402, p, 0xffffffff;
    @!p not.b32 %r1402, %r1402;
}

	// end inline asm
	and.b32  	%r1422, %r1402, %r1421;
	mov.b32 	%r1407, 16;
	// begin inline asm
	{
    .reg .pred p;
    and.b32 %r1405, %r1415, %r1407;    setp.ne.u32 p, %r1405, 0;
    vote.ballot.sync.b32 %r1405, p, 0xffffffff;
    @!p not.b32 %r1405, %r1405;
}

	// end inline asm
	and.b32  	%r1423, %r1405, %r1422;
	mov.b32 	%r1410, 32;
	// begin inline asm
	{
    .reg .pred p;
    and.b32 %r1408, %r1415, %r1410;    setp.ne.u32 p, %r1408, 0;
    vote.ballot.sync.b32 %r1408, p, 0xffffffff;
    @!p not.b32 %r1408, %r1408;
}

	// end inline asm
	and.b32  	%r1424, %r1408, %r1423;
	mov.b32 	%r1413, 64;
	// begin inline asm
	{
    .reg .pred p;
    and.b32 %r1411, %r1415, %r1413;    setp.ne.u32 p, %r1411, 0;
    vote.ballot.sync.b32 %r1411, p, 0xffffffff;
    @!p not.b32 %r1411, %r1411;
}

	// end inline asm
	and.b32  	%r1425, %r1411, %r1424;
	mov.b32 	%r1416, 128;
	// begin inline asm
	{
    .reg .pred p;
    and.b32 %r1414, %r1415, %r1416;    setp.ne.u32 p, %r1414, 0;
    vote.ballot.sync.b32 %r1414, p, 0xffffffff;
    @!p not.b32 %r1414, %r1414;
}

	// end inline asm
	and.b32  	%r1426, %r1414, %r1425;
	clz.b32 	%r1427, %r1426;
	sub.s32 	%r301, 31, %r1427;
	and.b32  	%r1428, %r878, %r1426;
	popc.b32 	%r302, %r1428;
	setp.ne.s32 	%p131, %r443, %r301;
	mov.b32 	%r2242, 0;
	@%p131 bra 	$L__BB7_207;
	shl.b32 	%r1433, %r1415, 2;
	add.s32 	%r1434, %r219, %r1433;
	atom.shared.add.u32 	%r2242, [%r1434], %r302;
$L__BB7_207:
	ld.param.u32 	%r2109, [_ZN3cub18CUB_300001_SM_10006detail10radix_sort29DeviceRadixSortOnesweepKernelINS1_5radix10policy_hubIiiyE10Policy1000ELNS0_9SortOrderE1EiiyiiNS1_21identity_decomposer_tEEEvPT5_SB_PT3_PKSC_PT1_PKSG_PT2_PKSK_T4_iiT6__param_9];
	shfl.sync.idx.b32	%r1460|%p132, %r2242, %r301, 31, -1;
	add.s32 	%r305, %r302, %r1460;
	shr.u32 	%r1461, %r2214, %r2109;
	and.b32  	%r1457, %r1461, %r221;
	mov.b32 	%r1437, 1;
	// begin inline asm
	{
    .reg .pred p;
    and.b32 %r1435, %r1457, %r1437;    setp.ne.u32 p, %r1435, 0;
    vote.ballot.sync.b32 %r1435, p, 0xffffffff;
    @!p not.b32 %r1435, %r1435;
}

	// end inline asm
	mov.b32 	%r1440, 2;
	// begin inline asm
	{
    .reg .pred p;
    and.b32 %r1438, %r1457, %r1440;    setp.ne.u32 p, %r1438, 0;
    vote.ballot.sync.b32 %r1438, p, 0xffffffff;
    @!p not.b32 %r1438, %r1438;
}

	// end inline asm
	and.b32  	%r1462, %r1438, %r1435;
	mov.b32 	%r1443, 4;
	// begin inline asm
	{
    .reg .pred p;
    and.b32 %r1441, %r1457, %r1443;    setp.ne.u32 p, %r1441, 0;
    vote.ballot.sync.b32 %r1441, p, 0xffffffff;
    @!p not.b32 %r1441, %r1441;
}

	// end inline asm
	and.b32  	%r1463, %r1441, %r1462;
	mov.b32 	%r1446, 8;
	// begin inline asm
	{
    .reg .pred p;
    and.b32 %r1444, %r1457, %r1446;    setp.ne.u32 p, %r1444, 0;
    vote.ballot.sync.b32 %r1444, p, 0xffffffff;
    @!p not.b32 %r1444, %r1444;
}

	// end inline asm
	and.b32  	%r1464, %r1444, %r1463;
	mov.b32 	%r1449, 16;
	// begin inline asm
	{
    .reg .pred p;
    and.b32 %r1447, %r1457, %r1449;    setp.ne.u32 p, %r1447, 0;
    vote.ballot.sync.b32 %r1447, p, 0xffffffff;
    @!p not.b32 %r1447, %r1447;
}

	// end inline asm
	and.b32  	%r1465, %r1447, %r1464;
	mov.b32 	%r1452, 32;
	// begin inline asm
	{
    .reg .pred p;
    and.b32 %r1450, %r1457, %r1452;    setp.ne.u32 p, %r1450, 0;
    vote.ballot.sync.b32 %r1450, p, 0xffffffff;
    @!p not.b32 %r1450, %r1450;
}

	// end inline asm
	and.b32  	%r1466, %r1450, %r1465;
	mov.b32 	%r1455, 64;
	// begin inline asm
	{
    .reg .pred p;
    and.b32 %r1453, %r1457, %r1455;    setp.ne.u32 p, %r1453, 0;
    vote.ballot.sync.b32 %r1453, p, 0xffffffff;
    @!p not.b32 %r1453, %r1453;
}

	// end inline asm
	and.b32  	%r1467, %r1453, %r1466;
	mov.b32 	%r1458, 128;
	// begin inline asm
	{
    .reg .pred p;
    and.b32 %r1456, %r1457, %r1458;    setp.ne.u32 p, %r1456, 0;
    vote.ballot.sync.b32 %r1456, p, 0xffffffff;
    @!p not.b32 %r1456, %r1456;
}

	// end inline asm
	and.b32  	%r1468, %r1456, %r1467;
	clz.b32 	%r1469, %r1468;
	sub.s32 	%r307, 31, %r1469;
	and.b32  	%r1470, %r878, %r1468;
	popc.b32 	%r308, %r1470;
	setp.ne.s32 	%p133, %r443, %r307;
	mov.b32 	%r2243, 0;
	@%p133 bra 	$L__BB7_209;
	shl.b32 	%r1475, %r1457, 2;
	add.s32 	%r1476, %r219, %r1475;
	atom.shared.add.u32 	%r2243, [%r1476], %r308;
$L__BB7_209:
	ld.param.u32 	%r2110, [_ZN3cub18CUB_300001_SM_10006detail10radix_sort29DeviceRadixSortOnesweepKernelINS1_5radix10policy_hubIiiyE10Policy1000ELNS0_9SortOrderE1EiiyiiNS1_21identity_decomposer_tEEEvPT5_SB_PT3_PKSC_PT1_PKSG_PT2_PKSK_T4_iiT6__param_9];
	shfl.sync.idx.b32	%r1502|%p134, %r2243, %r307, 31, -1;
	add.s32 	%r311, %r308, %r1502;
	shr.u32 	%r1503, %r2213, %r2110;
	and.b32  	%r1499, %r1503, %r221;
	mov.b32 	%r1479, 1;
	// begin inline asm
	{
    .reg .pred p;
    and.b32 %r1477, %r1499, %r1479;    setp.ne.u32 p, %r1477, 0;
    vote.ballot.sync.b32 %r1477, p, 0xffffffff;
    @!p not.b32 %r1477, %r1477;
}

	// end inline asm
	mov.b32 	%r1482, 2;
	// begin inline asm
	{
    .reg .pred p;
    and.b32 %r1480, %r1499, %r1482;    setp.ne.u32 p, %r1480, 0;
    vote.ballot.sync.b32 %r1480, p, 0xffffffff;
    @!p not.b32 %r1480, %r1480;
}

	// end inline asm
	and.b32  	%r1504, %r1480, %r1477;
	mov.b32 	%r1485, 4;
	// begin inline asm
	{
    .reg .pred p;
    and.b32 %r1483, %r1499, %r1485;    setp.ne.u32 p, %r1483, 0;
    vote.ballot.sync.b32 %r1483, p, 0xffffffff;
    @!p not.b32 %r1483, %r1483;
}

	// end inline asm
	and.b32  	%r1505, %r1483, %r1504;
	mov.b32 	%r1488, 8;
	// begin inline asm
	{
    .reg .pred p;
    and.b32 %r1486, %r1499, %r1488;    setp.ne.u32 p, %r1486, 0;
    vote.ballot.sync.b32 %r1486, p, 0xffffffff;
    @!p not.b32 %r1486, %r1486;
}

	// end inline asm
	and.b32  	%r1506, %r1486, %r1505;
	mov.b32 	%r1491, 16;
	// begin inline asm
	{
    .reg .pred p;
    and.b32 %r1489, %r1499, %r1491;    setp.ne.u32 p, %r1489, 0;
    vote.ballot.sync.b32 %r1489, p, 0xffffffff;
    @!p not.b32 %r1489, %r1489;
}

	// end inline asm
	and.b32  	%r1507, %r1489, %r1506;
	mov.b32 	%r1494, 32;
	// begin inline asm
	{
    .reg .pred p;
    and.b32 %r1492, %r1499, %r1494;    setp.ne.u32 p, %r1492, 0;
    vote.ballot.sync.b32 %r1492, p, 0xffffffff;
    @!p not.b32 %r1492, %r1492;
}

	// end inline asm
	and.b32  	%r1508, %r1492, %r1507;
	mov.b32 	%r1497, 64;
	// begin inline asm
	{
    .reg .pred p;
    and.b32 %r1495, %r1499, %r1497;    setp.ne.u32 p, %r1495, 0;
    vote.ballot.sync.b32 %r1495, p, 0xffffffff;
    @!p not.b32 %r1495, %r1495;
}

	// end inline asm
	and.b32  	%r1509, %r1495, %r1508;
	mov.b32 	%r1500, 128;
	// begin inline asm
	{
    .reg .pred p;
    and.b32 %r1498, %r1499, %r1500;    setp.ne.u32 p, %r1498, 0;
    vote.ballot.sync.b32 %r1498, p, 0xffffffff;
    @!p not.b32 %r1498, %r1498;
}

	// end inline asm
	and.b32  	%r1510, %r1498, %r1509;
	clz.b32 	%r1511, %r1510;
	sub.s32 	%r313, 31, %r1511;
	and.b32  	%r1512, %r878, %r1510;
	popc.b32 	%r314, %r1512;
	setp.ne.s32 	%p135, %r443, %r313;
	mov.b32 	%r2244, 0;
	@%p135 bra 	$L__BB7_211;
	shl.b32 	%r1517, %r1499, 2;
	add.s32 	%r1518, %r219, %r1517;
	atom.shared.add.u32 	%r2244, [%r1518], %r314;
$L__BB7_211:
	ld.param.u32 	%r2111, [_ZN3cub18CUB_300001_SM_10006detail10radix_sort29DeviceRadixSortOnesweepKernelINS1_5radix10policy_hubIiiyE10Policy1000ELNS0_9SortOrderE1EiiyiiNS1_21identity_decomposer_tEEEvPT5_SB_PT3_PKSC_PT1_PKSG_PT2_PKSK_T4_iiT6__param_9];
	shfl.sync.idx.b32	%r1544|%p136, %r2244, %r313, 31, -1;
	add.s32 	%r317, %r314, %r1544;
	shr.u32 	%r1545, %r2212, %r2111;
	and.b32  	%r1541, %r1545, %r221;
	mov.b32 	%r1521, 1;
	// begin inline asm
	{
    .reg .pred p;
    and.b32 %r1519, %r1541, %r1521;    setp.ne.u32 p, %r1519, 0;
    vote.ballot.sync.b32 %r1519, p, 0xffffffff;
    @!p not.b32 %r1519, %r1519;
}

	// end inline asm
	mov.b32 	%r1524, 2;
	// begin inline asm
	{
    .reg .pred p;
    and.b32 %r1522, %r1541, %r1524;    setp.ne.u32 p, %r1522, 0;
    vote.ballot.sync.b32 %r1522, p, 0xffffffff;
    @!p not.b32 %r1522, %r1522;
}

	// end inline asm
	and.b32  	%r1546, %r1522, %r1519;
	mov.b32 	%r1527, 4;
	// begin inline asm
	{
    .reg .pred p;
    and.b32 %r1525, %r1541, %r1527;    setp.ne.u32 p, %r1525, 0;
    vote.ballot.sync.b32 %r1525, p, 0xffffffff;
    @!p not.b32 %r1525, %r1525;
}

	// end inline asm
	and.b32  	%r1547, %r1525, %r1546;
	mov.b32 	%r1530, 8;
	// begin inline asm
	{
    .reg .pred p;
    and.b32 %r1528, %r1541, %r1530;    setp.ne.u32 p, %r1528, 0;
    vote.ballot.sync.b32 %r1528, p, 0xffffffff;
    @!p not.b32 %r1528, %r1528;
}

	// end inline asm
	and.b32  	%r1548, %r1528, %r1547;
	mov.b32 	%r1533, 16;
	// begin inline asm
	{
    .reg .pred p;
    and.b32 %r1531, %r1541, %r1533;    setp.ne.u32 p, %r1531, 0;
    vote.ballot.sync.b32 %r1531, p, 0xffffffff;
    @!p not.b32 %r1531, %r1531;
}

	// end inline asm
	and.b32  	%r1549, %r1531, %r1548;
	mov.b32 	%r1536, 32;
	// begin inline asm
	{
    .reg .pred p;
    and.b32 %r1534, %r1541, %r1536;    setp.ne.u32 p, %r1534, 0;
    vote.ballot.sync.b32 %r1534, p, 0xffffffff;
    @!p not.b32 %r1534, %r1534;
}

	// end inline asm
	and.b32  	%r1550, %r1534, %r1549;
	mov.b32 	%r1539, 64;
	// begin inline asm
	{
    .reg .pred p;
    and.b32 %r1537, %r1541, %r1539;    setp.ne.u32 p, %r1537, 0;
    vote.ballot.sync.b32 %r1537, p, 0xffffffff;
    @!p not.b32 %r1537, %r1537;
}

	// end inline asm
	and.b32  	%r1551, %r1537, %r1550;
	mov.b32 	%r1542, 128;
	// begin inline asm
	{
    .reg .pred p;
    and.b32 %r1540, %r1541, %r1542;    setp.ne.u32 p, %r1540, 0;
    vote.ballot.sync.b32 %r1540, p, 0xffffffff;
    @!p not.b32 %r1540, %r1540;
}

	// end inline asm
	and.b32  	%r1552, %r1540, %r1551;
	clz.b32 	%r1553, %r1552;
	sub.s32 	%r319, 31, %r1553;
	and.b32  	%r1554, %r878, %r1552;
	popc.b32 	%r320, %r1554;
	setp.ne.s32 	%p137, %r443, %r319;
	mov.b32 	%r2245, 0;
	@%p137 bra 	$L__BB7_213;
	shl.b32 	%r1559, %r1541, 2;
	add.s32 	%r1560, %r219, %r1559;
	atom.shared.add.u32 	%r2245, [%r1560], %r320;
$L__BB7_213:
	setp.gt.u32 	%p138, %r1, 255;
	shfl.sync.idx.b32	%r1561|%p139, %r2245, %r319, 31, -1;
	add.s32 	%r1562, %r320, %r1561;
	bar.sync 	0;
	shl.b32 	%r1563, %r227, 2;
	add.s32 	%r323, %r783, %r1563;
	st.shared.u32 	[%r323+-4], %r2228;
	shl.b32 	%r1565, %r233, 2;
	add.s32 	%r324, %r783, %r1565;
	st.shared.u32 	[%r324+-4], %r2227;
	shl.b32 	%r1566, %r239, 2;
	add.s32 	%r325, %r783, %r1566;
	st.shared.u32 	[%r325+-4], %r2226;
	shl.b32 	%r1567, %r245, 2;
	add.s32 	%r326, %r783, %r1567;
	st.shared.u32 	[%r326+-4], %r2225;
	shl.b32 	%r1568, %r251, 2;
	add.s32 	%r327, %r783, %r1568;
	st.shared.u32 	[%r327+-4], %r2224;
	shl.b32 	%r1569, %r257, 2;
	add.s32 	%r328, %r783, %r1569;
	st.shared.u32 	[%r328+-4], %r2223;
	shl.b32 	%r1570, %r263, 2;
	add.s32 	%r329, %r783, %r1570;
	st.shared.u32 	[%r329+-4], %r2222;
	shl.b32 	%r1571, %r269, 2;
	add.s32 	%r330, %r783, %r1571;
	st.shared.u32 	[%r330+-4], %r2221;
	shl.b32 	%r1572, %r275, 2;
	add.s32 	%r331, %r783, %r1572;
	st.shared.u32 	[%r331+-4], %r2220;
	shl.b32 	%r1573, %r281, 2;
	add.s32 	%r332, %r783, %r1573;
	st.shared.u32 	[%r332+-4], %r2219;
	shl.b32 	%r1574, %r287, 2;
	add.s32 	%r333, %r783, %r1574;
	st.shared.u32 	[%r333+-4], %r2218;
	shl.b32 	%r1575, %r293, 2;
	add.s32 	%r334, %r783, %r1575;
	st.shared.u32 	[%r334+-4], %r2217;
	shl.b32 	%r1576, %r299, 2;
	add.s32 	%r335, %r783, %r1576;
	st.shared.u32 	[%r335+-4], %r2216;
	shl.b32 	%r1577, %r305, 2;
	add.s32 	%r336, %r783, %r1577;
	st.shared.u32 	[%r336+-4], %r2215;
	shl.b32 	%r1578, %r311, 2;
	add.s32 	%r337, %r783, %r1578;
	st.shared.u32 	[%r337+-4], %r2214;
	shl.b32 	%r1579, %r317, 2;
	add.s32 	%r338, %r783, %r1579;
	st.shared.u32 	[%r338+-4], %r2213;
	shl.b32 	%r1580, %r1562, 2;
	add.s32 	%r339, %r783, %r1580;
	st.shared.u32 	[%r339+-4], %r2212;
	shl.b32 	%r1581, %r1, 3;
	add.s32 	%r1582, %r783, %r1581;
	add.s32 	%r340, %r1582, 26112;
	@%p138 bra 	$L__BB7_221;
	ld.param.u64 	%rd437, [_ZN3cub18CUB_300001_SM_10006detail10radix_sort29DeviceRadixSortOnesweepKernelINS1_5radix10policy_hubIiiyE10Policy1000ELNS0_9SortOrderE1EiiyiiNS1_21identity_decomposer_tEEEvPT5_SB_PT3_PKSC_PT1_PKSG_PT2_PKSK_T4_iiT6__param_3];
	cvta.to.global.u64 	%rd93, %rd437;
	shl.b64 	%rd94, %rd9, 3;
	add.s64 	%rd95, %rd93, %rd94;
	ld.global.u64 	%rd96, [%rd95];
	cvt.s64.s32 	%rd97, %r218;
	sub.s64 	%rd456, %rd96, %rd97;
	st.shared.u64 	[%r340], %rd456;
	setp.lt.s32 	%p140, %r3, 1;
	mov.u32 	%r2249, %r2174;
	@%p140 bra 	$L__BB7_220;
	mov.b32 	%r2247, -1;
	mov.u32 	%r2246, %r3;
	mov.u32 	%r2249, %r2174;
$L__BB7_216:
	ld.param.u64 	%rd430, [_ZN3cub18CUB_300001_SM_10006detail10radix_sort29DeviceRadixSortOnesweepKernelINS1_5radix10policy_hubIiiyE10Policy1000ELNS0_9SortOrderE1EiiyiiNS1_21identity_decomposer_tEEEvPT5_SB_PT3_PKSC_PT1_PKSG_PT2_PKSK_T4_iiT6__param_0];
	add.s32 	%r344, %r2246, -1;
	shl.b32 	%r1584, %r344, 8;
	add.s32 	%r1585, %r1584, %r1;
	cvta.to.global.u64 	%rd98, %rd430;
	mul.wide.s32 	%rd99, %r1585, 4;
	add.s64 	%rd19, %rd98, %rd99;
$L__BB7_217:
	membar.cta;
	ld.volatile.global.u32 	%r345, [%rd19];
	setp.eq.s32 	%p141, %r345, 0;
	@%p141 bra 	$L__BB7_217;
	and.b32  	%r1586, %r345, 1073741823;
	add.s32 	%r2249, %r1586, %r2249;
	setp.gt.s32 	%p142, %r345, -1;
	vote.sync.ballot.b32 	%r2247, %p142, %r2247;
	setp.gt.u32 	%p144, %r2246, 1;
	and.pred  	%p145, %p142, %p144;
	mov.u32 	%r2246, %r344;
	@%p145 bra 	$L__BB7_216;
	ld.shared.u64 	%rd456, [%r340];
$L__BB7_220:
	ld.param.u64 	%rd431, [_ZN3cub18CUB_300001_SM_10006detail10radix_sort29DeviceRadixSortOnesweepKernelINS1_5radix10policy_hubIiiyE10Policy1000ELNS0_9SortOrderE1EiiyiiNS1_21identity_decomposer_tEEEvPT5_SB_PT3_PKSC_PT1_PKSG_PT2_PKSK_T4_iiT6__param_0];
	or.b32  	%r1587, %r2249, -2147483648;
	cvta.to.global.u64 	%rd100, %rd431;
	shl.b32 	%r1588, %r3, 8;
	add.s32 	%r1589, %r1588, %r1;
	mul.wide.s32 	%rd101, %r1589, 4;
	add.s64 	%rd102, %rd100, %rd101;
	st.volatile.global.u32 	[%rd102], %r1587;
	sub.s32 	%r1590, %r2249, %r2174;
	cvt.s64.s32 	%rd103, %r1590;
	add.s64 	%rd104, %rd456, %rd103;
	st.shared.u64 	[%r340], %rd104;
$L__BB7_221:
	ld.param.u32 	%r2087, [_ZN3cub18CUB_300001_SM_10006detail10radix_sort29DeviceRadixSortOnesweepKernelINS1_5radix10policy_hubIiiyE10Policy1000ELNS0_9SortOrderE1EiiyiiNS1_21identity_decomposer_tEEEvPT5_SB_PT3_PKSC_PT1_PKSG_PT2_PKSK_T4_iiT6__param_8];
	ld.param.u64 	%rd434, [_ZN3cub18CUB_300001_SM_10006detail10radix_sort29DeviceRadixSortOnesweepKernelINS1_5radix10policy_hubIiiyE10Policy1000ELNS0_9SortOrderE1EiiyiiNS1_21identity_decomposer_tEEEvPT5_SB_PT3_PKSC_PT1_PKSG_PT2_PKSK_T4_iiT6__param_2];
	setp.gt.u32 	%p146, %r1, 255;
	mad.lo.s32 	%r349, %r3, 6528, 6528;
	setp.lt.s32 	%p147, %r349, %r2087;
	setp.eq.s64 	%p148, %rd434, 0;
	or.pred  	%p149, %p148, %p147;
	or.pred  	%p150, %p146, %p149;
	@%p150 bra 	$L__BB7_223;
	ld.param.u64 	%rd435, [_ZN3cub18CUB_300001_SM_10006detail10radix_sort29DeviceRadixSortOnesweepKernelINS1_5radix10policy_hubIiiyE10Policy1000ELNS0_9SortOrderE1EiiyiiNS1_21identity_decomposer_tEEEvPT5_SB_PT3_PKSC_PT1_PKSG_PT2_PKSK_T4_iiT6__param_2];
	ld.shared.u64 	%rd105, [%r340];
	cvt.s64.s32 	%rd106, %r2174;
	cvt.s64.s32 	%rd107, %r218;
	add.s64 	%rd108, %rd107, %rd106;
	add.s64 	%rd109, %rd108, %rd105;
	cvta.to.global.u64 	%rd110, %rd435;
	shl.b64 	%rd111, %rd9, 3;
	add.s64 	%rd112, %rd110, %rd111;
	st.global.u64 	[%rd112], %rd109;
$L__BB7_223:
	ld.param.u32 	%r2088, [_ZN3cub18CUB_300001_SM_10006detail10radix_sort29DeviceRadixSortOnesweepKernelINS1_5radix10policy_hubIiiyE10Policy1000ELNS0_9SortOrderE1EiiyiiNS1_21identity_decomposer_tEEEvPT5_SB_PT3_PKSC_PT1_PKSG_PT2_PKSK_T4_iiT6__param_8];
	ld.param.u64 	%rd438, [_ZN3cub18CUB_300001_SM_10006detail10radix_sort29DeviceRadixSortOnesweepKernelINS1_5radix10policy_hubIiiyE10Policy1000ELNS0_9SortOrderE1EiiyiiNS1_21identity_decomposer_tEEEvPT5_SB_PT3_PKSC_PT1_PKSG_PT2_PKSK_T4_iiT6__param_4];
	cvta.to.global.u64 	%rd22, %rd438;
	shl.b32 	%r1591, %r1, 2;
	add.s32 	%r350, %r783, %r1591;
	setp.gt.s32 	%p151, %r349, %r2088;
	bar.sync 	0;
	@%p151 bra 	$L__BB7_225;
	ld.param.u32 	%r2112, [_ZN3cub18CUB_300001_SM_10006detail10radix_sort29DeviceRadixSortOnesweepKernelINS1_5radix10policy_hubIiiyE10Policy1000ELNS0_9SortOrderE1EiiyiiNS1_21identity_decomposer_tEEEvPT5_SB_PT3_PKSC_PT1_PKSG_PT2_PKSK_T4_iiT6__param_9];
	ld.shared.u32 	%r1593, [%r350];
	shr.u32 	%r1594, %r1593, %r2112;
	and.b32  	%r1595, %r1594, %r221;
	shl.b32 	%r1596, %r1595, 3;
	add.s32 	%r1598, %r783, 26112;
	add.s32 	%r1599, %r1598, %r1596;
	ld.shared.u64 	%rd113, [%r1599];
	add.s64 	%rd114, %rd113, %rd9;
	xor.b32  	%r1600, %r1593, 2147483647;
	shl.b64 	%rd115, %rd114, 2;
	add.s64 	%rd116, %rd22, %rd115;
	st.global.u32 	[%rd116], %r1600;
	bar.warp.sync 	-1;
	ld.shared.u32 	%r1601, [%r350+1536];
	shr.u32 	%r1602, %r1601, %r2112;
	and.b32  	%r1603, %r1602, %r221;
	shl.b32 	%r1604, %r1603, 3;
	add.s32 	%r1605, %r1598, %r1604;
	ld.shared.u64 	%rd117, [%r1605];
	add.s64 	%rd118, %rd117, %rd9;
	xor.b32  	%r1606, %r1601, 2147483647;
	shl.b64 	%rd119, %rd118, 2;
	add.s64 	%rd120, %rd22, %rd119;
	st.global.u32 	[%rd120+1536], %r1606;
	bar.warp.sync 	-1;
	ld.shared.u32 	%r1607, [%r350+3072];
	shr.u32 	%r1608, %r1607, %r2112;
	and.b32  	%r1609, %r1608, %r221;
	shl.b32 	%r1610, %r1609, 3;
	add.s32 	%r1611, %r1598, %r1610;
	ld.shared.u64 	%rd121, [%r1611];
	add.s64 	%rd122, %rd121, %rd9;
	xor.b32  	%r1612, %r1607, 2147483647;
	shl.b64 	%rd123, %rd122, 2;
	add.s64 	%rd124, %rd22, %rd123;
	st.global.u32 	[%rd124+3072], %r1612;
	bar.warp.sync 	-1;
	ld.shared.u32 	%r1613, [%r350+4608];
	shr.u32 	%r1614, %r1613, %r2112;
	and.b32  	%r1615, %r1614, %r221;
	shl.b32 	%r1616, %r1615, 3;
	add.s32 	%r1617, %r1598, %r1616;
	ld.shared.u64 	%rd125, [%r1617];
	add.s64 	%rd126, %rd125, %rd9;
	xor.b32  	%r1618, %r1613, 2147483647;
	shl.b64 	%rd127, %rd126, 2;
	add.s64 	%rd128, %rd22, %rd127;
	st.global.u32 	[%rd128+4608], %r1618;
	bar.warp.sync 	-1;
	ld.shared.u32 	%r1619, [%r350+6144];
	shr.u32 	%r1620, %r1619, %r2112;
	and.b32  	%r1621, %r1620, %r221;
	shl.b32 	%r1622, %r1621, 3;
	add.s32 	%r1623, %r1598, %r1622;
	ld.shared.u64 	%rd129, [%r1623];
	add.s64 	%rd130, %rd129, %rd9;
	xor.b32  	%r1624, %r1619, 2147483647;
	shl.b64 	%rd131, %rd130, 2;
	add.s64 	%rd132, %rd22, %rd131;
	st.global.u32 	[%rd132+6144], %r1624;
	bar.warp.sync 	-1;
	ld.shared.u32 	%r1625, [%r350+7680];
	shr.u32 	%r1626, %r1625, %r2112;
	and.b32  	%r1627, %r1626, %r221;
	shl.b32 	%r1628, %r1627, 3;
	add.s32 	%r1629, %r1598, %r1628;
	ld.shared.u64 	%rd133, [%r1629];
	add.s64 	%rd134, %rd133, %rd9;
	xor.b32  	%r1630, %r1625, 2147483647;
	shl.b64 	%rd135, %rd134, 2;
	add.s64 	%rd136, %rd22, %rd135;
	st.global.u32 	[%rd136+7680], %r1630;
	bar.warp.sync 	-1;
	ld.shared.u32 	%r1631, [%r350+9216];
	shr.u32 	%r1632, %r1631, %r2112;
	and.b32  	%r1633, %r1632, %r221;
	shl.b32 	%r1634, %r1633, 3;
	add.s32 	%r1635, %r1598, %r1634;
	ld.shared.u64 	%rd137, [%r1635];
	add.s64 	%rd138, %rd137, %rd9;
	xor.b32  	%r1636, %r1631, 2147483647;
	shl.b64 	%rd139, %rd138, 2;
	add.s64 	%rd140, %rd22, %rd139;
	st.global.u32 	[%rd140+9216], %r1636;
	bar.warp.sync 	-1;
	ld.shared.u32 	%r1637, [%r350+10752];
	shr.u32 	%r1638, %r1637, %r2112;
	and.b32  	%r1639, %r1638, %r221;
	shl.b32 	%r1640, %r1639, 3;
	add.s32 	%r1641, %r1598, %r1640;
	ld.shared.u64 	%rd141, [%r1641];
	add.s64 	%rd142, %rd141, %rd9;
	xor.b32  	%r1642, %r1637, 2147483647;
	shl.b64 	%rd143, %rd142, 2;
	add.s64 	%rd144, %rd22, %rd143;
	st.global.u32 	[%rd144+10752], %r1642;
	bar.warp.sync 	-1;
	ld.shared.u32 	%r1643, [%r350+12288];
	shr.u32 	%r1644, %r1643, %r2112;
	and.b32  	%r1645, %r1644, %r221;
	shl.b32 	%r1646, %r1645, 3;
	add.s32 	%r1647, %r1598, %r1646;
	ld.shared.u64 	%rd145, [%r1647];
	add.s64 	%rd146, %rd145, %rd9;
	xor.b32  	%r1648, %r1643, 2147483647;
	shl.b64 	%rd147, %rd146, 2;
	add.s64 	%rd148, %rd22, %rd147;
	st.global.u32 	[%rd148+12288], %r1648;
	bar.warp.sync 	-1;
	ld.shared.u32 	%r1649, [%r350+13824];
	shr.u32 	%r1650, %r1649, %r2112;
	and.b32  	%r1651, %r1650, %r221;
	shl.b32 	%r1652, %r1651, 3;
	add.s32 	%r1653, %r1598, %r1652;
	ld.shared.u64 	%rd149, [%r1653];
	add.s64 	%rd150, %rd149, %rd9;
	xor.b32  	%r1654, %r1649, 2147483647;
	shl.b64 	%rd151, %rd150, 2;
	add.s64 	%rd152, %rd22, %rd151;
	st.global.u32 	[%rd152+13824], %r1654;
	bar.warp.sync 	-1;
	ld.shared.u32 	%r1655, [%r350+15360];
	shr.u32 	%r1656, %r1655, %r2112;
	and.b32  	%r1657, %r1656, %r221;
	shl.b32 	%r1658, %r1657, 3;
	add.s32 	%r1659, %r1598, %r1658;
	ld.shared.u64 	%rd153, [%r1659];
	add.s64 	%rd154, %rd153, %rd9;
	xor.b32  	%r1660, %r1655, 2147483647;
	shl.b64 	%rd155, %rd154, 2;
	add.s64 	%rd156, %rd22, %rd155;
	st.global.u32 	[%rd156+15360], %r1660;
	bar.warp.sync 	-1;
	ld.shared.u32 	%r1661, [%r350+16896];
	shr.u32 	%r1662, %r1661, %r2112;
	and.b32  	%r1663, %r1662, %r221;
	shl.b32 	%r1664, %r1663, 3;
	add.s32 	%r1665, %r1598, %r1664;
	ld.shared.u64 	%rd157, [%r1665];
	add.s64 	%rd158, %rd157, %rd9;
	xor.b32  	%r1666, %r1661, 2147483647;
	shl.b64 	%rd159, %rd158, 2;
	add.s64 	%rd160, %rd22, %rd159;
	st.global.u32 	[%rd160+16896], %r1666;
	bar.warp.sync 	-1;
	ld.shared.u32 	%r1667, [%r350+18432];
	shr.u32 	%r1668, %r1667, %r2112;
	and.b32  	%r1669, %r1668, %r221;
	shl.b32 	%r1670, %r1669, 3;
	add.s32 	%r1671, %r1598, %r1670;
	ld.shared.u64 	%rd161, [%r1671];
	add.s64 	%rd162, %rd161, %rd9;
	xor.b32  	%r1672, %r1667, 2147483647;
	shl.b64 	%rd163, %rd162, 2;
	add.s64 	%rd164, %rd22, %rd163;
	st.global.u32 	[%rd164+18432], %r1672;
	bar.warp.sync 	-1;
	ld.shared.u32 	%r1673, [%r350+19968];
	shr.u32 	%r1674, %r1673, %r2112;
	and.b32  	%r1675, %r1674, %r221;
	shl.b32 	%r1676, %r1675, 3;
	add.s32 	%r1677, %r1598, %r1676;
	ld.shared.u64 	%rd165, [%r1677];
	add.s64 	%rd166, %rd165, %rd9;
	xor.b32  	%r1678, %r1673, 2147483647;
	shl.b64 	%rd167, %rd166, 2;
	add.s64 	%rd168, %rd22, %rd167;
	st.global.u32 	[%rd168+19968], %r1678;
	bar.warp.sync 	-1;
	ld.shared.u32 	%r1679, [%r350+21504];
	shr.u32 	%r1680, %r1679, %r2112;
	and.b32  	%r1681, %r1680, %r221;
	shl.b32 	%r1682, %r1681, 3;
	add.s32 	%r1683, %r1598, %r1682;
	ld.shared.u64 	%rd169, [%r1683];
	add.s64 	%rd170, %rd169, %rd9;
	xor.b32  	%r1684, %r1679, 2147483647;
	shl.b64 	%rd171, %rd170, 2;
	add.s64 	%rd172, %rd22, %rd171;
	st.global.u32 	[%rd172+21504], %r1684;
	bar.warp.sync 	-1;
	ld.shared.u32 	%r1685, [%r350+23040];
	shr.u32 	%r1686, %r1685, %r2112;
	and.b32  	%r1687, %r1686, %r221;
	shl.b32 	%r1688, %r1687, 3;
	add.s32 	%r1689, %r1598, %r1688;
	ld.shared.u64 	%rd173, [%r1689];
	add.s64 	%rd174, %rd173, %rd9;
	xor.b32  	%r1690, %r1685, 2147483647;
	shl.b64 	%rd175, %rd174, 2;
	add.s64 	%rd176, %rd22, %rd175;
	st.global.u32 	[%rd176+23040], %r1690;
	bar.warp.sync 	-1;
	ld.shared.u32 	%r1691, [%r350+24576];
	shr.u32 	%r1692, %r1691, %r2112;
	and.b32  	%r1693, %r1692, %r221;
	shl.b32 	%r1694, %r1693, 3;
	add.s32 	%r1695, %r1598, %r1694;
	ld.shared.u64 	%rd177, [%r1695];
	add.s64 	%rd178, %rd177, %rd9;
	xor.b32  	%r1696, %r1691, 2147483647;
	shl.b64 	%rd179, %rd178, 2;
	add.s64 	%rd180, %rd22, %rd179;
	st.global.u32 	[%rd180+24576], %r1696;
	bar.warp.sync 	-1;
	bra.uni 	$L__BB7_260;
$L__BB7_225:
	ld.param.u32 	%r2089, [_ZN3cub18CUB_300001_SM_10006detail10radix_sort29DeviceRadixSortOnesweepKernelINS1_5radix10policy_hubIiiyE10Policy1000ELNS0_9SortOrderE1EiiyiiNS1_21identity_decomposer_tEEEvPT5_SB_PT3_PKSC_PT1_PKSG_PT2_PKSK_T4_iiT6__param_8];
	mad.lo.s32 	%r351, %r3, -6528, %r2089;
	setp.ge.s32 	%p152, %r1, %r351;
	@%p152 bra 	$L__BB7_227;
	ld.param.u32 	%r2113, [_ZN3cub18CUB_300001_SM_10006detail10radix_sort29DeviceRadixSortOnesweepKernelINS1_5radix10policy_hubIiiyE10Policy1000ELNS0_9SortOrderE1EiiyiiNS1_21identity_decomposer_tEEEvPT5_SB_PT3_PKSC_PT1_PKSG_PT2_PKSK_T4_iiT6__param_9];
	ld.shared.u32 	%r1697, [%r350];
	shr.u32 	%r1698, %r1697, %r2113;
	and.b32  	%r1699, %r1698, %r221;
	shl.b32 	%r1700, %r1699, 3;
	add.s32 	%r1702, %r783, %r1700;
	ld.shared.u64 	%rd181, [%r1702+26112];
	xor.b32  	%r1703, %r1697, 2147483647;
	add.s64 	%rd182, %rd181, %rd9;
	shl.b64 	%rd183, %rd182, 2;
	add.s64 	%rd184, %rd22, %rd183;
	st.global.u32 	[%rd184], %r1703;
$L__BB7_227:
	bar.warp.sync 	-1;
	add.s32 	%r1704, %r1, 384;
	setp.ge.s32 	%p153, %r1704, %r351;
	@%p153 bra 	$L__BB7_229;
	ld.param.u32 	%r2114, [_ZN3cub18CUB_300001_SM_10006detail10radix_sort29DeviceRadixSortOnesweepKernelINS1_5radix10policy_hubIiiyE10Policy1000ELNS0_9SortOrderE1EiiyiiNS1_21identity_decomposer_tEEEvPT5_SB_PT3_PKSC_PT1_PKSG_PT2_PKSK_T4_iiT6__param_9];
	ld.shared.u32 	%r1705, [%r350+1536];
	shr.u32 	%r1706, %r1705, %r2114;
	and.b32  	%r1707, %r1706, %r221;
	shl.b32 	%r1708, %r1707, 3;
	add.s32 	%r1710, %r783, %r1708;
	ld.shared.u64 	%rd185, [%r1710+26112];
	xor.b32  	%r1711, %r1705, 2147483647;
	add.s64 	%rd186, %rd185, %rd9;
	shl.b64 	%rd187, %rd186, 2;
	add.s64 	%rd188, %rd22, %rd187;
	st.global.u32 	[%rd188+1536], %r1711;
$L__BB7_229:
	bar.warp.sync 	-1;
	add.s32 	%r1712, %r1, 768;
	setp.ge.s32 	%p154, %r1712, %r351;
	@%p154 bra 	$L__BB7_231;
	ld.param.u32 	%r2115, [_ZN3cub18CUB_300001_SM_10006detail10radix_sort29DeviceRadixSortOnesweepKernelINS1_5radix10policy_hubIiiyE10Policy1000ELNS0_9SortOrderE1EiiyiiNS1_21identity_decomposer_tEEEvPT5_SB_PT3_PKSC_PT1_PKSG_PT2_PKSK_T4_iiT6__param_9];
	ld.shared.u32 	%r1713, [%r350+3072];
	shr.u32 	%r1714, %r1713, %r2115;
	and.b32  	%r1715, %r1714, %r221;
	shl.b32 	%r1716, %r1715, 3;
	add.s32 	%r1718, %r783, %r1716;
	ld.shared.u64 	%rd189, [%r1718+26112];
	xor.b32  	%r1719, %r1713, 2147483647;
	add.s64 	%rd190, %rd189, %rd9;
	shl.b64 	%rd191, %rd190, 2;
	add.s64 	%rd192, %rd22, %rd191;
	st.global.u32 	[%rd192+3072], %r1719;
$L__BB7_231:
	bar.warp.sync 	-1;
	add.s32 	%r1720, %r1, 1152;
	setp.ge.s32 	%p155, %r1720, %r351;
	@%p155 bra 	$L__BB7_233;
	ld.param.u32 	%r2116, [_ZN3cub18CUB_300001_SM_10006detail10radix_sort29DeviceRadixSortOnesweepKernelINS1_5radix10policy_hubIiiyE10Policy1000ELNS0_9SortOrderE1EiiyiiNS1_21identity_decomposer_tEEEvPT5_SB_PT3_PKSC_PT1_PKSG_PT2_PKSK_T4_iiT6__param_9];
	ld.shared.u32 	%r1721, [%r350+4608];
	shr.u32 	%r1722, %r1721, %r2116;
	and.b32  	%r1723, %r1722, %r221;
	shl.b32 	%r1724, %r1723, 3;
	add.s32 	%r1726, %r783, %r1724;
	ld.shared.u64 	%rd193, [%r1726+26112];
	xor.b32  	%r1727, %r1721, 2147483647;
	add.s64 	%rd194, %rd193, %rd9;
	shl.b64 	%rd195, %rd194, 2;
	add.s64 	%rd196, %rd22, %rd195;
	st.global.u32 	[%rd196+4608], %r1727;
$L__BB7_233:
	bar.warp.sync 	-1;
	add.s32 	%r1728, %r1, 1536;
	setp.ge.s32 	%p156, %r1728, %r351;
	@%p156 bra 	$L__BB7_235;
	ld.param.u32 	%r2117, [_ZN3cub18CUB_300001_SM_10006detail10radix_sort29DeviceRadixSortOnesweepKernelINS1_5radix10policy_hubIiiyE10Policy1000ELNS0_9SortOrderE1EiiyiiNS1_21identity_decomposer_tEEEvPT5_SB_PT3_PKSC_PT1_PKSG_PT2_PKSK_T4_iiT6__param_9];
	ld.shared.u32 	%r1729, [%r350+6144];
	shr.u32 	%r1730, %r1729, %r2117;
	and.b32  	%r1731, %r1730, %r221;
	shl.b32 	%r1732, %r1731, 3;
	add.s32 	%r1734, %r783, %r1732;
	ld.shared.u64 	%rd197, [%r1734+26112];
	xor.b32  	%r1735, %r1729, 2147483647;
	add.s64 	%rd198, %rd197, %rd9;
	shl.b64 	%rd199, %rd198, 2;
	add.s64 	%rd200, %rd22, %rd199;
	st.global.u32 	[%rd200+6144], %r1735;
$L__BB7_235:
	bar.warp.sync 	-1;
	add.s32 	%r1736, %r1, 1920;
	setp.ge.s32 	%p157, %r1736, %r351;
	@%p157 bra 	$L__BB7_237;
	ld.param.u32 	%r2118, [_ZN3cub18CUB_300001_SM_10006detail10radix_sort29DeviceRadixSortOnesweepKernelINS1_5radix10policy_hubIiiyE10Policy1000ELNS0_9SortOrderE1EiiyiiNS1_21identity_decomposer_tEEEvPT5_SB_PT3_PKSC_PT1_PKSG_PT2_PKSK_T4_iiT6__param_9];
	ld.shared.u32 	%r1737, [%r350+7680];
	shr.u32 	%r1738, %r1737, %r2118;
	and.b32  	%r1739, %r1738, %r221;
	shl.b32 	%r1740, %r1739, 3;
	add.s32 	%r1742, %r783, %r1740;
	ld.shared.u64 	%rd201, [%r1742+26112];
	xor.b32  	%r1743, %r1737, 2147483647;
	add.s64 	%rd202, %rd201, %rd9;
	shl.b64 	%rd203, %rd202, 2;
	add.s64 	%rd204, %rd22, %rd203;
	st.global.u32 	[%rd204+7680], %r1743;
$L__BB7_237:
	bar.warp.sync 	-1;
	add.s32 	%r1744, %r1, 2304;
	setp.ge.s32 	%p158, %r1744, %r351;
	@%p158 bra 	$L__BB7_239;
	ld.param.u32 	%r2119, [_ZN3cub18CUB_300001_SM_10006detail10radix_sort29DeviceRadixSortOnesweepKernelINS1_5radix10policy_hubIiiyE10Policy1000ELNS0_9SortOrderE1EiiyiiNS1_21identity_decomposer_tEEEvPT5_SB_PT3_PKSC_PT1_PKSG_PT2_PKSK_T4_iiT6__param_9];
	ld.shared.u32 	%r1745, [%r350+9216];
	shr.u32 	%r1746, %r1745, %r2119;
	and.b32  	%r1747, %r1746, %r221;
	shl.b32 	%r1748, %r1747, 3;
	add.s32 	%r1750, %r783, %r1748;
	ld.shared.u64 	%rd205, [%r1750+26112];
	xor.b32  	%r1751, %r1745, 2147483647;
	add.s64 	%rd206, %rd205, %rd9;
	shl.b64 	%rd207, %rd206, 2;
	add.s64 	%rd208, %rd22, %rd207;
	st.global.u32 	[%rd208+9216], %r1751;
$L__BB7_239:
	bar.warp.sync 	-1;
	add.s32 	%r1752, %r1, 2688;
	setp.ge.s32 	%p159, %r1752, %r351;
	@%p159 bra 	$L__BB7_241;
	ld.param.u32 	%r2120, [_ZN3cub18CUB_300001_SM_10006detail10radix_sort29DeviceRadixSortOnesweepKernelINS1_5radix10policy_hubIiiyE10Policy1000ELNS0_9SortOrderE1EiiyiiNS1_21identity_decomposer_tEEEvPT5_SB_PT3_PKSC_PT1_PKSG_PT2_PKSK_T4_iiT6__param_9];
	ld.shared.u32 	%r1753, [%r350+10752];
	shr.u32 	%r1754, %r1753, %r2120;
	and.b32  	%r1755, %r1754, %r221;
	shl.b32 	%r1756, %r1755, 3;
	add.s32 	%r1758, %r783, %r1756;
	ld.shared.u64 	%rd209, [%r1758+26112];
	xor.b32  	%r1759, %r1753, 2147483647;
	add.s64 	%rd210, %rd209, %rd9;
	shl.b64 	%rd211, %rd210, 2;
	add.s64 	%rd212, %rd22, %rd211;
	st.global.u32 	[%rd212+10752], %r1759;
$L__BB7_241:
	bar.warp.sync 	-1;
	or.b32  	%r1760, %r1, 3072;
	setp.ge.s32 	%p160, %r1760, %r351;
	@%p160 bra 	$L__BB7_243;
	ld.param.u32 	%r2121, [_ZN3cub18CUB_300001_SM_10006detail10radix_sort29DeviceRadixSortOnesweepKernelINS1_5radix10policy_hubIiiyE10Policy1000ELNS0_9SortOrderE1EiiyiiNS1_21identity_decomposer_tEEEvPT5_SB_PT3_PKSC_PT1_PKSG_PT2_PKSK_T4_iiT6__param_9];
	ld.shared.u32 	%r1761, [%r350+12288];
	shr.u32 	%r1762, %r1761, %r2121;
	and.b32  	%r1763, %r1762, %r221;
	shl.b32 	%r1764, %r1763, 3;
	add.s32 	%r1766, %r783, %r1764;
	ld.shared.u64 	%rd213, [%r1766+26112];
	xor.b32  	%r1767, %r1761, 2147483647;
	add.s64 	%rd214, %rd213, %rd9;
	shl.b64 	%rd215, %rd214, 2;
	add.s64 	%rd216, %rd22, %rd215;
	st.global.u32 	[%rd216+12288], %r1767;
$L__BB7_243:
	bar.warp.sync 	-1;
	add.s32 	%r1768, %r1, 3456;
	setp.ge.s32 	%p161, %r1768, %r351;
	@%p161 bra 	$L__BB7_245;
	ld.param.u32 	%r2122, [_ZN3cub18CUB_300001_SM_10006detail10radix_sort29DeviceRadixSortOnesweepKernelINS1_5radix10policy_hubIiiyE10Policy1000ELNS0_9SortOrderE1EiiyiiNS1_21identity_decomposer_tEEEvPT5_SB_PT3_PKSC_PT1_PKSG_PT2_PKSK_T4_iiT6__param_9];
	ld.shared.u32 	%r1769, [%r350+13824];
	shr.u32 	%r1770, %r1769, %r2122;
	and.b32  	%r1771, %r1770, %r221;
	shl.b32 	%r1772, %r1771, 3;
	add.s32 	%r1774, %r783, %r1772;
	ld.shared.u64 	%rd217, [%r1774+26112];
	xor.b32  	%r1775, %r1769, 2147483647;
	add.s64 	%rd218, %rd217, %rd9;
	shl.b64 	%rd219, %rd218, 2;
	add.s64 	%rd220, %rd22, %rd219;
	st.global.u32 	[%rd220+13824], %r1775;
$L__BB7_245:
	bar.warp.sync 	-1;
	add.s32 	%r1776, %r1, 3840;
	setp.ge.s32 	%p162, %r1776, %r351;
	@%p162 bra 	$L__BB7_247;
	ld.param.u32 	%r2123, [_ZN3cub18CUB_300001_SM_10006detail10radix_sort29DeviceRadixSortOnesweepKernelINS1_5radix10policy_hubIiiyE10Policy1000ELNS0_9SortOrderE1EiiyiiNS1_21identity_decomposer_tEEEvPT5_SB_PT3_PKSC_PT1_PKSG_PT2_PKSK_T4_iiT6__param_9];
	ld.shared.u32 	%r1777, [%r350+15360];
	shr.u32 	%r1778, %r1777, %r2123;
	and.b32  	%r1779, %r1778, %r221;
	shl.b32 	%r1780, %r1779, 3;
	add.s32 	%r1782, %r783, %r1780;
	ld.shared.u64 	%rd221, [%r1782+26112];
	xor.b32  	%r1783, %r1777, 2147483647;
	add.s64 	%rd222, %rd221, %rd9;
	shl.b64 	%rd223, %rd222, 2;
	add.s64 	%rd224, %rd22, %rd223;
	st.global.u32 	[%rd224+15360], %r1783;
$L__BB7_247:
	bar.warp.sync 	-1;
	add.s32 	%r1784, %r1, 4224;
	setp.ge.s32 	%p163, %r1784, %r351;
	@%p163 bra 	$L__BB7_249;
	ld.param.u32 	%r2124, [_ZN3cub18CUB_300001_SM_10006detail10radix_sort29DeviceRadixSortOnesweepKernelINS1_5radix10policy_hubIiiyE10Policy1000ELNS0_9SortOrderE1EiiyiiNS1_21identity_decomposer_tEEEvPT5_SB_PT3_PKSC_PT1_PKSG_PT2_PKSK_T4_iiT6__param_9];
	ld.shared.u32 	%r1785, [%r350+16896];
	shr.u32 	%r1786, %r1785, %r2124;
	and.b32  	%r1787, %r1786, %r221;
	shl.b32 	%r1788, %r1787, 3;
	add.s32 	%r1790, %r783, %r1788;
	ld.shared.u64 	%rd225, [%r1790+26112];
	xor.b32  	%r1791, %r1785, 2147483647;
	add.s64 	%rd226, %rd225, %rd9;
	shl.b64 	%rd227, %rd226, 2;
	add.s64 	%rd228, %rd22, %rd227;
	st.global.u32 	[%rd228+16896], %r1791;
$L__BB7_249:
	bar.warp.sync 	-1;
	add.s32 	%r1792, %r1, 4608;
	setp.ge.s32 	%p164, %r1792, %r351;
	@%p164 bra 	$L__BB7_251;
	ld.param.u32 	%r2125, [_ZN3cub18CUB_300001_SM_10006detail10radix_sort29DeviceRadixSortOnesweepKernelINS1_5radix10policy_hubIiiyE10Policy1000ELNS0_9SortOrderE1EiiyiiNS1_21identity_decomposer_tEEEvPT5_SB_PT3_PKSC_PT1_PKSG_PT2_PKSK_T4_iiT6__param_9];
	ld.shared.u32 	%r1793, [%r350+18432];
	shr.u32 	%r1794, %r1793, %r2125;
	and.b32  	%r1795, %r1794, %r221;
	shl.b32 	%r1796, %r1795, 3;
	add.s32 	%r1798, %r783, %r1796;
	ld.shared.u64 	%rd229, [%r1798+26112];
	xor.b32  	%r1799, %r1793, 2147483647;
	add.s64 	%rd230, %rd229, %rd9;
	shl.b64 	%rd231, %rd230, 2;
	add.s64 	%rd232, %rd22, %rd231;
	st.global.u32 	[%rd232+18432], %r1799;
$L__BB7_251:
	bar.warp.sync 	-1;
	add.s32 	%r1800, %r1, 4992;
	setp.ge.s32 	%p165, %r1800, %r351;
	@%p165 bra 	$L__BB7_253;
	ld.param.u32 	%r2126, [_ZN3cub18CUB_300001_SM_10006detail10radix_sort29DeviceRadixSortOnesweepKernelINS1_5radix10policy_hubIiiyE10Policy1000ELNS0_9SortOrderE1EiiyiiNS1_21identity_decomposer_tEEEvPT5_SB_PT3_PKSC_PT1_PKSG_PT2_PKSK_T4_iiT6__param_9];
	ld.shared.u32 	%r1801, [%r350+19968];
	shr.u32 	%r1802, %r1801, %r2126;
	and.b32  	%r1803, %r1802, %r221;
	shl.b32 	%r1804, %r1803, 3;
	add.s32 	%r1806, %r783, %r1804;
	ld.shared.u64 	%rd233, [%r1806+26112];
	xor.b32  	%r1807, %r1801, 2147483647;
	add.s64 	%rd234, %rd233, %rd9;
	shl.b64 	%rd235, %rd234, 2;
	add.s64 	%rd236, %rd22, %rd235;
	st.global.u32 	[%rd236+19968], %r1807;
$L__BB7_253:
	bar.warp.sync 	-1;
	add.s32 	%r1808, %r1, 5376;
	setp.ge.s32 	%p166, %r1808, %r351;
	@%p166 bra 	$L__BB7_255;
	ld.param.u32 	%r2127, [_ZN3cub18CUB_300001_SM_10006detail10radix_sort29DeviceRadixSortOnesweepKernelINS1_5radix10policy_hubIiiyE10Policy1000ELNS0_9SortOrderE1EiiyiiNS1_21identity_decomposer_tEEEvPT5_SB_PT3_PKSC_PT1_PKSG_PT2_PKSK_T4_iiT6__param_9];
	ld.shared.u32 	%r1809, [%r350+21504];
	shr.u32 	%r1810, %r1809, %r2127;
	and.b32  	%r1811, %r1810, %r221;
	shl.b32 	%r1812, %r1811, 3;
	add.s32 	%r1814, %r783, %r1812;
	ld.shared.u64 	%rd237, [%r1814+26112];
	xor.b32  	%r1815, %r1809, 2147483647;
	add.s64 	%rd238, %rd237, %rd9;
	shl.b64 	%rd239, %rd238, 2;
	add.s64 	%rd240, %rd22, %rd239;
	st.global.u32 	[%rd240+21504], %r1815;
$L__BB7_255:
	bar.warp.sync 	-1;
	add.s32 	%r1816, %r1, 5760;
	setp.ge.s32 	%p167, %r1816, %r351;
	@%p167 bra 	$L__BB7_257;
	ld.param.u32 	%r2128, [_ZN3cub18CUB_300001_SM_10006detail10radix_sort29DeviceRadixSortOnesweepKernelINS1_5radix10policy_hubIiiyE10Policy1000ELNS0_9SortOrderE1EiiyiiNS1_21identity_decomposer_tEEEvPT5_SB_PT3_PKSC_PT1_PKSG_PT2_PKSK_T4_iiT6__param_9];
	ld.shared.u32 	%r1817, [%r350+23040];
	shr.u32 	%r1818, %r1817, %r2128;
	and.b32  	%r1819, %r1818, %r221;
	shl.b32 	%r1820, %r1819, 3;
	add.s32 	%r1822, %r783, %r1820;
	ld.shared.u64 	%rd241, [%r1822+26112];
	xor.b32  	%r1823, %r1817, 2147483647;
	add.s64 	%rd242, %rd241, %rd9;
	shl.b64 	%rd243, %rd242, 2;
	add.s64 	%rd244, %rd22, %rd243;
	st.global.u32 	[%rd244+23040], %r1823;
$L__BB7_257:
	bar.warp.sync 	-1;
	or.b32  	%r1824, %r1, 6144;
	setp.ge.s32 	%p168, %r1824, %r351;
	@%p168 bra 	$L__BB7_259;
	ld.param.u32 	%r2129, [_ZN3cub18CUB_300001_SM_10006detail10radix_sort29DeviceRadixSortOnesweepKernelINS1_5radix10policy_hubIiiyE10Policy1000ELNS0_9SortOrderE1EiiyiiNS1_21identity_decomposer_tEEEvPT5_SB_PT3_PKSC_PT1_PKSG_PT2_PKSK_T4_iiT6__param_9];
	ld.shared.u32 	%r1825, [%r350+24576];
	shr.u32 	%r1826, %r1825, %r2129;
	and.b32  	%r1827, %r1826, %r221;
	shl.b32 	%r1828, %r1827, 3;
	add.s32 	%r1830, %r783, %r1828;
	ld.shared.u64 	%rd245, [%r1830+26112];
	xor.b32  	%r1831, %r1825, 2147483647;
	add.s64 	%rd246, %rd245, %rd9;
	shl.b64 	%rd247, %rd246, 2;
	add.s64 	%rd248, %rd22, %rd247;
	st.global.u32 	[%rd248+24576], %r1831;
$L__BB7_259:
	bar.warp.sync 	-1;
$L__BB7_260:
	ld.param.u32 	%r2130, [_ZN3cub18CUB_300001_SM_10006detail10radix_sort29DeviceRadixSortOnesweepKernelINS1_5radix10policy_hubIiiyE10Policy1000ELNS0_9SortOrderE1EiiyiiNS1_21identity_decomposer_tEEEvPT5_SB_PT3_PKSC_PT1_PKSG_PT2_PKSK_T4_iiT6__param_9];
	ld.param.u32 	%r2090, [_ZN3cub18CUB_300001_SM_10006detail10radix_sort29DeviceRadixSortOnesweepKernelINS1_5radix10policy_hubIiiyE10Policy1000ELNS0_9SortOrderE1EiiyiiNS1_21identity_decomposer_tEEEvPT5_SB_PT3_PKSC_PT1_PKSG_PT2_PKSK_T4_iiT6__param_8];
	setp.gt.s32 	%p169, %r349, %r2090;
	ld.shared.u32 	%r1832, [%r350];
	shr.u32 	%r1833, %r1832, %r2130;
	and.b32  	%r352, %r1833, %r221;
	ld.shared.u32 	%r1834, [%r350+1536];
	shr.u32 	%r1835, %r1834, %r2130;
	and.b32  	%r353, %r1835, %r221;
	ld.shared.u32 	%r1836, [%r350+3072];
	shr.u32 	%r1837, %r1836, %r2130;
	and.b32  	%r354, %r1837, %r221;
	ld.shared.u32 	%r1838, [%r350+4608];
	shr.u32 	%r1839, %r1838, %r2130;
	and.b32  	%r355, %r1839, %r221;
	ld.shared.u32 	%r1840, [%r350+6144];
	shr.u32 	%r1841, %r1840, %r2130;
	and.b32  	%r356, %r1841, %r221;
	ld.shared.u32 	%r1842, [%r350+7680];
	shr.u32 	%r1843, %r1842, %r2130;
	and.b32  	%r357, %r1843, %r221;
	ld.shared.u32 	%r1844, [%r350+9216];
	shr.u32 	%r1845, %r1844, %r2130;
	and.b32  	%r358, %r1845, %r221;
	ld.shared.u32 	%r1846, [%r350+10752];
	shr.u32 	%r1847, %r1846, %r2130;
	and.b32  	%r359, %r1847, %r221;
	ld.shared.u32 	%r1848, [%r350+12288];
	shr.u32 	%r1849, %r1848, %r2130;
	and.b32  	%r360, %r1849, %r221;
	ld.shared.u32 	%r1850, [%r350+13824];
	shr.u32 	%r1851, %r1850, %r2130;
	and.b32  	%r361, %r1851, %r221;
	ld.shared.u32 	%r1852, [%r350+15360];
	shr.u32 	%r1853, %r1852, %r2130;
	and.b32  	%r362, %r1853, %r221;
	ld.shared.u32 	%r1854, [%r350+16896];
	shr.u32 	%r1855, %r1854, %r2130;
	and.b32  	%r363, %r1855, %r221;
	ld.shared.u32 	%r1856, [%r350+18432];
	shr.u32 	%r1857, %r1856, %r2130;
	and.b32  	%r364, %r1857, %r221;
	ld.shared.u32 	%r1858, [%r350+19968];
	shr.u32 	%r1859, %r1858, %r2130;
	and.b32  	%r365, %r1859, %r221;
	ld.shared.u32 	%r1860, [%r350+21504];
	shr.u32 	%r1861, %r1860, %r2130;
	and.b32  	%r366, %r1861, %r221;
	ld.shared.u32 	%r1862, [%r350+23040];
	shr.u32 	%r1863, %r1862, %r2130;
	and.b32  	%r367, %r1863, %r221;
	ld.shared.u32 	%r1864, [%r350+24576];
	shr.u32 	%r1865, %r1864, %r2130;
	and.b32  	%r368, %r1865, %r221;
	@%p169 bra 	$L__BB7_262;
	ld.param.u64 	%rd443, [_ZN3cub18CUB_300001_SM_10006detail10radix_sort29DeviceRadixSortOnesweepKernelINS1_5radix10policy_hubIiiyE10Policy1000ELNS0_9SortOrderE1EiiyiiNS1_21identity_decomposer_tEEEvPT5_SB_PT3_PKSC_PT1_PKSG_PT2_PKSK_T4_iiT6__param_7];
	cvta.to.global.u64 	%rd249, %rd443;
	and.b32  	%r1869, %r1, 31;
	or.b32  	%r1870, %r647, %r1869;
	cvt.u64.u32 	%rd250, %r1870;
	mul.lo.s32 	%r1871, %r3, 6528;
	cvt.s64.s32 	%rd251, %r1871;
	add.s64 	%rd252, %rd250, %rd251;
	shl.b64 	%rd253, %rd252, 2;
	add.s64 	%rd254, %rd249, %rd253;
	ld.global.u32 	%r2266, [%rd254];
	ld.global.u32 	%r2267, [%rd254+128];
	ld.global.u32 	%r2268, [%rd254+256];
	ld.global.u32 	%r2269, [%rd254+384];
	ld.global.u32 	%r2270, [%rd254+512];
	ld.global.u32 	%r2271, [%rd254+640];
	ld.global.u32 	%r2272, [%rd254+768];
	ld.global.u32 	%r2273, [%rd254+896];
	ld.global.u32 	%r2274, [%rd254+1024];
	ld.global.u32 	%r2275, [%rd254+1152];
	ld.global.u32 	%r2276, [%rd254+1280];
	ld.global.u32 	%r2277, [%rd254+1408];
	ld.global.u32 	%r2278, [%rd254+1536];
	ld.global.u32 	%r2279, [%rd254+1664];
	ld.global.u32 	%r2280, [%rd254+1792];
	ld.global.u32 	%r2281, [%rd254+1920];
	ld.global.u32 	%r2282, [%rd254+2048];
	bra.uni 	$L__BB7_296;
$L__BB7_262:
	ld.param.u32 	%r2091, [_ZN3cub18CUB_300001_SM_10006detail10radix_sort29DeviceRadixSortOnesweepKernelINS1_5radix10policy_hubIiiyE10Policy1000ELNS0_9SortOrderE1EiiyiiNS1_21identity_decomposer_tEEEvPT5_SB_PT3_PKSC_PT1_PKSG_PT2_PKSK_T4_iiT6__param_8];
	ld.param.u64 	%rd444, [_ZN3cub18CUB_300001_SM_10006detail10radix_sort29DeviceRadixSortOnesweepKernelINS1_5radix10policy_hubIiiyE10Policy1000ELNS0_9SortOrderE1EiiyiiNS1_21identity_decomposer_tEEEvPT5_SB_PT3_PKSC_PT1_PKSG_PT2_PKSK_T4_iiT6__param_7];
	cvta.to.global.u64 	%rd255, %rd444;
	add.s64 	%rd23, %rd255, %rd63;
	cvt.u32.u64 	%r1874, %rd7;
	sub.s32 	%r386, %r2091, %r649;
	setp.ge.s32 	%p170, %r1874, %r386;
	@%p170 bra 	$L__BB7_264;
	ld.global.u32 	%r2266, [%rd23];
$L__BB7_264:
	add.s32 	%r1877, %r1874, 32;
	setp.ge.s32 	%p171, %r1877, %r386;
	@%p171 bra 	$L__BB7_266;
	ld.global.u32 	%r2267, [%rd23+128];
$L__BB7_266:
	add.s32 	%r1880, %r1874, 64;
	setp.ge.s32 	%p172, %r1880, %r386;
	@%p172 bra 	$L__BB7_268;
	ld.global.u32 	%r2268, [%rd23+256];
$L__BB7_268:
	add.s32 	%r1883, %r1874, 96;
	setp.ge.s32 	%p173, %r1883, %r386;
	@%p173 bra 	$L__BB7_270;
	ld.global.u32 	%r2269, [%rd23+384];
$L__BB7_270:
	add.s32 	%r1886, %r1874, 128;
	setp.ge.s32 	%p174, %r1886, %r386;
	@%p174 bra 	$L__BB7_272;
	ld.global.u32 	%r2270, [%rd23+512];
$L__BB7_272:
	add.s32 	%r1889, %r1874, 160;
	setp.ge.s32 	%p175, %r1889, %r386;
	@%p175 bra 	$L__BB7_274;
	ld.global.u32 	%r2271, [%rd23+640];
$L__BB7_274:
	add.s32 	%r1892, %r1874, 192;
	setp.ge.s32 	%p176, %r1892, %r386;
	@%p176 bra 	$L__BB7_276;
	ld.global.u32 	%r2272, [%rd23+768];
$L__BB7_276:
	add.s32 	%r1895, %r1874, 224;
	setp.ge.s32 	%p177, %r1895, %r386;
	@%p177 bra 	$L__BB7_278;
	ld.param.u64 	%rd445, [_ZN3cub18CUB_300001_SM_10006detail10radix_sort29DeviceRadixSortOnesweepKernelINS1_5radix10policy_hubIiiyE10Policy1000ELNS0_9SortOrderE1EiiyiiNS1_21identity_decomposer_tEEEvPT5_SB_PT3_PKSC_PT1_PKSG_PT2_PKSK_T4_iiT6__param_7];
	cvta.to.global.u64 	%rd259, %rd445;
	cvt.s64.s32 	%rd260, %r649;
	add.s64 	%rd261, %rd7, %rd260;
	shl.b64 	%rd262, %rd261, 2;
	add.s64 	%rd263, %rd259, %rd262;
	ld.global.u32 	%r2273, [%rd263+896];
$L__BB7_278:
	add.s32 	%r1899, %r1874, 256;
	setp.ge.s32 	%p178, %r1899, %r386;
	@%p178 bra 	$L__BB7_280;
	ld.param.u64 	%rd446, [_ZN3cub18CUB_300001_SM_10006detail10radix_sort29DeviceRadixSortOnesweepKernelINS1_5radix10policy_hubIiiyE10Policy1000ELNS0_9SortOrderE1EiiyiiNS1_21identity_decomposer_tEEEvPT5_SB_PT3_PKSC_PT1_PKSG_PT2_PKSK_T4_iiT6__param_7];
	cvta.to.global.u64 	%rd264, %rd446;
	cvt.s64.s32 	%rd265, %r649;
	add.s64 	%rd266, %rd7, %rd265;
	shl.b64 	%rd267, %rd266, 2;
	add.s64 	%rd268, %rd264, %rd267;
	ld.global.u32 	%r2274, [%rd268+1024];
$L__BB7_280:
	add.s32 	%r1903, %r1874, 288;
	setp.ge.s32 	%p179, %r1903, %r386;
	@%p179 bra 	$L__BB7_282;
	ld.param.u64 	%rd447, [_ZN3cub18CUB_300001_SM_10006detail10radix_sort29DeviceRadixSortOnesweepKernelINS1_5radix10policy_hubIiiyE10Policy1000ELNS0_9SortOrderE1EiiyiiNS1_21identity_decomposer_tEEEvPT5_SB_PT3_PKSC_PT1_PKSG_PT2_PKSK_T4_iiT6__param_7];
	cvta.to.global.u64 	%rd269, %rd447;
	cvt.s64.s32 	%rd270, %r649;
	add.s64 	%rd271, %rd7, %rd270;
	shl.b64 	%rd272, %rd271, 2;
	add.s64 	%rd273, %rd269, %rd272;
	ld.global.u32 	%r2275, [%rd273+1152];
$L__BB7_282:
	add.s32 	%r1907, %r1874, 320;
	setp.ge.s32 	%p180, %r1907, %r386;
	@%p180 bra 	$L__BB7_284;
	ld.param.u64 	%rd448, [_ZN3cub18CUB_300001_SM_10006detail10radix_sort29DeviceRadixSortOnesweepKernelINS1_5radix10policy_hubIiiyE10Policy1000ELNS0_9SortOrderE1EiiyiiNS1_21identity_decomposer_tEEEvPT5_SB_PT3_PKSC_PT1_PKSG_PT2_PKSK_T4_iiT6__param_7];
	cvta.to.global.u64 	%rd274, %rd448;
	cvt.s64.s32 	%rd275, %r649;
	add.s64 	%rd276, %rd7, %rd275;
	shl.b64 	%rd277, %rd276, 2;
	add.s64 	%rd278, %rd274, %rd277;
	ld.global.u32 	%r2276, [%rd278+1280];
$L__BB7_284:
	add.s32 	%r1911, %r1874, 352;
	setp.ge.s32 	%p181, %r1911, %r386;
	@%p181 bra 	$L__BB7_286;
	ld.param.u64 	%rd449, [_ZN3cub18CUB_300001_SM_10006detail10radix_sort29DeviceRadixSortOnesweepKernelINS1_5radix10policy_hubIiiyE10Policy1000ELNS0_9SortOrderE1EiiyiiNS1_21identity_decomposer_tEEEvPT5_SB_PT3_PKSC_PT1_PKSG_PT2_PKSK_T4_iiT6__param_7];
	cvta.to.global.u64 	%rd279, %rd449;
	mul.lo.s32 	%r1912, %r3, 6528;
	cvt.s64.s32 	%rd280, %r1912;
	add.s64 	%rd281, %rd7, %rd280;
	shl.b64 	%rd282, %rd281, 2;
	add.s64 	%rd283, %rd279, %rd282;
	ld.global.u32 	%r2277, [%rd283+1408];
$L__BB7_286:
	add.s32 	%r1915, %r1874, 384;
	setp.ge.s32 	%p182, %r1915, %r386;
	@%p182 bra 	$L__BB7_288;
	ld.param.u64 	%rd450, [_ZN3cub18CUB_300001_SM_10006detail10radix_sort29DeviceRadixSortOnesweepKernelINS1_5radix10policy_hubIiiyE10Policy1000ELNS0_9SortOrderE1EiiyiiNS1_21identity_decomposer_tEEEvPT5_SB_PT3_PKSC_PT1_PKSG_PT2_PKSK_T4_iiT6__param_7];
	cvta.to.global.u64 	%rd284, %rd450;
	mul.lo.s32 	%r1916, %r3, 6528;
	cvt.s64.s32 	%rd285, %r1916;
	add.s64 	%rd286, %rd7, %rd285;
	shl.b64 	%rd287, %rd286, 2;
	add.s64 	%rd288, %rd284, %rd287;
	ld.global.u32 	%r2278, [%rd288+1536];
$L__BB7_288:
	cvt.u32.u64 	%r1918, %rd7;
	add.s32 	%r1919, %r1918, 416;
	setp.ge.s32 	%p183, %r1919, %r386;
	@%p183 bra 	$L__BB7_290;
	ld.param.u64 	%rd451, [_ZN3cub18CUB_300001_SM_10006detail10radix_sort29DeviceRadixSortOnesweepKernelINS1_5radix10policy_hubIiiyE10Policy1000ELNS0_9SortOrderE1EiiyiiNS1_21identity_decomposer_tEEEvPT5_SB_PT3_PKSC_PT1_PKSG_PT2_PKSK_T4_iiT6__param_7];
	cvta.to.global.u64 	%rd289, %rd451;
	mul.lo.s32 	%r1920, %r3, 6528;
	cvt.s64.s32 	%rd290, %r1920;
	add.s64 	%rd291, %rd7, %rd290;
	shl.b64 	%rd292, %rd291, 2;
	add.s64 	%rd293, %rd289, %rd292;
	ld.global.u32 	%r2279, [%rd293+1664];
$L__BB7_290:
	cvt.u32.u64 	%r1922, %rd7;
	add.s32 	%r1923, %r1922, 448;
	setp.ge.s32 	%p184, %r1923, %r386;
	@%p184 bra 	$L__BB7_292;
	ld.param.u64 	%rd452, [_ZN3cub18CUB_300001_SM_10006detail10radix_sort29DeviceRadixSortOnesweepKernelINS1_5radix10policy_hubIiiyE10Policy1000ELNS0_9SortOrderE1EiiyiiNS1_21identity_decomposer_tEEEvPT5_SB_PT3_PKSC_PT1_PKSG_PT2_PKSK_T4_iiT6__param_7];
	cvta.to.global.u64 	%rd294, %rd452;
	mul.lo.s32 	%r1924, %r3, 6528;
	cvt.s64.s32 	%rd295, %r1924;
	add.s64 	%rd296, %rd7, %rd295;
	shl.b64 	%rd297, %rd296, 2;
	add.s64 	%rd298, %rd294, %rd297;
	ld.global.u32 	%r2280, [%rd298+1792];
$L__BB7_292:
	cvt.u32.u64 	%r1926, %rd7;
	add.s32 	%r1927, %r1926, 480;
	setp.ge.s32 	%p185, %r1927, %r386;
	@%p185 bra 	$L__BB7_294;
	ld.param.u64 	%rd453, [_ZN3cub18CUB_300001_SM_10006detail10radix_sort29DeviceRadixSortOnesweepKernelINS1_5radix10policy_hubIiiyE10Policy1000ELNS0_9SortOrderE1EiiyiiNS1_21identity_decomposer_tEEEvPT5_SB_PT3_PKSC_PT1_PKSG_PT2_PKSK_T4_iiT6__param_7];
	cvta.to.global.u64 	%rd299, %rd453;
	mul.lo.s32 	%r1928, %r3, 6528;
	cvt.s64.s32 	%rd300, %r1928;
	add.s64 	%rd301, %rd7, %rd300;
	shl.b64 	%rd302, %rd301, 2;
	add.s64 	%rd303, %rd299, %rd302;
	ld.global.u32 	%r2281, [%rd303+1920];
$L__BB7_294:
	cvt.u32.u64 	%r1930, %rd7;
	add.s32 	%r1931, %r1930, 512;
	setp.ge.s32 	%p186, %r1931, %r386;
	@%p186 bra 	$L__BB7_296;
	ld.param.u64 	%rd454, [_ZN3cub18CUB_300001_SM_10006detail10radix_sort29DeviceRadixSortOnesweepKernelINS1_5radix10policy_hubIiiyE10Policy1000ELNS0_9SortOrderE1EiiyiiNS1_21identity_decomposer_tEEEvPT5_SB_PT3_PKSC_PT1_PKSG_PT2_PKSK_T4_iiT6__param_7];
	cvta.to.global.u64 	%rd304, %rd454;
	mov.u32 	%r1932, %tid.x;
	and.b32  	%r1933, %r1932, 992;
	mul.lo.s32 	%r1934, %r1933, 17;
	and.b32  	%r1935, %r1932, 31;
	or.b32  	%r1936, %r1934, %r1935;
	cvt.u64.u32 	%rd305, %r1936;
	mul.lo.s32 	%r1937, %r3, 6528;
	cvt.s64.s32 	%rd306, %r1937;
	add.s64 	%rd307, %rd305, %rd306;
	shl.b64 	%rd308, %rd307, 2;
	add.s64 	%rd309, %rd304, %rd308;
	ld.global.u32 	%r2282, [%rd309+2048];
$L__BB7_296:
	ld.param.u32 	%r2092, [_ZN3cub18CUB_300001_SM_10006detail10radix_sort29DeviceRadixSortOnesweepKernelINS1_5radix10policy_hubIiiyE10Policy1000ELNS0_9SortOrderE1EiiyiiNS1_21identity_decomposer_tEEEvPT5_SB_PT3_PKSC_PT1_PKSG_PT2_PKSK_T4_iiT6__param_8];
	ld.param.u64 	%rd441, [_ZN3cub18CUB_300001_SM_10006detail10radix_sort29DeviceRadixSortOnesweepKernelINS1_5radix10policy_hubIiiyE10Policy1000ELNS0_9SortOrderE1EiiyiiNS1_21identity_decomposer_tEEEvPT5_SB_PT3_PKSC_PT1_PKSG_PT2_PKSK_T4_iiT6__param_6];
	cvta.to.global.u64 	%rd24, %rd441;
	mov.u32 	%r437, %tid.x;
	cvt.u64.u32 	%rd25, %r437;
	shl.b32 	%r1938, %r437, 2;
	mov.u32 	%r1939, _ZZN3cub18CUB_300001_SM_10006detail10radix_sort29DeviceRadixSortOnesweepKernelINS1_5radix10policy_hubIiiyE10Policy1000ELNS0_9SortOrderE1EiiyiiNS1_21identity_decomposer_tEEEvPT5_SB_PT3_PKSC_PT1_PKSG_PT2_PKSK_T4_iiT6_E1s;
	add.s32 	%r438, %r1939, %r1938;
	mad.lo.s32 	%r1940, %r3, 6528, 6528;
	setp.gt.s32 	%p187, %r1940, %r2092;
	bar.sync 	0;
	st.shared.u32 	[%r323+-4], %r2266;
	st.shared.u32 	[%r324+-4], %r2267;
	st.shared.u32 	[%r325+-4], %r2268;
	st.shared.u32 	[%r326+-4], %r2269;
	st.shared.u32 	[%r327+-4], %r2270;
	st.shared.u32 	[%r328+-4], %r2271;
	st.shared.u32 	[%r329+-4], %r2272;
	st.shared.u32 	[%r330+-4], %r2273;
	st.shared.u32 	[%r331+-4], %r2274;
	st.shared.u32 	[%r332+-4], %r2275;
	st.shared.u32 	[%r333+-4], %r2276;
	st.shared.u32 	[%r334+-4], %r2277;
	st.shared.u32 	[%r335+-4], %r2278;
	st.shared.u32 	[%r336+-4], %r2279;
	st.shared.u32 	[%r337+-4], %r2280;
	st.shared.u32 	[%r338+-4], %r2281;
	st.shared.u32 	[%r339+-4], %r2282;
	bar.sync 	0;
	@%p187 bra 	$L__BB7_298;
	ld.shared.u32 	%r1941, [%r438];
	shl.b32 	%r1942, %r352, 3;
	add.s32 	%r1944, %r1939, 26112;
	add.s32 	%r1945, %r1944, %r1942;
	ld.shared.u64 	%rd310, [%r1945];
	add.s64 	%rd311, %rd310, %rd25;
	shl.b64 	%rd312, %rd311, 2;
	add.s64 	%rd313, %rd24, %rd312;
	st.global.u32 	[%rd313], %r1941;
	bar.warp.sync 	-1;
	ld.shared.u32 	%r1946, [%r438+1536];
	shl.b32 	%r1947, %r353, 3;
	add.s32 	%r1948, %r1944, %r1947;
	ld.shared.u64 	%rd314, [%r1948];
	add.s64 	%rd315, %rd314, %rd25;
	shl.b64 	%rd316, %rd315, 2;
	add.s64 	%rd317, %rd24, %rd316;
	st.global.u32 	[%rd317+1536], %r1946;
	bar.warp.sync 	-1;
	ld.shared.u32 	%r1949, [%r438+3072];
	shl.b32 	%r1950, %r354, 3;
	add.s32 	%r1951, %r1944, %r1950;
	ld.shared.u64 	%rd318, [%r1951];
	add.s64 	%rd319, %rd318, %rd25;
	shl.b64 	%rd320, %rd319, 2;
	add.s64 	%rd321, %rd24, %rd320;
	st.global.u32 	[%rd321+3072], %r1949;
	bar.warp.sync 	-1;
	ld.shared.u32 	%r1952, [%r438+4608];
	shl.b32 	%r1953, %r355, 3;
	add.s32 	%r1954, %r1944, %r1953;
	ld.shared.u64 	%rd322, [%r1954];
	add.s64 	%rd323, %rd322, %rd25;
	shl.b64 	%rd324, %rd323, 2;
	add.s64 	%rd325, %rd24, %rd324;
	st.global.u32 	[%rd325+4608], %r1952;
	bar.warp.sync 	-1;
	ld.shared.u32 	%r1955, [%r438+6144];
	shl.b32 	%r1956, %r356, 3;
	add.s32 	%r1957, %r1944, %r1956;
	ld.shared.u64 	%rd326, [%r1957];
	add.s64 	%rd327, %rd326, %rd25;
	shl.b64 	%rd328, %rd327, 2;
	add.s64 	%rd329, %rd24, %rd328;
	st.global.u32 	[%rd329+6144], %r1955;
	bar.warp.sync 	-1;
	ld.shared.u32 	%r1958, [%r438+7680];
	shl.b32 	%r1959, %r357, 3;
	add.s32 	%r1960, %r1944, %r1959;
	ld.shared.u64 	%rd330, [%r1960];
	add.s64 	%rd331, %rd330, %rd25;
	shl.b64 	%rd332, %rd331, 2;
	add.s64 	%rd333, %rd24, %rd332;
	st.global.u32 	[%rd333+7680], %r1958;
	bar.warp.sync 	-1;
	ld.shared.u32 	%r1961, [%r438+9216];
	shl.b32 	%r1962, %r358, 3;
	add.s32 	%r1963, %r1944, %r1962;
	ld.shared.u64 	%rd334, [%r1963];
	add.s64 	%rd335, %rd334, %rd25;
	shl.b64 	%rd336, %rd335, 2;
	add.s64 	%rd337, %rd24, %rd336;
	st.global.u32 	[%rd337+9216], %r1961;
	bar.warp.sync 	-1;
	ld.shared.u32 	%r1964, [%r438+10752];
	shl.b32 	%r1965, %r359, 3;
	add.s32 	%r1966, %r1944, %r1965;
	ld.shared.u64 	%rd338, [%r1966];
	add.s64 	%rd339, %rd338, %rd25;
	shl.b64 	%rd340, %rd339, 2;
	add.s64 	%rd341, %rd24, %rd340;
	st.global.u32 	[%rd341+10752], %r1964;
	bar.warp.sync 	-1;
	ld.shared.u32 	%r1967, [%r438+12288];
	shl.b32 	%r1968, %r360, 3;
	add.s32 	%r1969, %r1944, %r1968;
	ld.shared.u64 	%rd342, [%r1969];
	add.s64 	%rd343, %rd342, %rd25;
	shl.b64 	%rd344, %rd343, 2;
	add.s64 	%rd345, %rd24, %rd344;
	st.global.u32 	[%rd345+12288], %r1967;
	bar.warp.sync 	-1;
	ld.shared.u32 	%r1970, [%r438+13824];
	shl.b32 	%r1971, %r361, 3;
	add.s32 	%r1972, %r1944, %r1971;
	ld.shared.u64 	%rd346, [%r1972];
	add.s64 	%rd347, %rd346, %rd25;
	shl.b64 	%rd348, %rd347, 2;
	add.s64 	%rd349, %rd24, %rd348;
	st.global.u32 	[%rd349+13824], %r1970;
	bar.warp.sync 	-1;
	ld.shared.u32 	%r1973, [%r438+15360];
	shl.b32 	%r1974, %r362, 3;
	add.s32 	%r1975, %r1944, %r1974;
	ld.shared.u64 	%rd350, [%r1975];
	add.s64 	%rd351, %rd350, %rd25;
	shl.b64 	%rd352, %rd351, 2;
	add.s64 	%rd353, %rd24, %rd352;
	st.global.u32 	[%rd353+15360], %r1973;
	bar.warp.sync 	-1;
	ld.shared.u32 	%r1976, [%r438+16896];
	shl.b32 	%r1977, %r363, 3;
	add.s32 	%r1978, %r1944, %r1977;
	ld.shared.u64 	%rd354, [%r1978];
	add.s64 	%rd355, %rd354, %rd25;
	shl.b64 	%rd356, %rd355, 2;
	add.s64 	%rd357, %rd24, %rd356;
	st.global.u32 	[%rd357+16896], %r1976;
	bar.warp.sync 	-1;
	ld.shared.u32 	%r1979, [%r438+18432];
	shl.b32 	%r1980, %r364, 3;
	add.s32 	%r1981, %r1944, %r1980;
	ld.shared.u64 	%rd358, [%r1981];
	add.s64 	%rd359, %rd358, %rd25;
	shl.b64 	%rd360, %rd359, 2;
	add.s64 	%rd361, %rd24, %rd360;
	st.global.u32 	[%rd361+18432], %r1979;
	bar.warp.sync 	-1;
	ld.shared.u32 	%r1982, [%r438+19968];
	shl.b32 	%r1983, %r365, 3;
	add.s32 	%r1984, %r1944, %r1983;
	ld.shared.u64 	%rd362, [%r1984];
	add.s64 	%rd363, %rd362, %rd25;
	shl.b64 	%rd364, %rd363, 2;
	add.s64 	%rd365, %rd24, %rd364;
	st.global.u32 	[%rd365+19968], %r1982;
	bar.warp.sync 	-1;
	ld.shared.u32 	%r1985, [%r438+21504];
	shl.b32 	%r1986, %r366, 3;
	add.s32 	%r1987, %r1944, %r1986;
	ld.shared.u64 	%rd366, [%r1987];
	add.s64 	%rd367, %rd366, %rd25;
	shl.b64 	%rd368, %rd367, 2;
	add.s64 	%rd369, %rd24, %rd368;
	st.global.u32 	[%rd369+21504], %r1985;
	bar.warp.sync 	-1;
	ld.shared.u32 	%r1988, [%r438+23040];
	shl.b32 	%r1989, %r367, 3;
	add.s32 	%r1990, %r1944, %r1989;
	ld.shared.u64 	%rd370, [%r1990];
	add.s64 	%rd371, %rd370, %rd25;
	shl.b64 	%rd372, %rd371, 2;
	add.s64 	%rd373, %rd24, %rd372;
	st.global.u32 	[%rd373+23040], %r1988;
	bar.warp.sync 	-1;
	ld.shared.u32 	%r1991, [%r438+24576];
	shl.b32 	%r1992, %r368, 3;
	add.s32 	%r1993, %r1944, %r1992;
	ld.shared.u64 	%rd374, [%r1993];
	add.s64 	%rd375, %rd374, %rd25;
	shl.b64 	%rd376, %rd375, 2;
	add.s64 	%rd377, %rd24, %rd376;
	st.global.u32 	[%rd377+24576], %r1991;
	bar.warp.sync 	-1;
	bra.uni 	$L__BB7_333;
$L__BB7_298:
	ld.param.u32 	%r2093, [_ZN3cub18CUB_300001_SM_10006detail10radix_sort29DeviceRadixSortOnesweepKernelINS1_5radix10policy_hubIiiyE10Policy1000ELNS0_9SortOrderE1EiiyiiNS1_21identity_decomposer_tEEEvPT5_SB_PT3_PKSC_PT1_PKSG_PT2_PKSK_T4_iiT6__param_8];
	mad.lo.s32 	%r439, %r3, -6528, %r2093;
	shl.b32 	%r1994, %r352, 3;
	add.s32 	%r1996, %r1939, %r1994;
	ld.shared.u64 	%rd26, [%r1996+26112];
	setp.ge.s32 	%p188, %r437, %r439;
	@%p188 bra 	$L__BB7_300;
	ld.shared.u32 	%r1997, [%r438];
	add.s64 	%rd378, %rd26, %rd25;
	shl.b64 	%rd379, %rd378, 2;
	add.s64 	%rd380, %rd24, %rd379;
	st.global.u32 	[%rd380], %r1997;
$L__BB7_300:
	bar.warp.sync 	-1;
	shl.b32 	%r1998, %r353, 3;
	add.s32 	%r2000, %r1939, %r1998;
	ld.shared.u64 	%rd27, [%r2000+26112];
	add.s32 	%r2001, %r437, 384;
	setp.ge.s32 	%p189, %r2001, %r439;
	@%p189 bra 	$L__BB7_302;
	ld.shared.u32 	%r2002, [%r438+1536];
	add.s64 	%rd381, %rd27, %rd25;
	shl.b64 	%rd382, %rd381, 2;
	add.s64 	%rd383, %rd24, %rd382;
	st.global.u32 	[%rd383+1536], %r2002;
$L__BB7_302:
	bar.warp.sync 	-1;
	shl.b32 	%r2003, %r354, 3;
	add.s32 	%r2005, %r1939, %r2003;
	ld.shared.u64 	%rd28, [%r2005+26112];
	add.s32 	%r2006, %r437, 768;
	setp.ge.s32 	%p190, %r2006, %r439;
	@%p190 bra 	$L__BB7_304;
	ld.shared.u32 	%r2007, [%r438+3072];
	add.s64 	%rd384, %rd28, %rd25;
	shl.b64 	%rd385, %rd384, 2;
	add.s64 	%rd386, %rd24, %rd385;
	st.global.u32 	[%rd386+3072], %r2007;
$L__BB7_304:
	bar.warp.sync 	-1;
	shl.b32 	%r2008, %r355, 3;
	add.s32 	%r2010, %r1939, %r2008;
	ld.shared.u64 	%rd29, [%r2010+26112];
	add.s32 	%r2011, %r437, 1152;
	setp.ge.s32 	%p191, %r2011, %r439;
	@%p191 bra 	$L__BB7_306;
	ld.shared.u32 	%r2012, [%r438+4608];
	add.s64 	%rd387, %rd29, %rd25;
	shl.b64 	%rd388, %rd387, 2;
	add.s64 	%rd389, %rd24, %rd388;
	st.global.u32 	[%rd389+4608], %r2012;
$L__BB7_306:
	bar.warp.sync 	-1;
	shl.b32 	%r2013, %r356, 3;
	add.s32 	%r2015, %r1939, %r2013;
	ld.shared.u64 	%rd30, [%r2015+26112];
	add.s32 	%r2016, %r437, 1536;
	setp.ge.s32 	%p192, %r2016, %r439;
	@%p192 bra 	$L__BB7_308;
	ld.shared.u32 	%r2017, [%r438+6144];
	add.s64 	%rd390, %rd30, %rd25;
	shl.b64 	%rd391, %rd390, 2;
	add.s64 	%rd392, %rd24, %rd391;
	st.global.u32 	[%rd392+6144], %r2017;
$L__BB7_308:
	bar.warp.sync 	-1;
	shl.b32 	%r2018, %r357, 3;
	add.s32 	%r2020, %r1939, %r2018;
	ld.shared.u64 	%rd31, [%r2020+26112];
	add.s32 	%r2021, %r437, 1920;
	setp.ge.s32 	%p193, %r2021, %r439;
	@%p193 bra 	$L__BB7_310;
	ld.shared.u32 	%r2022, [%r438+7680];
	add.s64 	%rd393, %rd31, %rd25;
	shl.b64 	%rd394, %rd393, 2;
	add.s64 	%rd395, %rd24, %rd394;
	st.global.u32 	[%rd395+7680], %r2022;
$L__BB7_310:
	bar.warp.sync 	-1;
	shl.b32 	%r2023, %r358, 3;
	add.s32 	%r2025, %r1939, %r2023;
	ld.shared.u64 	%rd32, [%r2025+26112];
	add.s32 	%r2026, %r437, 2304;
	setp.ge.s32 	%p194, %r2026, %r439;
	@%p194 bra 	$L__BB7_312;
	ld.shared.u32 	%r2027, [%r438+9216];
	add.s64 	%rd396, %rd32, %rd25;
	shl.b64 	%rd397, %rd396, 2;
	add.s64 	%rd398, %rd24, %rd397;
	st.global.u32 	[%rd398+9216], %r2027;
$L__BB7_312:
	bar.warp.sync 	-1;
	shl.b32 	%r2028, %r359, 3;
	add.s32 	%r2030, %r1939, %r2028;
	ld.shared.u64 	%rd33, [%r2030+26112];
	add.s32 	%r2031, %r437, 2688;
	setp.ge.s32 	%p195, %r2031, %r439;
	@%p195 bra 	$L__BB7_314;
	ld.shared.u32 	%r2032, [%r438+10752];
	add.s64 	%rd399, %rd33, %rd25;
	shl.b64 	%rd400, %rd399, 2;
	add.s64 	%rd401, %rd24, %rd400;
	st.global.u32 	[%rd401+10752], %r2032;
$L__BB7_314:
	bar.warp.sync 	-1;
	shl.b32 	%r2033, %r360, 3;
	add.s32 	%r2035, %r1939, %r2033;
	ld.shared.u64 	%rd34, [%r2035+26112];
	or.b32  	%r2036, %r437, 3072;
	setp.ge.s32 	%p196, %r2036, %r439;
	@%p196 bra 	$L__BB7_316;
	ld.shared.u32 	%r2037, [%r438+12288];
	add.s64 	%rd402, %rd34, %rd25;
	shl.b64 	%rd403, %rd402, 2;
	add.s64 	%rd404, %rd24, %rd403;
	st.global.u32 	[%rd404+12288], %r2037;
$L__BB7_316:
	bar.warp.sync 	-1;
	shl.b32 	%r2038, %r361, 3;
	add.s32 	%r2040, %r1939, %r2038;
	ld.shared.u64 	%rd35, [%r2040+26112];
	add.s32 	%r2041, %r437, 3456;
	setp.ge.s32 	%p197, %r2041, %r439;
	@%p197 bra 	$L__BB7_318;
	ld.shared.u32 	%r2042, [%r438+13824];
	add.s64 	%rd405, %rd35, %rd25;
	shl.b64 	%rd406, %rd405, 2;
	add.s64 	%rd407, %rd24, %rd406;
	st.global.u32 	[%rd407+13824], %r2042;
$L__BB7_318:
	bar.warp.sync 	-1;
	shl.b32 	%r2043, %r362, 3;
	add.s32 	%r2045, %r1939, %r2043;
	ld.shared.u64 	%rd36, [%r2045+26112];
	add.s32 	%r2046, %r437, 3840;
	setp.ge.s32 	%p198, %r2046, %r439;
	@%p198 bra 	$L__BB7_320;
	ld.shared.u32 	%r2047, [%r438+15360];
	add.s64 	%rd408, %rd36, %rd25;
	shl.b64 	%rd409, %rd408, 2;
	add.s64 	%rd410, %rd24, %rd409;
	st.global.u32 	[%rd410+15360], %r2047;
$L__BB7_320:
	bar.warp.sync 	-1;
	shl.b32 	%r2048, %r363, 3;
	add.s32 	%r2050, %r1939, %r2048;
	ld.shared.u64 	%rd37, [%r2050+26112];
	add.s32 	%r2051, %r437, 4224;
	setp.ge.s32 	%p199, %r2051, %r439;
	@%p199 bra 	$L__BB7_322;
	ld.shared.u32 	%r2052, [%r438+16896];
	add.s64 	%rd411, %rd37, %rd25;
	shl.b64 	%rd412, %rd411, 2;
	add.s64 	%rd413, %rd24, %rd412;
	st.global.u32 	[%rd413+16896], %r2052;
$L__BB7_322:
	bar.warp.sync 	-1;
	shl.b32 	%r2053, %r364, 3;
	add.s32 	%r2055, %r1939, %r2053;
	ld.shared.u64 	%rd38, [%r2055+26112];
	add.s32 	%r2056, %r437, 4608;
	setp.ge.s32 	%p200, %r2056, %r439;
	@%p200 bra 	$L__BB7_324;
	ld.shared.u32 	%r2057, [%r438+18432];
	add.s64 	%rd414, %rd38, %rd25;
	shl.b64 	%rd415, %rd414, 2;
	add.s64 	%rd416, %rd24, %rd415;
	st.global.u32 	[%rd416+18432], %r2057;
$L__BB7_324:
	bar.warp.sync 	-1;
	shl.b32 	%r2058, %r365, 3;
	add.s32 	%r2060, %r1939, %r2058;
	ld.shared.u64 	%rd39, [%r2060+26112];
	add.s32 	%r2061, %r437, 4992;
	setp.ge.s32 	%p201, %r2061, %r439;
	@%p201 bra 	$L__BB7_326;
	ld.shared.u32 	%r2062, [%r438+19968];
	add.s64 	%rd417, %rd39, %rd25;
	shl.b64 	%rd418, %rd417, 2;
	add.s64 	%rd419, %rd24, %rd418;
	st.global.u32 	[%rd419+19968], %r2062;
$L__BB7_326:
	bar.warp.sync 	-1;
	shl.b32 	%r2063, %r366, 3;
	add.s32 	%r2065, %r1939, %r2063;
	ld.shared.u64 	%rd40, [%r2065+26112];
	add.s32 	%r2066, %r437, 5376;
	setp.ge.s32 	%p202, %r2066, %r439;
	@%p202 bra 	$L__BB7_328;
	ld.shared.u32 	%r2067, [%r438+21504];
	add.s64 	%rd420, %rd40, %rd25;
	shl.b64 	%rd421, %rd420, 2;
	add.s64 	%rd422, %rd24, %rd421;
	st.global.u32 	[%rd422+21504], %r2067;
$L__BB7_328:
	bar.warp.sync 	-1;
	shl.b32 	%r2068, %r367, 3;
	add.s32 	%r2070, %r1939, %r2068;
	ld.shared.u64 	%rd41, [%r2070+26112];
	add.s32 	%r2071, %r437, 5760;
	setp.ge.s32 	%p203, %r2071, %r439;
	@%p203 bra 	$L__BB7_330;
	ld.shared.u32 	%r2072, [%r438+23040];
	add.s64 	%rd423, %rd41, %rd25;
	shl.b64 	%rd424, %rd423, 2;
	add.s64 	%rd425, %rd24, %rd424;
	st.global.u32 	[%rd425+23040], %r2072;
$L__BB7_330:
	bar.warp.sync 	-1;
	shl.b32 	%r2073, %r368, 3;
	add.s32 	%r2075, %r1939, %r2073;
	ld.shared.u64 	%rd426, [%r2075+26112];
	add.s64 	%rd42, %rd426, %rd25;
	or.b32  	%r2076, %r437, 6144;
	setp.ge.s32 	%p204, %r2076, %r439;
	@%p204 bra 	$L__BB7_332;
	ld.shared.u32 	%r2077, [%r438+24576];
	shl.b64 	%rd427, %rd42, 2;
	add.s64 	%rd428, %rd24, %rd427;
	st.global.u32 	[%rd428+24576], %r2077;
$L__BB7_332:
	bar.warp.sync 	-1;
$L__BB7_333:
	ret;

}
	// .globl	_ZN3cub18CUB_300001_SM_10006detail10radix_sort31DeviceRadixSortSingleTileKernelINS1_5radix10policy_hubIiNS0_8NullTypeEyE10Policy1000ELNS0_9SortOrderE1EiS6_yNS1_21identity_decomposer_tEEEvPKT1_PSB_PKT2_PSF_T3_iiT4_
.visible .entry _ZN3cub18CUB_300001_SM_10006detail10radix_sort31DeviceRadixSortSingleTileKernelINS1_5radix10policy_hubIiNS0_8NullTypeEyE10Policy1000ELNS0_9SortOrderE1EiS6_yNS1_21identity_decomposer_tEEEvPKT1_PSB_PKT2_PSF_T3_iiT4_(
	.param .u64 .ptr .align 1 _ZN3cub18CUB_300001_SM_10006detail10radix_sort31DeviceRadixSortSingleTileKernelINS1_5radix10policy_hubIiNS0_8NullTypeEyE10Policy1000ELNS0_9SortOrderE1EiS6_yNS1_21identity_decomposer_tEEEvPKT1_PSB_PKT2_PSF_T3_iiT4__param_0,
	.param .u64 .ptr .align 1 _ZN3cub18CUB_300001_SM_10006detail10radix_sort31DeviceRadixSortSingleTileKernelINS1_5radix10policy_hubIiNS0_8NullTypeEyE10Policy1000ELNS0_9SortOrderE1EiS6_yNS1_21identity_decomposer_tEEEvPKT1_PSB_PKT2_PSF_T3_iiT4__param_1,
	.param .u64 .ptr .align 1 _ZN3cub18CUB_300001_SM_10006detail10radix_sort31DeviceRadixSortSingleTileKernelINS1_5radix10policy_hubIiNS0_8NullTypeEyE10Policy1000ELNS0_9SortOrderE1EiS6_yNS1_21identity_decomposer_tEEEvPKT1_PSB_PKT2_PSF_T3_iiT4__param_2,
	.param .u64 .ptr .align 1 _ZN3cub18CUB_300001_SM_10006detail10radix_sort31DeviceRadixSortSingleTileKernelINS1_5radix10policy_hubIiNS0_8NullTypeEyE10Policy1000ELNS0_9SortOrderE1EiS6_yNS1_21identity_decomposer_tEEEvPKT1_PSB_PKT2_PSF_T3_iiT4__param_3,
	.param .u64 _ZN3cub18CUB_300001_SM_10006detail10radix_sort31DeviceRadixSortSingleTileKernelINS1_5radix10policy_hubIiNS0_8NullTypeEyE10Policy1000ELNS0_9SortOrderE1EiS6_yNS1_21identity_decomposer_tEEEvPKT1_PSB_PKT2_PSF_T3_iiT4__param_4,
	.param .u32 _ZN3cub18CUB_300001_SM_10006detail10radix_sort31DeviceRadixSortSingleTileKernelINS1_5radix10policy_hubIiNS0_8NullTypeEyE10Policy1000ELNS0_9SortOrderE1EiS6_yNS1_21identity_decomposer_tEEEvPKT1_PSB_PKT2_PSF_T3_iiT4__param_5,
	.param .u32 _ZN3cub18CUB_300001_SM_10006detail10radix_sort31DeviceRadixSortSingleTileKernelINS1_5radix10policy_hubIiNS0_8NullTypeEyE10Policy1000ELNS0_9SortOrderE1EiS6_yNS1_21identity_decomposer_tEEEvPKT1_PSB_PKT2_PSF_T3_iiT4__param_6,
	.param .align 1 .b8 _ZN3cub18CUB_300001_SM_10006detail10radix_sort31DeviceRadixSortSingleTileKernelINS1_5radix10policy_hubIiNS0_8NullTypeEyE10Policy1000ELNS0_9SortOrderE1EiS6_yNS1_21identity_decomposer_tEEEvPKT1_PSB_PKT2_PSF_T3_iiT4__param_7[1]
)
.maxntid 256
.minnctapersm 1
{
	.reg .pred 	%p<52>;
	.reg .b16 	%rs<39>;
	.reg .b32 	%r<763>;
	.reg .b64 	%rd<29>;
	// demoted variable
	.shared .align 16 .b8 _ZZN3cub18CUB_300001_SM_10006detail10radix_sort31DeviceRadixSortSingleTileKernelINS1_5radix10policy_hubIiNS0_8NullTypeEyE10Policy1000ELNS0_9SortOrderE1EiS6_yNS1_21identity_decomposer_tEEEvPKT1_PSB_PKT2_PSF_T3_iiT4_E12temp_storage[33856];
	ld.param.u64 	%rd5, [_ZN3cub18CUB_300001_SM_10006detail10radix_sort31DeviceRadixSortSingleTileKernelINS1_5radix10policy_hubIiNS0_8NullTypeEyE10Policy1000ELNS0_9SortOrderE1EiS6_yNS1_21identity_decomposer_tEEEvPKT1_PSB_PKT2_PSF_T3_iiT4__param_0];
	ld.param.u64 	%rd3, [_ZN3cub18CUB_300001_SM_10006detail10radix_sort31DeviceRadixSortSingleTileKernelINS1_5radix10policy_hubIiNS0_8NullTypeEyE10Policy1000ELNS0_9SortOrderE1EiS6_yNS1_21identity_decomposer_tEEEvPKT1_PSB_PKT2_PSF_T3_iiT4__param_1];
	ld.param.u64 	%rd4, [_ZN3cub18CUB_300001_SM_10006detail10radix_sort31DeviceRadixSortSingleTileKernelINS1_5radix10policy_hubIiNS0_8NullTypeEyE10Policy1000ELNS0_9SortOrderE1EiS6_yNS1_21identity_decomposer_tEEEvPKT1_PSB_PKT2_PSF_T3_iiT4__param_4];
	ld.param.u32 	%r189, [_ZN3cub18CUB_300001_SM_10006detail10radix_sort31DeviceRadixSortSingleTileKernelINS1_5radix10policy_hubIiNS0_8NullTypeEyE10Policy1000ELNS0_9SortOrderE1EiS6_yNS1_21identity_decomposer_tEEEvPKT1_PSB_PKT2_PSF_T3_iiT4__param_5];
	ld.param.u32 	%r190, [_ZN3cub18CUB_300001_SM_10006detail10radix_sort31DeviceRadixSortSingleTileKernelINS1_5radix10policy_hubIiNS0_8NullTypeEyE10Policy1000ELNS0_9SortOrderE1EiS6_yNS1_21identity_decomposer_tEEEvPKT1_PSB_PKT2_PSF_T3_iiT4__param_6];
	cvta.to.global.u64 	%rd6, %rd5;
	cvt.u32.u64 	%r1, %rd4;
	mov.u32 	%r2, %tid.x;
	mul.lo.s32 	%r3, %r2, 19;
	setp.ge.s32 	%p1, %r3, %r1;
	mul.wide.u32 	%rd7, %r3, 4;
	add.s64 	%rd1, %rd6, %rd7;
	mov.b32 	%r760, 0;
	@%p1 bra 	$L__BB8_2;
	ld.global.u32 	%r192, [%rd1];
	xor.b32  	%r760, %r192, -2147483648;
$L__BB8_2:
	add.s32 	%r194, %r3, 1;
	setp.ge.s32 	%p2, %r194, %r1;
	mov.b32 	%r759, 0;
	@%p2 bra 	$L__BB8_4;
	ld.global.u32 	%r195, [%rd1+4];
	xor.b32  	%r759, %r195, -2147483648;
$L__BB8_4:
	add.s32 	%r197, %r3, 2;
	setp.ge.s32 	%p3, %r197, %r1;
	mov.b32 	%r758, 0;
	@%p3 bra 	$L__BB8_6;
	ld.global.u32 	%r198, [%rd1+8];
	xor.b32  	%r758, %r198, -2147483648;
$L__BB8_6:
	add.s32 	%r200, %r3, 3;
	setp.ge.s32 	%p4, %r200, %r1;
	mov.b32 	%r757, 0;
	@%p4 bra 	$L__BB8_8;
	ld.global.u32 	%r201, [%rd1+12];
	xor.b32  	%r757, %r201, -2147483648;
$L__BB8_8:
	add.s32 	%r203, %r3, 4;
	setp.ge.s32 	%p5, %r203, %r1;
	mov.b32 	%r756, 0;
	@%p5 bra 	$L__BB8_10;
	ld.global.u32 	%r204, [%rd1+16];
	xor.b32  	%r756, %r204, -2147483648;
$L__BB8_10:
	add.s32 	%r206, %r3, 5;
	setp.ge.s32 	%p6, %r206, %r1;
	mov.b32 	%r755, 0;
	@%p6 bra 	$L__BB8_12;
	ld.global.u32 	%r207, [%rd1+20];
	xor.b32  	%r755, %r207, -2147483648;
$L__BB8_12:
	add.s32 	%r209, %r3, 6;
	setp.ge.s32 	%p7, %r209, %r1;
	mov.b32 	%r754, 0;
	@%p7 bra 	$L__BB8_14;
	ld.global.u32 	%r210, [%rd1+24];
	xor.b32  	%r754, %r210, -2147483648;
$L__BB8_14:
	add.s32 	%r212, %r3, 7;
	setp.ge.s32 	%p8, %r212, %r1;
	mov.b32 	%r753, 0;
	@%p8 bra 	$L__BB8_16;
	ld.global.u32 	%r213, [%rd1+28];
	xor.b32  	%r753, %r213, -2147483648;
$L__BB8_16:
	add.s32 	%r215, %r3, 8;
	setp.ge.s32 	%p9, %r215, %r1;
	mov.b32 	%r752, 0;
	@%p9 bra 	$L__BB8_18;
	ld.global.u32 	%r216, [%rd1+32];
	xor.b32  	%r752, %r216, -2147483648;
$L__BB8_18:
	add.s32 	%r218, %r3, 9;
	setp.ge.s32 	%p10, %r218, %r1;
	mov.b32 	%r751, 0;
	@%p10 bra 	$L__BB8_20;
	ld.global.u32 	%r219, [%rd1+36];
	xor.b32  	%r751, %r219, -2147483648;
$L__BB8_20:
	add.s32 	%r221, %r3, 10;
	setp.ge.s32 	%p11, %r221, %r1;
	mov.b32 	%r750, 0;
	@%p11 bra 	$L__BB8_22;
	ld.global.u32 	%r222, [%rd1+40];
	xor.b32  	%r750, %r222, -2147483648;
$L__BB8_22:
	add.s32 	%r224, %r3, 11;
	setp.ge.s32 	%p12, %r224, %r1;
	mov.b32 	%r749, 0;
	@%p12 bra 	$L__BB8_24;
	ld.global.u32 	%r225, [%rd1+44];
	xor.b32  	%r749, %r225, -2147483648;
$L__BB8_24:
	add.s32 	%r227, %r3, 12;
	setp.ge.s32 	%p13, %r227, %r1;
	mov.b32 	%r748, 0;
	@%p13 bra 	$L__BB8_26;
	ld.global.u32 	%r228, [%rd1+48];
	xor.b32  	%r748, %r228, -2147483648;
$L__BB8_26:
	add.s32 	%r230, %r3, 13;
	setp.ge.s32 	%p14, %r230, %r1;
	mov.b32 	%r747, 0;
	@%p14 bra 	$L__BB8_28;
	ld.global.u32 	%r231, [%rd1+52];
	xor.b32  	%r747, %r231, -2147483648;
$L__BB8_28:
	add.s32 	%r233, %r3, 14;
	setp.ge.s32 	%p15, %r233, %r1;
	mov.b32 	%r746, 0;
	@%p15 bra 	$L__BB8_30;
	ld.global.u32 	%r234, [%rd1+56];
	xor.b32  	%r746, %r234, -2147483648;
$L__BB8_30:
	add.s32 	%r236, %r3, 15;
	setp.ge.s32 	%p16, %r236, %r1;
	mov.b32 	%r745, 0;
	@%p16 bra 	$L__BB8_32;
	ld.global.u32 	%r237, [%rd1+60];
	xor.b32  	%r745, %r237, -2147483648;
$L__BB8_32:
	add.s32 	%r239, %r3, 16;
	setp.ge.s32 	%p17, %r239, %r1;
	mov.b32 	%r744, 0;
	@%p17 bra 	$L__BB8_34;
	ld.global.u32 	%r240, [%rd1+64];
	xor.b32  	%r744, %r240, -2147483648;
$L__BB8_34:
	add.s32 	%r242, %r3, 17;
	setp.ge.s32 	%p18, %r242, %r1;
	mov.b32 	%r743, 0;
	@%p18 bra 	$L__BB8_36;
	ld.global.u32 	%r243, [%rd1+68];
	xor.b32  	%r743, %r243, -2147483648;
$L__BB8_36:
	add.s32 	%r245, %r3, 18;
	setp.ge.s32 	%p19, %r245, %r1;
	mov.b32 	%r742, 0;
	@%p19 bra 	$L__BB8_38;
	ld.global.u32 	%r246, [%rd1+72];
	xor.b32  	%r742, %r246, -2147483648;
$L__BB8_38:
	bar.sync 	0;
	shr.u32 	%r42, %r2, 5;
	shl.b32 	%r248, %r2, 2;
	mov.u32 	%r249, _ZZN3cub18CUB_300001_SM_10006detail10radix_sort31DeviceRadixSortSingleTileKernelINS1_5radix10policy_hubIiNS0_8NullTypeEyE10Policy1000ELNS0_9SortOrderE1EiS6_yNS1_21identity_decomposer_tEEEvPKT1_PSB_PKT2_PSF_T3_iiT4_E12temp_storage;
	add.s32 	%r43, %r249, %r248;
	shl.b32 	%r250, %r2, 7;
	add.s32 	%r44, %r43, %r250;
	shl.b32 	%r251, %r42, 2;
	add.s32 	%r252, %r249, %r251;
	add.s32 	%r45, %r252, 33792;
	mad.lo.s32 	%r46, %r2, -56, %r44;
	add.s32 	%r741, %r189, 6;
	sub.s32 	%r740, %r190, %r189;
$L__BB8_39:
	add.s32 	%r312, %r741, -6;
	min.s32 	%r255, %r740, 6;
	mov.b32 	%r341, 0;
	st.shared.u32 	[%r43], %r341;
	st.shared.u32 	[%r43+1024], %r341;
	st.shared.u32 	[%r43+2048], %r341;
	st.shared.u32 	[%r43+3072], %r341;
	st.shared.u32 	[%r43+4096], %r341;
	st.shared.u32 	[%r43+5120], %r341;
	st.shared.u32 	[%r43+6144], %r341;
	st.shared.u32 	[%r43+7168], %r341;
	st.shared.u32 	[%r43+8192], %r341;
	st.shared.u32 	[%r43+9216], %r341;
	st.shared.u32 	[%r43+10240], %r341;
	st.shared.u32 	[%r43+11264], %r341;
	st.shared.u32 	[%r43+12288], %r341;
	st.shared.u32 	[%r43+13312], %r341;
	st.shared.u32 	[%r43+14336], %r341;
	st.shared.u32 	[%r43+15360], %r341;
	st.shared.u32 	[%r43+16384], %r341;
	st.shared.u32 	[%r43+17408], %r341;
	st.shared.u32 	[%r43+18432], %r341;
	st.shared.u32 	[%r43+19456], %r341;
	st.shared.u32 	[%r43+20480], %r341;
	st.shared.u32 	[%r43+21504], %r341;
	st.shared.u32 	[%r43+22528], %r341;
	st.shared.u32 	[%r43+23552], %r341;
	st.shared.u32 	[%r43+24576], %r341;
	st.shared.u32 	[%r43+25600], %r341;
	st.shared.u32 	[%r43+26624], %r341;
	st.shared.u32 	[%r43+27648], %r341;
	st.shared.u32 	[%r43+28672], %r341;
	st.shared.u32 	[%r43+29696], %r341;
	st.shared.u32 	[%r43+30720], %r341;
	st.shared.u32 	[%r43+31744], %r341;
	st.shared.u32 	[%r43+32768], %r341;
	// begin inline asm
	bmsk.clamp.b32 %r253, %r341, %r255;
	// end inline asm
	// begin inline asm
	shr.b32 %r256, %r760, %r312;
	// end inline asm
	and.b32  	%r344, %r253, %r256;
	shl.b32 	%r345, %r344, 10;
	not.b32 	%r346, %r345;
	and.b32  	%r347, %r346, 31744;
	add.s32 	%r348, %r43, %r347;
	shr.u32 	%r349, %r344, 4;
	and.b32  	%r350, %r349, 268435454;
	sub.s32 	%r71, %r348, %r350;
	ld.shared.u16 	%rs1, [%r71+2];
	add.s16 	%rs20, %rs1, 1;
	st.shared.u16 	[%r71+2], %rs20;
	// begin inline asm
	shr.b32 %r259, %r759, %r312;
	// end inline asm
	and.b32  	%r351, %r253, %r259;
	shl.b32 	%r352, %r351, 10;
	not.b32 	%r353, %r352;
	and.b32  	%r354, %r353, 31744;
	add.s32 	%r355, %r43, %r354;
	shr.u32 	%r356, %r351, 4;
	and.b32  	%r357, %r356, 268435454;
	sub.s32 	%r72, %r355, %r357;
	ld.shared.u16 	%rs2, [%r72+2];
	add.s16 	%rs21, %rs2, 1;
	st.shared.u16 	[%r72+2], %rs21;
	// begin inline asm
	shr.b32 %r262, %r758, %r312;
	// end inline asm
	and.b32  	%r358, %r253, %r262;
	shl.b32 	%r359, %r358, 10;
	not.b32 	%r360, %r359;
	and.b32  	%r361, %r360, 31744;
	add.s32 	%r362, %r43, %r361;
	shr.u32 	%r363, %r358, 4;
	and.b32  	%r364, %r363, 268435454;
	sub.s32 	%r73, %r362, %r364;
	ld.shared.u16 	%rs3, [%r73+2];
	add.s16 	%rs22, %rs3, 1;
	st.shared.u16 	[%r73+2], %rs22;
	// begin inline asm
	shr.b32 %r265, %r757, %r312;
	// end inline asm
	and.b32  	%r365, %r253, %r265;
	shl.b32 	%r366, %r365, 10;
	not.b32 	%r367, %r366;
	and.b32  	%r368, %r367, 31744;
	add.s32 	%r369, %r43, %r368;
	shr.u32 	%r370, %r365, 4;
	and.b32  	%r371, %r370, 268435454;
	sub.s32 	%r74, %r369, %r371;
	ld.shared.u16 	%rs4, [%r74+2];
	add.s16 	%rs23, %rs4, 1;
	st.shared.u16 	[%r74+2], %rs23;
	// begin inline asm
	shr.b32 %r268, %r756, %r312;
	// end inline asm
	and.b32  	%r372, %r253, %r268;
	shl.b32 	%r373, %r372, 10;
	not.b32 	%r374, %r373;
	and.b32  	%r375, %r374, 31744;
	add.s32 	%r376, %r43, %r375;
	shr.u32 	%r377, %r372, 4;
	and.b32  	%r378, %r377, 268435454;
	sub.s32 	%r75, %r376, %r378;
	ld.shared.u16 	%rs5, [%r75+2];
	add.s16 	%rs24, %rs5, 1;
	st.shared.u16 	[%r75+2], %rs24;
	// begin inline asm
	shr.b32 %r271, %r755, %r312;
	// end inline asm
	and.b32  	%r379, %r253, %r271;
	shl.b32 	%r380, %r379, 10;
	not.b32 	%r381, %r380;
	and.b32  	%r382, %r381, 31744;
	add.s32 	%r383, %r43, %r382;
	shr.u32 	%r384, %r379, 4;
	and.b32  	%r385, %r384, 268435454;
	sub.s32 	%r76, %r383, %r385;
	ld.shared.u16 	%rs6, [%r76+2];
	add.s16 	%rs25, %rs6, 1;
	st.shared.u16 	[%r76+2], %rs25;
	// begin inline asm
	shr.b32 %r274, %r754, %r312;
	// end inline asm
	and.b32  	%r386, %r253, %r274;
	shl.b32 	%r387, %r386, 10;
	not.b32 	%r388, %r387;
	and.b32  	%r389, %r388, 31744;
	add.s32 	%r390, %r43, %r389;
	shr.u32 	%r391, %r386, 4;
	and.b32  	%r392, %r391, 268435454;
	sub.s32 	%r77, %r390, %r392;
	ld.shared.u16 	%rs7, [%r77+2];
	add.s16 	%rs26, %rs7, 1;
	st.shared.u16 	[%r77+2], %rs26;
	// begin inline asm
	shr.b32 %r277, %r753, %r312;
	// end inline asm
	and.b32  	%r393, %r253, %r277;
	shl.b32 	%r394, %r393, 10;
	not.b32 	%r395, %r394;
	and.b32  	%r396, %r395, 31744;
	add.s32 	%r397, %r43, %r396;
	shr.u32 	%r398, %r393, 4;
	and.b32  	%r399, %r398, 268435454;
	sub.s32 	%r78, %r397, %r399;
	ld.shared.u16 	%rs8, [%r78+2];
	add.s16 	%rs27, %rs8, 1;
	st.shared.u16 	[%r78+2], %rs27;
	// begin inline asm
	shr.b32 %r280, %r752, %r312;
	// end inline asm
	and.b32  	%r400, %r253, %r280;
	shl.b32 	%r401, %r400, 10;
	not.b32 	%r402, %r401;
	and.b32  	%r403, %r402, 31744;
	add.s32 	%r404, %r43, %r403;
	shr.u32 	%r405, %r400, 4;
	and.b32  	%r406, %r405, 268435454;
	sub.s32 	%r79, %r404, %r406;
	ld.shared.u16 	%rs9, [%r79+2];
	add.s16 	%rs28, %rs9, 1;
	st.shared.u16 	[%r79+2], %rs28;
	// begin inline asm
	shr.b32 %r283, %r751, %r312;
	// end inline asm
	and.b32  	%r407, %r253, %r283;
	shl.b32 	%r408, %r407, 10;
	not.b32 	%r409, %r408;
	and.b32  	%r410, %r409, 31744;
	add.s32 	%r411, %r43, %r410;
	shr.u32 	%r412, %r407, 4;
	and.b32  	%r413, %r412, 268435454;
	sub.s32 	%r80, %r411, %r413;
	ld.shared.u16 	%rs10, [%r80+2];
	add.s16 	%rs29, %rs10, 1;
	st.shared.u16 	[%r80+2], %rs29;
	// begin inline asm
	shr.b32 %r286, %r750, %r312;
	// end inline asm
	and.b32  	%r414, %r253, %r286;
	shl.b32 	%r415, %r414, 10;
	not.b32 	%r416, %r415;
	and.b32  	%r417, %r416, 31744;
	add.s32 	%r418, %r43, %r417;
	shr.u32 	%r419, %r414, 4;
	and.b32  	%r420, %r419, 268435454;
	sub.s32 	%r81, %r418, %r420;
	ld.shared.u16 	%rs11, [%r81+2];
	add.s16 	%rs30, %rs11, 1;
	st.shared.u16 	[%r81+2], %rs30;
	// begin inline asm
	shr.b32 %r289, %r749, %r312;
	// end inline asm
	and.b32  	%r421, %r253, %r289;
	shl.b32 	%r422, %r421, 10;
	not.b32 	%r423, %r422;
	and.b32  	%r424, %r423, 31744;
	add.s32 	%r425, %r43, %r424;
	shr.u32 	%r426, %r421, 4;
	and.b32  	%r427, %r426, 268435454;
	sub.s32 	%r82, %r425, %r427;
	ld.shared.u16 	%rs12, [%r82+2];
	add.s16 	%rs31, %rs12, 1;
	st.shared.u16 	[%r82+2], %rs31;
	// begin inline asm
	shr.b32 %r292, %r748, %r312;
	// end inline asm
	and.b32  	%r428, %r253, %r292;
	shl.b32 	%r429, %r428, 10;
	not.b32 	%r430, %r429;
	and.b32  	%r431, %r430, 31744;
	add.s32 	%r432, %r43, %r431;
	shr.u32 	%r433, %r428, 4;
	and.b32  	%r434, %r433, 268435454;
	sub.s32 	%r83, %r432, %r434;
	ld.shared.u16 	%rs13, [%r83+2];
	add.s16 	%rs32, %rs13, 1;
	st.shared.u16 	[%r83+2], %rs32;
	// begin inline asm
	shr.b32 %r295, %r747, %r312;
	// end inline asm
	and.b32  	%r435, %r253, %r295;
	shl.b32 	%r436, %r435, 10;
	not.b32 	%r437, %r436;
	and.b32  	%r438, %r437, 31744;
	add.s32 	%r439, %r43, %r438;
	shr.u32 	%r440, %r435, 4;
	and.b32  	%r441, %r440, 268435454;
	sub.s32 	%r84, %r439, %r441;
	ld.shared.u16 	%rs14, [%r84+2];
	add.s16 	%rs33, %rs14, 1;
	st.shared.u16 	[%r84+2], %rs33;
	// begin inline asm
	shr.b32 %r298, %r746, %r312;
	// end inline asm
	and.b32  	%r442, %r253, %r298;
	shl.b32 	%r443, %r442, 10;
	not.b32 	%r444, %r443;
	and.b32  	%r445, %r444, 31744;
	add.s32 	%r446, %r43, %r445;
	shr.u32 	%r447, %r442, 4;
	and.b32  	%r448, %r447, 268435454;
	sub.s32 	%r85, %r446, %r448;
	ld.shared.u16 	%rs15, [%r85+2];
	add.s16 	%rs34, %rs15, 1;
	st.shared.u16 	[%r85+2], %rs34;
	// begin inline asm
	shr.b32 %r301, %r745, %r312;
	// end inline asm
	and.b32  	%r449, %r253, %r301;
	shl.b32 	%r450, %r449, 10;
	not.b32 	%r451, %r450;
	and.b32  	%r452, %r451, 31744;
	add.s32 	%r453, %r43, %r452;
	shr.u32 	%r454, %r449, 4;
	and.b32  	%r455, %r454, 268435454;
	sub.s32 	%r86, %r453, %r455;
	ld.shared.u16 	%rs16, [%r86+2];
	add.s16 	%rs35, %rs16, 1;
	st.shared.u16 	[%r86+2], %rs35;
	// begin inline asm
	shr.b32 %r304, %r744, %r312;
	// end inline asm
	and.b32  	%r456, %r253, %r304;
	shl.b32 	%r457, %r456, 10;
	not.b32 	%r458, %r457;
	and.b32  	%r459, %r458, 31744;
	add.s32 	%r460, %r43, %r459;
	shr.u32 	%r461, %r456, 4;
	and.b32  	%r462, %r461, 268435454;
	sub.s32 	%r87, %r460, %r462;
	ld.shared.u16 	%rs17, [%r87+2];
	add.s16 	%rs36, %rs17, 1;
	st.shared.u16 	[%r87+2], %rs36;
	// begin inline asm
	shr.b32 %r307, %r743, %r312;
	// end inline asm
	and.b32  	%r463, %r253, %r307;
	shl.b32 	%r464, %r463, 10;
	not.b32 	%r465, %r464;
	and.b32  	%r466, %r465, 31744;
	add.s32 	%r467, %r43, %r466;
	shr.u32 	%r468, %r463, 4;
	and.b32  	%r469, %r468, 268435454;
	sub.s32 	%r88, %r467, %r469;
	ld.shared.u16 	%rs18, [%r88+2];
	add.s16 	%rs37, %rs18, 1;
	st.shared.u16 	[%r88+2], %rs37;
	// begin inline asm
	shr.b32 %r310, %r742, %r312;
	// end inline asm
	and.b32  	%r470, %r253, %r310;
	shl.b32 	%r471, %r470, 10;
	not.b32 	%r472, %r471;
	and.b32  	%r473, %r472, 31744;
	add.s32 	%r474, %r43, %r473;
	shr.u32 	%r475, %r470, 4;
	and.b32  	%r476, %r475, 268435454;
	sub.s32 	%r89, %r474, %r476;
	ld.shared.u16 	%rs19, [%r89+2];
	add.s16 	%rs38, %rs19, 1;
	st.shared.u16 	[%r89+2], %rs38;
	bar.sync 	0;
	ld.shared.u32 	%r90, [%r44];
	ld.shared.u32 	%r477, [%r44+4];
	ld.shared.u32 	%r478, [%r44+8];
	ld.shared.u32 	%r479, [%r44+12];
	ld.shared.u32 	%r480, [%r44+16];
	ld.shared.u32 	%r481, [%r44+20];
	ld.shared.u32 	%r482, [%r44+24];
	ld.shared.u32 	%r483, [%r44+28];
	ld.shared.u32 	%r484, [%r44+32];
	ld.shared.u32 	%r485, [%r44+36];
	ld.shared.u32 	%r486, [%r44+40];
	ld.shared.u32 	%r487, [%r44+44];
	ld.shared.u32 	%r488, [%r44+48];
	ld.shared.u32 	%r489, [%r44+52];
	ld.shared.u32 	%r490, [%r44+56];
	ld.shared.u32 	%r491, [%r44+60];
	ld.shared.u32 	%r492, [%r44+64];
	ld.shared.u32 	%r493, [%r44+68];
	ld.shared.u32 	%r494, [%r44+72];
	ld.shared.u32 	%r495, [%r44+76];
	ld.shared.u32 	%r496, [%r44+80];
	ld.shared.u32 	%r497, [%r44+84];
	ld.shared.u32 	%r498, [%r44+88];
	ld.shared.u32 	%r499, [%r44+92];
	ld.shared.u32 	%r500, [%r44+96];
	ld.shared.u32 	%r501, [%r44+100];
	ld.shared.u32 	%r502, [%r44+104];
	ld.shared.u32 	%r503, [%r44+108];
	ld.shared.u32 	%r504, [%r44+112];
	ld.shared.u32 	%r505, [%r44+116];
	ld.shared.u32 	%r506, [%r44+120];
	ld.shared.u32 	%r507, [%r44+124];
	ld.shared.u32 	%r508, [%r44+128];
	add.s32 	%r91, %r477, %r90;
	add.s32 	%r92, %r478, %r91;
	add.s32 	%r93, %r479, %r92;
	add.s32 	%r94, %r480, %r93;
	add.s32 	%r95, %r481, %r94;
	add.s32 	%r96, %r482, %r95;
	add.s32 	%r97, %r483, %r96;
	add.s32 	%r98, %r484, %r97;
	add.s32 	%r99, %r485, %r98;
	add.s32 	%r100, %r486, %r99;
	add.s32 	%r101, %r487, %r100;
	add.s32 	%r102, %r488, %r101;
	add.s32 	%r103, %r489, %r102;
	add.s32 	%r104, %r490, %r103;
	add.s32 	%r105, %r491, %r104;
	add.s32 	%r106, %r492, %r105;
	add.s32 	%r107, %r493, %r106;
	add.s32 	%r108, %r494, %r107;
	add.s32 	%r109, %r495, %r108;
	add.s32 	%r110, %r496, %r109;
	add.s32 	%r111, %r497, %r110;
	add.s32 	%r112, %r498, %r111;
	add.s32 	%r113, %r499, %r112;
	add.s32 	%r114, %r500, %r113;
	add.s32 	%r115, %r501, %r114;
	add.s32 	%r116, %r502, %r115;
	add.s32 	%r117, %r503, %r116;
	add.s32 	%r118, %r504, %r117;
	add.s32 	%r119, %r505, %r118;
	add.s32 	%r120, %r506, %r119;
	add.s32 	%r121, %r507, %r120;
	add.s32 	%r318, %r508, %r121;
	// begin inline asm
	mov.u32 %r313, %laneid;
	// end inline asm
	mov.b32 	%r316, 1;
	mov.b32 	%r343, -1;
	// begin inline asm
	{  .reg .u32 r0;  .reg .pred p;  shfl.sync.up.b32 r0|p, %r318, %r316, %r341, %r343;  @p add.u32 r0, r0, %r318;  mov.u32 %r314, r0;}
	// end inline asm
	mov.b32 	%r322, 2;
	// begin inline asm
	{  .reg .u32 r0;  .reg .pred p;  shfl.sync.up.b32 r0|p, %r314, %r322, %r341, %r343;  @p add.u32 r0, r0, %r314;  mov.u32 %r320, r0;}
	// end inline asm
	mov.b32 	%r328, 4;
	// begin inline asm
	{  .reg .u32 r0;  .reg .pred p;  shfl.sync.up.b32 r0|p, %r320, %r328, %r341, %r343;  @p add.u32 r0, r0, %r320;  mov.u32 %r326, r0;}
	// end inline asm
	mov.b32 	%r334, 8;
	// begin inline asm
	{  .reg .u32 r0;  .reg .pred p;  shfl.sync.up.b32 r0|p, %r326, %r334, %r341, %r343;  @p add.u32 r0, r0, %r326;  mov.u32 %r332, r0;}
	// end inline asm
	mov.b32 	%r340, 16;
	// begin inline asm
	{  .reg .u32 r0;  .reg .pred p;  shfl.sync.up.b32 r0|p, %r332, %r340, %r341, %r343;  @p add.u32 r0, r0, %r332;  mov.u32 %r338, r0;}
	// end inline asm
	setp.ne.s32 	%p20, %r313, 31;
	@%p20 bra 	$L__BB8_41;
	st.shared.u32 	[%r45], %r338;
$L__BB8_41:
	sub.s32 	%r509, %r338, %r318;
	setp.gt.u32 	%p21, %r2, 31;
	setp.eq.s32 	%p22, %r42, 7;
	setp.eq.s32 	%p23, %r42, 6;
	setp.eq.s32 	%p24, %r42, 5;
	setp.eq.s32 	%p25, %r42, 4;
	setp.eq.s32 	%p26, %r42, 3;
	setp.eq.s32 	%p27, %r42, 2;
	setp.eq.s32 	%p28, %r42, 1;
	bar.sync 	0;
	ld.shared.v4.u32 	{%r510, %r511, %r512, %r513}, [_ZZN3cub18CUB_300001_SM_10006detail10radix_sort31DeviceRadixSortSingleTileKernelINS1_5radix10policy_hubIiNS0_8NullTypeEyE10Policy1000ELNS0_9SortOrderE1EiS6_yNS1_21identity_decomposer_tEEEvPKT1_PSB_PKT2_PSF_T3_iiT4_E12temp_storage+33792];
	selp.b32 	%r514, %r510, %r761, %p28;
	add.s32 	%r515, %r511, %r510;
	selp.b32 	%r516, %r515, %r514, %p27;
	add.s32 	%r517, %r515, %r512;
	selp.b32 	%r518, %r517, %r516, %p26;
	add.s32 	%r519, %r517, %r513;
	selp.b32 	%r520, %r519, %r518, %p25;
	ld.shared.v4.u32 	{%r521, %r522, %r523, %r524}, [_ZZN3cub18CUB_300001_SM_10006detail10radix_sort31DeviceRadixSortSingleTileKernelINS1_5radix10policy_hubIiNS0_8NullTypeEyE10Policy1000ELNS0_9SortOrderE1EiS6_yNS1_21identity_decomposer_tEEEvPKT1_PSB_PKT2_PSF_T3_iiT4_E12temp_storage+33808];
	add.s32 	%r525, %r519, %r521;
	selp.b32 	%r526, %r525, %r520, %p24;
	add.s32 	%r527, %r525, %r522;
	selp.b32 	%r528, %r527, %r526, %p23;
	add.s32 	%r529, %r527, %r523;
	selp.b32 	%r761, %r529, %r528, %p22;
	add.s32 	%r126, %r529, %r524;
	setp.ne.s32 	%p29, %r313, 0;
	selp.b32 	%r530, %r509, 0, %p29;
	add.s32 	%r531, %r761, %r530;
	or.pred  	%p30, %p21, %p29;
	selp.b32 	%r762, %r531, %r509, %p21;
	@%p30 bra 	$L__BB8_43;
	shl.b32 	%r762, %r126, 16;
	st.shared.u32 	[_ZZN3cub18CUB_300001_SM_10006detail10radix_sort31DeviceRadixSortSingleTileKernelINS1_5radix10policy_hubIiNS0_8NullTypeEyE10Policy1000ELNS0_9SortOrderE1EiS6_yNS1_21identity_decomposer_tEEEvPKT1_PSB_PKT2_PSF_T3_iiT4_E12temp_storage+33832], %r762;
$L__BB8_43:
	setp.eq.s32 	%p31, %r2, 0;
	bar.sync 	0;
	ld.shared.u32 	%r532, [_ZZN3cub18CUB_300001_SM_10006detail10radix_sort31DeviceRadixSortSingleTileKernelINS1_5radix10policy_hubIiNS0_8NullTypeEyE10Policy1000ELNS0_9SortOrderE1EiS6_yNS1_21identity_decomposer_tEEEvPKT1_PSB_PKT2_PSF_T3_iiT4_E12temp_storage+33832];
	selp.b32 	%r533, 0, %r532, %p31;
	add.s32 	%r534, %r762, %r533;
	add.s32 	%r535, %r90, %r534;
	add.s32 	%r536, %r91, %r534;
	add.s32 	%r537, %r92, %r534;
	add.s32 	%r538, %r93, %r534;
	add.s32 	%r539, %r94, %r534;
	add.s32 	%r540, %r95, %r534;
	add.s32 	%r541, %r96, %r534;
	add.s32 	%r542, %r97, %r534;
	add.s32 	%r543, %r98, %r534;
	add.s32 	%r544, %r99, %r534;
	add.s32 	%r545, %r100, %r534;
	add.s32 	%r546, %r101, %r534;
	add.s32 	%r547, %r102, %r534;
	add.s32 	%r548, %r103, %r534;
	add.s32 	%r549, %r104, %r534;
	add.s32 	%r550, %r105, %r534;
	add.s32 	%r551, %r106, %r534;
	add.s32 	%r552, %r107, %r534;
	add.s32 	%r553, %r108, %r534;
	add.s32 	%r554, %r109, %r534;
	add.s32 	%r555, %r110, %r534;
	add.s32 	%r556, %r111, %r534;
	add.s32 	%r557, %r112, %r534;
	add.s32 	%r558, %r113, %r534;
	add.s32 	%r559, %r114, %r534;
	add.s32 	%r560, %r115, %r534;
	add.s32 	%r561, %r116, %r534;
	add.s32 	%r562, %r117, %r534;
	add.s32 	%r563, %r118, %r534;
	add.s32 	%r564, %r119, %r534;
	add.s32 	%r565, %r120, %r534;
	add.s32 	%r566, %r121, %r534;
	st.shared.u32 	[%r44], %r534;
	st.shared.u32 	[%r44+4], %r535;
	st.shared.u32 	[%r44+8], %r536;
	st.shared.u32 	[%r44+12], %r537;
	st.shared.u32 	[%r44+16], %r538;
	st.shared.u32 	[%r44+20], %r539;
	st.shared.u32 	[%r44+24], %r540;
	st.shared.u32 	[%r44+28], %r541;
	st.shared.u32 	[%r44+32], %r542;
	st.shared.u32 	[%r44+36], %r543;
	st.shared.u32 	[%r44+40], %r544;
	st.shared.u32 	[%r44+44], %r545;
	st.shared.u32 	[%r44+48], %r546;
	st.shared.u32 	[%r44+52], %r547;
	st.shared.u32 	[%r44+56], %r548;
	st.shared.u32 	[%r44+60], %r549;
	st.shared.u32 	[%r44+64], %r550;
	st.shared.u32 	[%r44+68], %r551;
	st.shared.u32 	[%r44+72], %r552;
	st.shared.u32 	[%r44+76], %r553;
	st.shared.u32 	[%r44+80], %r554;
	st.shared.u32 	[%r44+84], %r555;
	st.shared.u32 	[%r44+88], %r556;
	st.shared.u32 	[%r44+92], %r557;
	st.shared.u32 	[%r44+96], %r558;
	st.shared.u32 	[%r44+100], %r559;
	st.shared.u32 	[%r44+104], %r560;
	st.shared.u32 	[%r44+108], %r561;
	st.shared.u32 	[%r44+112], %r562;
	st.shared.u32 	[%r44+116], %r563;
	st.shared.u32 	[%r44+120], %r564;
	st.shared.u32 	[%r44+124], %r565;
	st.shared.u32 	[%r44+128], %r566;
	bar.sync 	0;
	cvt.u32.u16 	%r567, %rs1;
	ld.shared.u16 	%r568, [%r71+2];
	add.s32 	%r130, %r568, %r567;
	cvt.u32.u16 	%r569, %rs2;
	ld.shared.u16 	%r570, [%r72+2];
	add.s32 	%r131, %r570, %r569;
	cvt.u32.u16 	%r571, %rs3;
	ld.shared.u16 	%r572, [%r73+2];
	add.s32 	%r132, %r572, %r571;
	cvt.u32.u16 	%r573, %rs4;
	ld.shared.u16 	%r574, [%r74+2];
	add.s32 	%r133, %r574, %r573;
	cvt.u32.u16 	%r575, %rs5;
	ld.shared.u16 	%r576, [%r75+2];
	add.s32 	%r134, %r576, %r575;
	cvt.u32.u16 	%r577, %rs6;
	ld.shared.u16 	%r578, [%r76+2];
	add.s32 	%r135, %r578, %r577;
	cvt.u32.u16 	%r579, %rs7;
	ld.shared.u16 	%r580, [%r77+2];
	add.s32 	%r136, %r580, %r579;
	cvt.u32.u16 	%r581, %rs8;
	ld.shared.u16 	%r582, [%r78+2];
	add.s32 	%r137, %r582, %r581;
	cvt.u32.u16 	%r583, %rs9;
	ld.shared.u16 	%r584, [%r79+2];
	add.s32 	%r138, %r584, %r583;
	cvt.u32.u16 	%r585, %rs10;
	ld.shared.u16 	%r586, [%r80+2];
	add.s32 	%r139, %r586, %r585;
	cvt.u32.u16 	%r587, %rs11;
	ld.shared.u16 	%r588, [%r81+2];
	add.s32 	%r140, %r588, %r587;
	cvt.u32.u16 	%r589, %rs12;
	ld.shared.u16 	%r590, [%r82+2];
	add.s32 	%r141, %r590, %r589;
	cvt.u32.u16 	%r591, %rs13;
	ld.shared.u16 	%r592, [%r83+2];
	add.s32 	%r142, %r592, %r591;
	cvt.u32.u16 	%r593, %rs14;
	ld.shared.u16 	%r594, [%r84+2];
	add.s32 	%r143, %r594, %r593;
	cvt.u32.u16 	%r595, %rs15;
	ld.shared.u16 	%r596, [%r85+2];
	add.s32 	%r144, %r596, %r595;
	cvt.u32.u16 	%r597, %rs16;
	ld.shared.u16 	%r598, [%r86+2];
	add.s32 	%r145, %r598, %r597;
	cvt.u32.u16 	%r599, %rs17;
	ld.shared.u16 	%r600, [%r87+2];
	add.s32 	%r146, %r600, %r599;
	cvt.u32.u16 	%r601, %rs18;
	ld.shared.u16 	%r602, [%r88+2];
	add.s32 	%r147, %r602, %r601;
	cvt.u32.u16 	%r603, %rs19;
	ld.shared.u16 	%r604, [%r89+2];
	add.s32 	%r148, %r604, %r603;
	bar.sync 	0;
	setp.lt.s32 	%p32, %r741, %r190;
	@%p32 bra 	$L__BB8_83;
	cvt.u64.u32 	%rd8, %r2;
	shl.b32 	%r605, %r130, 2;
	mov.u32 	%r606, _ZZN3cub18CUB_300001_SM_10006detail10radix_sort31DeviceRadixSortSingleTileKernelINS1_5radix10policy_hubIiNS0_8NullTypeEyE10Policy1000ELNS0_9SortOrderE1EiS6_yNS1_21identity_decomposer_tEEEvPKT1_PSB_PKT2_PSF_T3_iiT4_E12temp_storage;
	add.s32 	%r607, %r606, %r605;
	st.shared.u32 	[%r607], %r760;
	shl.b32 	%r608, %r131, 2;
	add.s32 	%r609, %r606, %r608;
	st.shared.u32 	[%r609], %r759;
	shl.b32 	%r610, %r132, 2;
	add.s32 	%r611, %r606, %r610;
	st.shared.u32 	[%r611], %r758;
	shl.b32 	%r612, %r133, 2;
	add.s32 	%r613, %r606, %r612;
	st.shared.u32 	[%r613], %r757;
	shl.b32 	%r614, %r134, 2;
	add.s32 	%r615, %r606, %r614;
	st.shared.u32 	[%r615], %r756;
	shl.b32 	%r616, %r135, 2;
	add.s32 	%r617, %r606, %r616;
	st.shared.u32 	[%r617], %r755;
	shl.b32 	%r618, %r136, 2;
	add.s32 	%r619, %r606, %r618;
	st.shared.u32 	[%r619], %r754;
	shl.b32 	%r620, %r137, 2;
	add.s32 	%r621, %r606, %r620;
	st.shared.u32 	[%r621], %r753;
	shl.b32 	%r622, %r138, 2;
	add.s32 	%r623, %r606, %r622;
	st.shared.u32 	[%r623], %r752;
	shl.b32 	%r624, %r139, 2;
	add.s32 	%r625, %r606, %r624;
	st.shared.u32 	[%r625], %r751;
	shl.b32 	%r626, %r140, 2;
	add.s32 	%r627, %r606, %r626;
	st.shared.u32 	[%r627], %r750;
	shl.b32 	%r628, %r141, 2;
	add.s32 	%r629, %r606, %r628;
	st.shared.u32 	[%r629], %r749;
	shl.b32 	%r630, %r142, 2;
	add.s32 	%r631, %r606, %r630;
	st.shared.u32 	[%r631], %r748;
	shl.b32 	%r632, %r143, 2;
	add.s32 	%r633, %r606, %r632;
	st.shared.u32 	[%r633], %r747;
	shl.b32 	%r634, %r144, 2;
	add.s32 	%r635, %r606, %r634;
	st.shared.u32 	[%r635], %r746;
	shl.b32 	%r636, %r145, 2;
	add.s32 	%r637, %r606, %r636;
	st.shared.u32 	[%r637], %r745;
	shl.b32 	%r638, %r146, 2;
	add.s32 	%r639, %r606, %r638;
	st.shared.u32 	[%r639], %r744;
	shl.b32 	%r640, %r147, 2;
	add.s32 	%r641, %r606, %r640;
	st.shared.u32 	[%r641], %r743;
	shl.b32 	%r642, %r148, 2;
	add.s32 	%r643, %r606, %r642;
	st.shared.u32 	[%r643], %r742;
	bar.sync 	0;
	mad.lo.s32 	%r149, %r2, -72, %r46;
	ld.shared.u32 	%r150, [%r149+1024];
	ld.shared.u32 	%r151, [%r149+2048];
	ld.shared.u32 	%r152, [%r149+3072];
	ld.shared.u32 	%r153, [%r149+4096];
	ld.shared.u32 	%r154, [%r149+5120];
	ld.shared.u32 	%r155, [%r149+6144];
	ld.shared.u32 	%r156, [%r149+7168];
	ld.shared.u32 	%r157, [%r149+8192];
	ld.shared.u32 	%r158, [%r149+9216];
	ld.shared.u32 	%r159, [%r149+10240];
	ld.shared.u32 	%r160, [%r149+11264];
	ld.shared.u32 	%r161, [%r149+12288];
	ld.shared.u32 	%r162, [%r149+13312];
	ld.shared.u32 	%r163, [%r149+14336];
	ld.shared.u32 	%r164, [%r149+15360];
	ld.shared.u32 	%r165, [%r149+16384];
	ld.shared.u32 	%r166, [%r149+17408];
	ld.shared.u32 	%r167, [%r149+18432];
	setp.gt.u64 	%p33, %rd4, %rd8;
	cvta.to.global.u64 	%rd9, %rd3;
	mul.wide.u32 	%rd10, %r2, 4;
	add.s64 	%rd2, %rd9, %rd10;
	@%p33 bra 	$L__BB8_45;
	bra.uni 	$L__BB8_46;
$L__BB8_45:
	ld.shared.u32 	%r644, [%r149];
	xor.b32  	%r645, %r644, -2147483648;
	st.global.u32 	[%rd2], %r645;
$L__BB8_46:
	add.s32 	%r646, %r2, 256;
	cvt.u64.u32 	%rd11, %r646;
	setp.le.u64 	%p34, %rd4, %rd11;
	@%p34 bra 	$L__BB8_48;
	xor.b32  	%r647, %r150, -2147483648;
	st.global.u32 	[%rd2+1024], %r647;
$L__BB8_48:
	add.s32 	%r648, %r2, 512;
	cvt.u64.u32 	%rd12, %r648;
	setp.le.u64 	%p35, %rd4, %rd12;
	@%p35 bra 	$L__BB8_50;
	xor.b32  	%r649, %r151, -2147483648;
	st.global.u32 	[%rd2+2048], %r649;
$L__BB8_50:
	add.s32 	%r650, %r2, 768;
	cvt.u64.u32 	%rd13, %r650;
	setp.le.u64 	%p36, %rd4, %rd13;
	@%p36 bra 	$L__BB8_52;
	xor.b32  	%r651, %r152, -2147483648;
	st.global.u32 	[%rd2+3072], %r651;
$L__BB8_52:
	or.b32  	%r652, %r2, 1024;
	cvt.u64.u32 	%rd14, %r652;
	setp.le.u64 	%p37, %rd4, %rd14;
	@%p37 bra 	$L__BB8_54;
	xor.b32  	%r653, %r153, -2147483648;
	st.global.u32 	[%rd2+4096], %r653;
$L__BB8_54:
	add.s32 	%r654, %r2, 1280;
	cvt.u64.u32 	%rd15, %r654;
	setp.le.u64 	%p38, %rd4, %rd15;
	@%p38 bra 	$L__BB8_56;
	xor.b32  	%r655, %r154, -2147483648;
	st.global.u32 	[%rd2+5120], %r655;
$L__BB8_56:
	add.s32 	%r656, %r2, 1536;
	cvt.u64.u32 	%rd16, %r656;
	setp.le.u64 	%p39, %rd4, %rd16;
	@%p39 bra 	$L__BB8_58;
	xor.b32  	%r657, %r155, -2147483648;
	st.global.u32 	[%rd2+6144], %r657;
$L__BB8_58:
	add.s32 	%r658, %r2, 1792;
	cvt.u64.u32 	%rd17, %r658;
	setp.le.u64 	%p40, %rd4, %rd17;
	@%p40 bra 	$L__BB8_60;
	xor.b32  	%r659, %r156, -2147483648;
	st.global.u32 	[%rd2+7168], %r659;
$L__BB8_60:
	or.b32  	%r660, %r2, 2048;
	cvt.u64.u32 	%rd18, %r660;
	setp.le.u64 	%p41, %rd4, %rd18;
	@%p41 bra 	$L__BB8_62;
	xor.b32  	%r661, %r157, -2147483648;
	st.global.u32 	[%rd2+8192], %r661;
$L__BB8_62:
	add.s32 	%r662, %r2, 2304;
	cvt.u64.u32 	%rd19, %r662;
	setp.le.u64 	%p42, %rd4, %rd19;
	@%p42 bra 	$L__BB8_64;
	xor.b32  	%r663, %r158, -2147483648;
	st.global.u32 	[%rd2+9216], %r663;
$L__BB8_64:
	add.s32 	%r664, %r2, 2560;
	cvt.u64.u32 	%rd20, %r664;
	setp.le.u64 	%p43, %rd4, %rd20;
	@%p43 bra 	$L__BB8_66;
	xor.b32  	%r665, %r159, -2147483648;
	st.global.u32 	[%rd2+10240], %r665;
$L__BB8_66:
	add.s32 	%r666, %r2, 2816;
	cvt.u64.u32 	%rd21, %r666;
	setp.le.u64 	%p44, %rd4, %rd21;
	@%p44 bra 	$L__BB8_68;
	xor.b32  	%r667, %r160, -2147483648;
	st.global.u32 	[%rd2+11264], %r667;
$L__BB8_68:
	or.b32  	%r668, %r2, 3072;
	cvt.u64.u32 	%rd22, %r668;
	setp.le.u64 	%p45, %rd4, %rd22;
	@%p45 bra 	$L__BB8_70;
	xor.b32  	%r669, %r161, -2147483648;
	st.global.u32 	[%rd2+12288], %r669;
$L__BB8_70:
	add.s32 	%r670, %r2, 3328;
	cvt.u64.u32 	%rd23, %r670;
	setp.le.u64 	%p46, %rd4, %rd23;
	@%p46 bra 	$L__BB8_72;
	xor.b32  	%r671, %r162, -2147483648;
	st.global.u32 	[%rd2+13312], %r671;
$L__BB8_72:
	add.s32 	%r672, %r2, 3584;
	cvt.u64.u32 	%rd24, %r672;
	setp.le.u64 	%p47, %rd4, %rd24;
	@%p47 bra 	$L__BB8_74;
	xor.b32  	%r673, %r163, -2147483648;
	st.global.u32 	[%rd2+14336], %r673;
$L__BB8_74:
	add.s32 	%r674, %r2, 3840;
	cvt.u64.u32 	%rd25, %r674;
	setp.le.u64 	%p48, %rd4, %rd25;
	@%p48 bra 	$L__BB8_76;
	xor.b32  	%r675, %r164, -2147483648;
	st.global.u32 	[%rd2+15360], %r675;
$L__BB8_76:
	or.b32  	%r676, %r2, 4096;
	cvt.u64.u32 	%rd26, %r676;
	setp.le.u64 	%p49, %rd4, %rd26;
	@%p49 bra 	$L__BB8_78;
	xor.b32  	%r677, %r165, -2147483648;
	st.global.u32 	[%rd2+16384], %r677;
$L__BB8_78:
	add.s32 	%r678, %r2, 4352;
	cvt.u64.u32 	%rd27, %r678;
	setp.le.u64 	%p50, %rd4, %rd27;
	@%p50 bra 	$L__BB8_80;
	xor.b32  	%r679, %r166, -2147483648;
	st.global.u32 	[%rd2+17408], %r679;
$L__BB8_80:
	add.s32 	%r680, %r2, 4608;
	cvt.u64.u32 	%rd28, %r680;
	setp.le.u64 	%p51, %rd4, %rd28;
	@%p51 bra 	$L__BB8_82;
	xor.b32  	%r681, %r167, -2147483648;
	st.global.u32 	[%rd2+18432], %r681;
$L__BB8_82:
	ret;
$L__BB8_83:
	shl.b32 	%r682, %r130, 2;
	mov.u32 	%r683, _ZZN3cub18CUB_300001_SM_10006detail10radix_sort31DeviceRadixSortSingleTileKernelINS1_5radix10policy_hubIiNS0_8NullTypeEyE10Policy1000ELNS0_9SortOrderE1EiS6_yNS1_21identity_decomposer_tEEEvPKT1_PSB_PKT2_PSF_T3_iiT4_E12temp_storage;
	add.s32 	%r684, %r683, %r682;
	st.shared.u32 	[%r684], %r760;
	shl.b32 	%r685, %r131, 2;
	add.s32 	%r686, %r683, %r685;
	st.shared.u32 	[%r686], %r759;
	shl.b32 	%r687, %r132, 2;
	add.s32 	%r688, %r683, %r687;
	st.shared.u32 	[%r688], %r758;
	shl.b32 	%r689, %r133, 2;
	add.s32 	%r690, %r683, %r689;
	st.shared.u32 	[%r690], %r757;
	shl.b32 	%r691, %r134, 2;
	add.s32 	%r692, %r683, %r691;
	st.shared.u32 	[%r692], %r756;
	shl.b32 	%r693, %r135, 2;
	add.s32 	%r694, %r683, %r693;
	st.shared.u32 	[%r694], %r755;
	shl.b32 	%r695, %r136, 2;
	add.s32 	%r696, %r683, %r695;
	st.shared.u32 	[%r696], %r754;
	shl.b32 	%r697, %r137, 2;
	add.s32 	%r698, %r683, %r697;
	st.shared.u32 	[%r698], %r753;
	shl.b32 	%r699, %r138, 2;
	add.s32 	%r700, %r683, %r699;
	st.shared.u32 	[%r700], %r752;
	shl.b32 	%r701, %r139, 2;
	add.s32 	%r702, %r683, %r701;
	st.shared.u32 	[%r702], %r751;
	shl.b32 	%r703, %r140, 2;
	add.s32 	%r704, %r683, %r703;
	st.shared.u32 	[%r704], %r750;
	shl.b32 	%r705, %r141, 2;
	add.s32 	%r706, %r683, %r705;
	st.shared.u32 	[%r706], %r749;
	shl.b32 	%r707, %r142, 2;
	add.s32 	%r708, %r683, %r707;
	st.shared.u32 	[%r708], %r748;
	shl.b32 	%r709, %r143, 2;
	add.s32 	%r710, %r683, %r709;
	st.shared.u32 	[%r710], %r747;
	shl.b32 	%r711, %r144, 2;
	add.s32 	%r712, %r683, %r711;
	st.shared.u32 	[%r712], %r746;
	shl.b32 	%r713, %r145, 2;
	add.s32 	%r714, %r683, %r713;
	st.shared.u32 	[%r714], %r745;
	shl.b32 	%r715, %r146, 2;
	add.s32 	%r716, %r683, %r715;
	st.shared.u32 	[%r716], %r744;
	shl.b32 	%r717, %r147, 2;
	add.s32 	%r718, %r683, %r717;
	st.shared.u32 	[%r718], %r743;
	shl.b32 	%r719, %r148, 2;
	add.s32 	%r720, %r683, %r719;
	st.shared.u32 	[%r720], %r742;
	bar.sync 	0;
	ld.shared.u32 	%r760, [%r46];
	ld.shared.u32 	%r759, [%r46+4];
	ld.shared.u32 	%r758, [%r46+8];
	ld.shared.u32 	%r757, [%r46+12];
	ld.shared.u32 	%r756, [%r46+16];
	ld.shared.u32 	%r755, [%r46+20];
	ld.shared.u32 	%r754, [%r46+24];
	ld.shared.u32 	%r753, [%r46+28];
	ld.shared.u32 	%r752, [%r46+32];
	ld.shared.u32 	%r751, [%r46+36];
	ld.shared.u32 	%r750, [%r46+40];
	ld.shared.u32 	%r749, [%r46+44];
	ld.shared.u32 	%r748, [%r46+48];
	ld.shared.u32 	%r747, [%r46+52];
	ld.shared.u32 	%r746, [%r46+56];
	ld.shared.u32 	%r745, [%r46+60];
	ld.shared.u32 	%r744, [%r46+64];
	ld.shared.u32 	%r743, [%r46+68];
	ld.shared.u32 	%r742, [%r46+72];
	bar.sync 	0;
	add.s32 	%r741, %r741, 6;
	add.s32 	%r740, %r740, -6;
	bra.uni 	$L__BB8_39;

}
	// .globl	_ZN3cub18CUB_300001_SM_10006detail10radix_sort30DeviceRadixSortHistogramKernelINS1_5radix10policy_hubIiNS0_8NullTypeEyE10Policy1000ELNS0_9SortOrderE1EiyNS1_21identity_decomposer_tEEEvPT2_PKT1_SB_iiT3_
.visible .entry _ZN3cub18CUB_300001_SM_10006detail10radix_sort30DeviceRadixSortHistogramKernelINS1_5radix10policy_hubIiNS0_8NullTypeEyE10Policy1000ELNS0_9SortOrderE1EiyNS1_21identity_decomposer_tEEEvPT2_PKT1_SB_iiT3_(
	.param .u64 .ptr .align 1 _ZN3cub18CUB_300001_SM_10006detail10radix_sort30DeviceRadixSortHistogramKernelINS1_5radix10policy_hubIiNS0_8NullTypeEyE10Policy1000ELNS0_9SortOrderE1EiyNS1_21identity_decomposer_tEEEvPT2_PKT1_SB_iiT3__param_0,
	.param .u64 .ptr .align 1 _ZN3cub18CUB_300001_SM_10006detail10radix_sort30DeviceRadixSortHistogramKernelINS1_5radix10policy_hubIiNS0_8NullTypeEyE10Policy1000ELNS0_9SortOrderE1EiyNS1_21identity_decomposer_tEEEvPT2_PKT1_SB_iiT3__param_1,
	.param .u64 _ZN3cub18CUB_300001_SM_10006detail10radix_sort30DeviceRadixSortHistogramKernelINS1_5radix10policy_hubIiNS0_8NullTypeEyE10Policy1000ELNS0_9SortOrderE1EiyNS1_21identity_decomposer_tEEEvPT2_PKT1_SB_iiT3__param_2,
	.param .u32 _ZN3cub18CUB_300001_SM_10006detail10radix_sort30DeviceRadixSortHistogramKernelINS1_5radix10policy_hubIiNS0_8NullTypeEyE10Policy1000ELNS0_9SortOrderE1EiyNS1_21identity_decomposer_tEEEvPT2_PKT1_SB_iiT3__param_3,
	.param .u32 _ZN3cub18CUB_300001_SM_10006detail10radix_sort30DeviceRadixSortHistogramKernelINS1_5radix10policy_hubIiNS0_8NullTypeEyE10Policy1000ELNS0_9SortOrderE1EiyNS1_21identity_decomposer_tEEEvPT2_PKT1_SB_iiT3__param_4,
	.param .align 1 .b8 _ZN3cub18CUB_300001_SM_10006detail10radix_sort30DeviceRadixSortHistogramKernelINS1_5radix10policy_hubIiNS0_8NullTypeEyE10Policy1000ELNS0_9SortOrderE1EiyNS1_21identity_decomposer_tEEEvPT2_PKT1_SB_iiT3__param_5[1]
)
.maxntid 128
{
	.reg .pred 	%p<91>;
	.reg .b32 	%r<486>;
	.reg .b64 	%rd<137>;
	// demoted variable
	.shared .align 4 .b8 _ZZN3cub18CUB_300001_SM_10006detail10radix_sort30DeviceRadixSortHistogramKernelINS1_5radix10policy_hubIiNS0_8NullTypeEyE10Policy1000ELNS0_9SortOrderE1EiyNS1_21identity_decomposer_tEEEvPT2_PKT1_SB_iiT3_E12temp_storage[4096];
	ld.param.u64 	%rd18, [_ZN3cub18CUB_300001_SM_10006detail10radix_sort30DeviceRadixSortHistogramKernelINS1_5radix10policy_hubIiNS0_8NullTypeEyE10Policy1000ELNS0_9SortOrderE1EiyNS1_21identity_decomposer_tEEEvPT2_PKT1_SB_iiT3__param_0];
	ld.param.u64 	%rd19, [_ZN3cub18CUB_300001_SM_10006detail10radix_sort30DeviceRadixSortHistogramKernelINS1_5radix10policy_hubIiNS0_8NullTypeEyE10Policy1000ELNS0_9SortOrderE1EiyNS1_21identity_decomposer_tEEEvPT2_PKT1_SB_iiT3__param_1];
	ld.param.u64 	%rd17, [_ZN3cub18CUB_300001_SM_10006detail10radix_sort30DeviceRadixSortHistogramKernelINS1_5radix10policy_hubIiNS0_8NullTypeEyE10Policy1000ELNS0_9SortOrderE1EiyNS1_21identity_decomposer_tEEEvPT2_PKT1_SB_iiT3__param_2];
	ld.param.u32 	%r174, [_ZN3cub18CUB_300001_SM_10006detail10radix_sort30DeviceRadixSortHistogramKernelINS1_5radix10policy_hubIiNS0_8NullTypeEyE10Policy1000ELNS0_9SortOrderE1EiyNS1_21identity_decomposer_tEEEvPT2_PKT1_SB_iiT3__param_3];
	ld.param.u32 	%r175, [_ZN3cub18CUB_300001_SM_10006detail10radix_sort30DeviceRadixSortHistogramKernelINS1_5radix10policy_hubIiNS0_8NullTypeEyE10Policy1000ELNS0_9SortOrderE1EiyNS1_21identity_decomposer_tEEEvPT2_PKT1_SB_iiT3__param_4];
	cvta.to.global.u64 	%rd1, %rd19;
	cvta.to.global.u64 	%rd2, %rd18;
	setp.eq.s64 	%p2, %rd17, 0;
	@%p2 bra 	$L__BB9_153;
	sub.s32 	%r176, %r175, %r174;
	add.s32 	%r177, %r176, 7;
	shr.s32 	%r178, %r177, 31;
	shr.u32 	%r179, %r178, 29;
	add.s32 	%r180, %r177, %r179;
	shr.s32 	%r181, %r180, 3;
	mov.u32 	%r182, %tid.x;
	setp.gt.u32 	%p3, %r182, 255;
	setp.lt.s32 	%p4, %r177, 8;
	mov.u32 	%r183, %ctaid.x;
	shl.b32 	%r184, %r183, 11;
	cvt.u64.u32 	%rd3, %r184;
	mov.u32 	%r185, %nctaid.x;
	shl.b32 	%r186, %r185, 11;
	cvt.u64.u32 	%rd4, %r186;
	add.s32 	%r1, %r181, -1;
	and.b32  	%r2, %r181, 15;
	and.b32  	%r3, %r181, 7;
	add.s32 	%r4, %r3, -1;
	and.b32  	%r5, %r181, 3;
	or.pred  	%p1, %p3, %p4;
	shl.b32 	%r187, %r182, 2;
	mov.u32 	%r188, _ZZN3cub18CUB_300001_SM_10006detail10radix_sort30DeviceRadixSortHistogramKernelINS1_5radix10policy_hubIiNS0_8NullTypeEyE10Policy1000ELNS0_9SortOrderE1EiyNS1_21identity_decomposer_tEEEvPT2_PKT1_SB_iiT3_E12temp_storage;
	add.s32 	%r6, %r188, %r187;
	and.b32  	%r7, %r181, 268435440;
	cvt.u64.u32 	%rd5, %r182;
	add.s32 	%r8, %r182, 128;
	add.s32 	%r9, %r182, 256;
	add.s32 	%r10, %r182, 384;
	add.s32 	%r11, %r182, 512;
	add.s32 	%r12, %r182, 640;
	add.s32 	%r13, %r182, 768;
	or.b32  	%r14, %r182, 1024;
	add.s32 	%r15, %r182, 1920;
	and.b32  	%r16, %r181, 268435448;
	and.b32  	%r17, %r181, 1;
	neg.s32 	%r18, %r7;
	add.s32 	%r19, %r6, 8192;
	add.s64 	%rd21, %rd17, -1;
	shr.u64 	%rd22, %rd21, 30;
	add.s64 	%rd23, %rd22, 1;
	min.u64 	%rd6, %rd23, %rd17;
	mov.b64 	%rd135, 0;
$L__BB9_2:
	@%p1 bra 	$L__BB9_30;
	setp.lt.u32 	%p5, %r1, 15;
	mov.b32 	%r439, 0;
	@%p5 bra 	$L__BB9_6;
	mov.u32 	%r436, %r19;
	mov.u32 	%r437, %r18;
$L__BB9_5:
	.pragma "nounroll";
	mov.b32 	%r190, 0;
	st.shared.u32 	[%r436+-8192], %r190;
	st.shared.u32 	[%r436+-7168], %r190;
	st.shared.u32 	[%r436+-6144], %r190;
	st.shared.u32 	[%r436+-5120], %r190;
	st.shared.u32 	[%r436+-4096], %r190;
	st.shared.u32 	[%r436+-3072], %r190;
	st.shared.u32 	[%r436+-2048], %r190;
	st.shared.u32 	[%r436+-1024], %r190;
	st.shared.u32 	[%r436], %r190;
	st.shared.u32 	[%r436+1024], %r190;
	st.shared.u32 	[%r436+2048], %r190;
	st.shared.u32 	[%r436+3072], %r190;
	st.shared.u32 	[%r436+4096], %r190;
	st.shared.u32 	[%r436+5120], %r190;
	st.shared.u32 	[%r436+6144], %r190;
	st.shared.u32 	[%r436+7168], %r190;
	add.s32 	%r437, %r437, 16;
	add.s32 	%r436, %r436, 16384;
	setp.ne.s32 	%p6, %r437, 0;
	mov.u32 	%r439, %r7;
	@%p6 bra 	$L__BB9_5;
$L__BB9_6:
	add.s32 	%r25, %r2, -1;
	setp.eq.s32 	%p7, %r2, 0;
	@%p7 bra 	$L__BB9_16;
	setp.lt.u32 	%p8, %r25, 7;
	@%p8 bra 	$L__BB9_9;
	shl.b32 	%r191, %r439, 10;
	add.s32 	%r192, %r6, %r191;
	mov.b32 	%r193, 0;
	st.shared.u32 	[%r192], %r193;
	st.shared.u32 	[%r192+1024], %r193;
	st.shared.u32 	[%r192+2048], %r193;
	st.shared.u32 	[%r192+3072], %r193;
	st.shared.u32 	[%r192+4096], %r193;
	st.shared.u32 	[%r192+5120], %r193;
	st.shared.u32 	[%r192+6144], %r193;
	st.shared.u32 	[%r192+7168], %r193;
	add.s32 	%r439, %r439, 8;
$L__BB9_9:
	setp.eq.s32 	%p9, %r3, 0;
	@%p9 bra 	$L__BB9_16;
	setp.lt.u32 	%p10, %r4, 3;
	@%p10 bra 	$L__BB9_12;
	shl.b32 	%r194, %r439, 10;
	add.s32 	%r195, %r6, %r194;
	mov.b32 	%r196, 0;
	st.shared.u32 	[%r195], %r196;
	st.shared.u32 	[%r195+1024], %r196;
	st.shared.u32 	[%r195+2048], %r196;
	st.shared.u32 	[%r195+3072], %r196;
	add.s32 	%r439, %r439, 4;
$L__BB9_12:
	setp.eq.s32 	%p11, %r5, 0;
	@%p11 bra 	$L__BB9_16;
	setp.eq.s32 	%p12, %r5, 1;
	shl.b32 	%r197, %r439, 10;
	add.s32 	%r30, %r6, %r197;
	mov.b32 	%r198, 0;
	st.shared.u32 	[%r30], %r198;
	@%p12 bra 	$L__BB9_16;
	setp.eq.s32 	%p13, %r5, 2;
	mov.b32 	%r199, 0;
	st.shared.u32 	[%r30+1024], %r199;
	@%p13 bra 	$L__BB9_16;
	mov.b32 	%r200, 0;
	st.shared.u32 	[%r30+2048], %r200;
$L__BB9_16:
	cvt.u32.u64 	%r201, %rd5;
	setp.gt.u32 	%p14, %r201, 127;
	@%p14 bra 	$L__BB9_30;
	setp.lt.u32 	%p15, %r1, 15;
	mov.b32 	%r443, 0;
	@%p15 bra 	$L__BB9_20;
	mov.b32 	%r441, 0;
$L__BB9_19:
	.pragma "nounroll";
	shl.b32 	%r204, %r441, 10;
	add.s32 	%r205, %r6, %r204;
	mov.b32 	%r206, 0;
	st.shared.u32 	[%r205+512], %r206;
	st.shared.u32 	[%r205+1536], %r206;
	st.shared.u32 	[%r205+2560], %r206;
	st.shared.u32 	[%r205+3584], %r206;
	st.shared.u32 	[%r205+4608], %r206;
	st.shared.u32 	[%r205+5632], %r206;
	st.shared.u32 	[%r205+6656], %r206;
	st.shared.u32 	[%r205+7680], %r206;
	st.shared.u32 	[%r205+8704], %r206;
	st.shared.u32 	[%r205+9728], %r206;
	st.shared.u32 	[%r205+10752], %r206;
	st.shared.u32 	[%r205+11776], %r206;
	st.shared.u32 	[%r205+12800], %r206;
	st.shared.u32 	[%r205+13824], %r206;
	st.shared.u32 	[%r205+14848], %r206;
	st.shared.u32 	[%r205+15872], %r206;
	add.s32 	%r441, %r441, 16;
	setp.ne.s32 	%p16, %r441, %r7;
	mov.u32 	%r443, %r7;
	@%p16 bra 	$L__BB9_19;
$L__BB9_20:
	setp.eq.s32 	%p17, %r2, 0;
	@%p17 bra 	$L__BB9_30;
	setp.lt.u32 	%p18, %r25, 7;
	@%p18 bra 	$L__BB9_23;
	shl.b32 	%r207, %r443, 10;
	add.s32 	%r208, %r6, %r207;
	mov.b32 	%r209, 0;
	st.shared.u32 	[%r208+512], %r209;
	st.shared.u32 	[%r208+1536], %r209;
	st.shared.u32 	[%r208+2560], %r209;
	st.shared.u32 	[%r208+3584], %r209;
	st.shared.u32 	[%r208+4608], %r209;
	st.shared.u32 	[%r208+5632], %r209;
	st.shared.u32 	[%r208+6656], %r209;
	st.shared.u32 	[%r208+7680], %r209;
	add.s32 	%r443, %r443, 8;
$L__BB9_23:
	setp.eq.s32 	%p19, %r3, 0;
	@%p19 bra 	$L__BB9_30;
	setp.lt.u32 	%p20, %r4, 3;
	@%p20 bra 	$L__BB9_26;
	shl.b32 	%r210, %r443, 10;
	add.s32 	%r211, %r6, %r210;
	mov.b32 	%r212, 0;
	st.shared.u32 	[%r211+512], %r212;
	st.shared.u32 	[%r211+1536], %r212;
	st.shared.u32 	[%r211+2560], %r212;
	st.shared.u32 	[%r211+3584], %r212;
	add.s32 	%r443, %r443, 4;
$L__BB9_26:
	setp.eq.s32 	%p21, %r5, 0;
	@%p21 bra 	$L__BB9_30;
	setp.eq.s32 	%p22, %r5, 1;
	shl.b32 	%r213, %r443, 10;
	add.s32 	%r38, %r6, %r213;
	mov.b32 	%r214, 0;
	st.shared.u32 	[%r38+512], %r214;
	@%p22 bra 	$L__BB9_30;
	setp.eq.s32 	%p23, %r5, 2;
	mov.b32 	%r215, 0;
	st.shared.u32 	[%r38+1536], %r215;
	@%p23 bra 	$L__BB9_30;
	mov.b32 	%r216, 0;
	st.shared.u32 	[%r38+2560], %r216;
$L__BB9_30:
	bar.sync 	0;
	bar.sync 	0;
	shl.b64 	%rd8, %rd135, 30;
	sub.s64 	%rd24, %rd17, %rd8;
	min.u64 	%rd9, %rd24, 1073741824;
	setp.le.u64 	%p24, %rd9, %rd3;
	@%p24 bra 	$L__BB9_70;
	mov.u64 	%rd136, %rd3;
$L__BB9_32:
	add.s64 	%rd11, %rd136, %rd8;
	sub.s64 	%rd12, %rd17, %rd11;
	setp.lt.u64 	%p25, %rd12, 2048;
	@%p25 bra 	$L__BB9_34;
	add.s64 	%rd27, %rd11, %rd5;
	shl.b64 	%rd28, %rd27, 2;
	add.s64 	%rd29, %rd1, %rd28;
	ld.global.u32 	%r475, [%rd29];
	ld.global.u32 	%r474, [%rd29+512];
	ld.global.u32 	%r473, [%rd29+1024];
	ld.global.u32 	%r472, [%rd29+1536];
	ld.global.u32 	%r471, [%rd29+2048];
	ld.global.u32 	%r470, [%rd29+2560];
	ld.global.u32 	%r469, [%rd29+3072];
	ld.global.u32 	%r468, [%rd29+3584];
	ld.global.u32 	%r467, [%rd29+4096];
	ld.global.u32 	%r466, [%rd29+4608];
	ld.global.u32 	%r465, [%rd29+5120];
	ld.global.u32 	%r464, [%rd29+5632];
	ld.global.u32 	%r463, [%rd29+6144];
	ld.global.u32 	%r462, [%rd29+6656];
	ld.global.u32 	%r461, [%rd29+7168];
	ld.global.u32 	%r460, [%rd29+7680];
	bra.uni 	$L__BB9_66;
$L__BB9_34:
	cvt.u32.u64 	%r218, %rd5;
	cvt.u32.u64 	%r55, %rd12;
	setp.ge.s32 	%p26, %r218, %r55;
	add.s64 	%rd25, %rd11, %rd5;
	shl.b64 	%rd26, %rd25, 2;
	add.s64 	%rd13, %rd1, %rd26;
	mov.b32 	%r475, -2147483648;
	@%p26 bra 	$L__BB9_36;
	ld.global.u32 	%r475, [%rd13];
$L__BB9_36:
	setp.ge.s32 	%p27, %r8, %r55;
	mov.b32 	%r474, -2147483648;
	@%p27 bra 	$L__BB9_38;
	ld.global.u32 	%r474, [%rd13+512];
$L__BB9_38:
	setp.ge.s32 	%p28, %r9, %r55;
	mov.b32 	%r473, -2147483648;
	@%p28 bra 	$L__BB9_40;
	ld.global.u32 	%r473, [%rd13+1024];
$L__BB9_40:
	setp.ge.s32 	%p29, %r10, %r55;
	mov.b32 	%r472, -2147483648;
	@%p29 bra 	$L__BB9_42;
	ld.global.u32 	%r472, [%rd13+1536];
$L__BB9_42:
	setp.ge.s32 	%p30, %r11, %r55;
	mov.b32 	%r471, -2147483648;
	@%p30 bra 	$L__BB9_44;
	ld.global.u32 	%r471, [%rd13+2048];
$L__BB9_44:
	setp.ge.s32 	%p31, %r12, %r55;
	mov.b32 	%r470, -2147483648;
	@%p31 bra 	$L__BB9_46;
	ld.global.u32 	%r470, [%rd13+2560];
$L__BB9_46:
	setp.ge.s32 	%p32, %r13, %r55;
	mov.b32 	%r469, -2147483648;
	@%p32 bra 	$L__BB9_48;
	ld.global.u32 	%r469, [%rd13+3072];
$L__BB9_48:
	mov.u32 	%r226, %tid.x;
	add.s32 	%r227, %r226, 896;
	setp.ge.s32 	%p33, %r227, %r55;
	mov.b32 	%r468, -2147483648;
	@%p33 bra 	$L__BB9_50;
	ld.global.u32 	%r468, [%rd13+3584];
$L__BB9_50:
	setp.ge.s32 	%p34, %r14, %r55;
	mov.b32 	%r467, -2147483648;
	@%p34 bra 	$L__BB9_52;
	ld.global.u32 	%r467, [%rd13+4096];
$L__BB9_52:
	add.s32 	%r231, %r226, 1152;
	setp.ge.s32 	%p35, %r231, %r55;
	mov.b32 	%r466, -2147483648;
	@%p35 bra 	$L__BB9_54;
	ld.global.u32 	%r466, [%rd13+4608];
$L__BB9_54:
	add.s32 	%r234, %r226, 1280;
	setp.ge.s32 	%p36, %r234, %r55;
	mov.b32 	%r465, -2147483648;
	@%p36 bra 	$L__BB9_56;
	ld.global.u32 	%r465, [%rd13+5120];
$L__BB9_56:
	add.s32 	%r237, %r226, 1408;
	setp.ge.s32 	%p37, %r237, %r55;
	mov.b32 	%r464, -2147483648;
	@%p37 bra 	$L__BB9_58;
	ld.global.u32 	%r464, [%rd13+5632];
$L__BB9_58:
	add.s32 	%r240, %r226, 1536;
	setp.ge.s32 	%p38, %r240, %r55;
	mov.b32 	%r463, -2147483648;
	@%p38 bra 	$L__BB9_60;
	ld.global.u32 	%r463, [%rd13+6144];
$L__BB9_60:
	add.s32 	%r243, %r226, 1664;
	setp.ge.s32 	%p39, %r243, %r55;
	mov.b32 	%r462, -2147483648;
	@%p39 bra 	$L__BB9_62;
	ld.global.u32 	%r462, [%rd13+6656];
$L__BB9_62:
	add.s32 	%r246, %r226, 1792;
	setp.ge.s32 	%p40, %r246, %r55;
	mov.b32 	%r461, -2147483648;
	@%p40 bra 	$L__BB9_64;
	ld.global.u32 	%r461, [%rd13+7168];
$L__BB9_64:
	setp.ge.s32 	%p41, %r15, %r55;
	mov.b32 	%r460, -2147483648;
	@%p41 bra 	$L__BB9_66;
	ld.global.u32 	%r460, [%rd13+7680];
$L__BB9_66:
	setp.le.s32 	%p42, %r175, %r174;
	@%p42 bra 	$L__BB9_69;
	xor.b32  	%r103, %r460, 2147483647;
	xor.b32  	%r104, %r461, 2147483647;
	xor.b32  	%r105, %r462, 2147483647;
	xor.b32  	%r106, %r463, 2147483647;
	xor.b32  	%r107, %r464, 2147483647;
	xor.b32  	%r108, %r465, 2147483647;
	xor.b32  	%r109, %r466, 2147483647;
	xor.b32  	%r110, %r467, 2147483647;
	xor.b32  	%r111, %r468, 2147483647;
	xor.b32  	%r112, %r469, 2147483647;
	xor.b32  	%r113, %r470, 2147483647;
	xor.b32  	%r114, %r471, 2147483647;
	xor.b32  	%r115, %r472, 2147483647;
	xor.b32  	%r116, %r473, 2147483647;
	xor.b32  	%r117, %r474, 2147483647;
	xor.b32  	%r118, %r475, 2147483647;
	mov.b32 	%r476, 0;
	mov.u32 	%r477, %r174;
$L__BB9_68:
	sub.s32 	%r249, %r175, %r477;
	shl.b32 	%r250, %r476, 10;
	mov.u32 	%r251, _ZZN3cub18CUB_300001_SM_10006detail10radix_sort30DeviceRadixSortHistogramKernelINS1_5radix10policy_hubIiNS0_8NullTypeEyE10Policy1000ELNS0_9SortOrderE1EiyNS1_21identity_decomposer_tEEEvPT2_PKT1_SB_iiT3_E12temp_storage;
	add.s32 	%r252, %r251, %r250;
	min.s32 	%r253, %r249, 8;
	mov.b32 	%r254, -1;
	shl.b32 	%r255, %r254, %r253;
	not.b32 	%r256, %r255;
	shr.u32 	%r257, %r118, %r477;
	and.b32  	%r258, %r257, %r256;
	shl.b32 	%r259, %r258, 2;
	add.s32 	%r260, %r252, %r259;
	atom.shared.add.u32 	%r261, [%r260], 1;
	shr.u32 	%r262, %r117, %r477;
	and.b32  	%r263, %r262, %r256;
	shl.b32 	%r264, %r263, 2;
	add.s32 	%r265, %r252, %r264;
	atom.shared.add.u32 	%r266, [%r265], 1;
	shr.u32 	%r267, %r116, %r477;
	and.b32  	%r268, %r267, %r256;
	shl.b32 	%r269, %r268, 2;
	add.s32 	%r270, %r252, %r269;
	atom.shared.add.u32 	%r271, [%r270], 1;
	shr.u32 	%r272, %r115, %r477;
	and.b32  	%r273, %r272, %r256;
	shl.b32 	%r274, %r273, 2;
	add.s32 	%r275, %r252, %r274;
	atom.shared.add.u32 	%r276, [%r275], 1;
	shr.u32 	%r277, %r114, %r477;
	and.b32  	%r278, %r277, %r256;
	shl.b32 	%r279, %r278, 2;
	add.s32 	%r280, %r252, %r279;
	atom.shared.add.u32 	%r281, [%r280], 1;
	shr.u32 	%r282, %r113, %r477;
	and.b32  	%r283, %r282, %r256;
	shl.b32 	%r284, %r283, 2;
	add.s32 	%r285, %r252, %r284;
	atom.shared.add.u32 	%r286, [%r285], 1;
	shr.u32 	%r287, %r112, %r477;
	and.b32  	%r288, %r287, %r256;
	shl.b32 	%r289, %r288, 2;
	add.s32 	%r290, %r252, %r289;
	atom.shared.add.u32 	%r291, [%r290], 1;
	shr.u32 	%r292, %r111, %r477;
	and.b32  	%r293, %r292, %r256;
	shl.b32 	%r294, %r293, 2;
	add.s32 	%r295, %r252, %r294;
	atom.shared.add.u32 	%r296, [%r295], 1;
	shr.u32 	%r297, %r110, %r477;
	and.b32  	%r298, %r297, %r256;
	shl.b32 	%r299, %r298, 2;
	add.s32 	%r300, %r252, %r299;
	atom.shared.add.u32 	%r301, [%r300], 1;
	shr.u32 	%r302, %r109, %r477;
	and.b32  	%r303, %r302, %r256;
	shl.b32 	%r304, %r303, 2;
	add.s32 	%r305, %r252, %r304;
	atom.shared.add.u32 	%r306, [%r305], 1;
	shr.u32 	%r307, %r108, %r477;
	and.b32  	%r308, %r307, %r256;
	shl.b32 	%r309, %r308, 2;
	add.s32 	%r310, %r252, %r309;
	atom.shared.add.u32 	%r311, [%r310], 1;
	shr.u32 	%r312, %r107, %r477;
	and.b32  	%r313, %r312, %r256;
	shl.b32 	%r314, %r313, 2;
	add.s32 	%r315, %r252, %r314;
	atom.shared.add.u32 	%r316, [%r315], 1;
	shr.u32 	%r317, %r106, %r477;
	and.b32  	%r318, %r317, %r256;
	shl.b32 	%r319, %r318, 2;
	add.s32 	%r320, %r252, %r319;
	atom.shared.add.u32 	%r321, [%r320], 1;
	shr.u32 	%r322, %r105, %r477;
	and.b32  	%r323, %r322, %r256;
	shl.b32 	%r324, %r323, 2;
	add.s32 	%r325, %r252, %r324;
	atom.shared.add.u32 	%r326, [%r325], 1;
	shr.u32 	%r327, %r104, %r477;
	and.b32  	%r328, %r327, %r256;
	shl.b32 	%r329, %r328, 2;
	add.s32 	%r330, %r252, %r329;
	atom.shared.add.u32 	%r331, [%r330], 1;
	shr.u32 	%r332, %r103, %r477;
	and.b32  	%r333, %r332, %r256;
	shl.b32 	%r334, %r333, 2;
	add.s32 	%r335, %r252, %r334;
	atom.shared.add.u32 	%r336, [%r335], 1;
	add.s32 	%r477, %r477, 8;
	add.s32 	%r476, %r476, 1;
	setp.lt.s32 	%p43, %r477, %r175;
	@%p43 bra 	$L__BB9_68;
$L__BB9_69:
	add.s64 	%rd136, %rd136, %rd4;
	setp.lt.u64 	%p44, %rd136, %rd9;
	@%p44 bra 	$L__BB9_32;
$L__BB9_70:
	bar.sync 	0;
	@%p1 bra 	$L__BB9_152;
	setp.lt.u32 	%p45, %r1, 7;
	mov.b32 	%r480, 0;
	@%p45 bra 	$L__BB9_90;
	mov.b32 	%r478, 0;
$L__BB9_73:
	.pragma "nounroll";
	shl.b32 	%r339, %r478, 10;
	add.s32 	%r124, %r6, %r339;
	ld.shared.u32 	%r125, [%r124];
	setp.eq.s32 	%p46, %r125, 0;
	@%p46 bra 	$L__BB9_75;
	cvt.u32.u64 	%r340, %rd5;
	shl.b32 	%r341, %r478, 8;
	add.s32 	%r342, %r341, %r340;
	mul.wide.u32 	%rd30, %r342, 8;
	add.s64 	%rd31, %rd2, %rd30;
	cvt.u64.u32 	%rd32, %r125;
	atom.global.add.u64 	%rd33, [%rd31], %rd32;
$L__BB9_75:
	ld.shared.u32 	%r126, [%r124+1024];
	setp.eq.s32 	%p47, %r126, 0;
	@%p47 bra 	$L__BB9_77;
	cvt.u32.u64 	%r343, %rd5;
	shl.b32 	%r344, %r478, 8;
	add.s32 	%r345, %r344, %r343;
	add.s32 	%r346, %r345, 256;
	mul.wide.u32 	%rd34, %r346, 8;
	add.s64 	%rd35, %rd2, %rd34;
	cvt.u64.u32 	%rd36, %r126;
	atom.global.add.u64 	%rd37, [%rd35], %rd36;
$L__BB9_77:
	ld.shared.u32 	%r127, [%r124+2048];
	setp.eq.s32 	%p48, %r127, 0;
	@%p48 bra 	$L__BB9_79;
	cvt.u32.u64 	%r347, %rd5;
	shl.b32 	%r348, %r478, 8;
	add.s32 	%r349, %r348, %r347;
	add.s32 	%r350, %r349, 512;
	mul.wide.u32 	%rd38, %r350, 8;
	add.s64 	%rd39, %rd2, %rd38;
	cvt.u64.u32 	%rd40, %r127;
	atom.global.add.u64 	%rd41, [%rd39], %rd40;
$L__BB9_79:
	ld.shared.u32 	%r128, [%r124+3072];
	setp.eq.s32 	%p49, %r128, 0;
	@%p49 bra 	$L__BB9_81;
	cvt.u32.u64 	%r351, %rd5;
	shl.b32 	%r352, %r478, 8;
	add.s32 	%r353, %r352, %r351;
	add.s32 	%r354, %r353, 768;
	mul.wide.u32 	%rd42, %r354, 8;
	add.s64 	%rd43, %rd2, %rd42;
	cvt.u64.u32 	%rd44, %r128;
	atom.global.add.u64 	%rd45, [%rd43], %rd44;
$L__BB9_81:
	ld.shared.u32 	%r129, [%r124+4096];
	setp.eq.s32 	%p50, %r129, 0;
	@%p50 bra 	$L__BB9_83;
	cvt.u32.u64 	%r355, %rd5;
	shl.b32 	%r356, %r478, 8;
	add.s32 	%r357, %r356, %r355;
	add.s32 	%r358, %r357, 1024;
	mul.wide.u32 	%rd46, %r358, 8;
	add.s64 	%rd47, %rd2, %rd46;
	cvt.u64.u32 	%rd48, %r129;
	atom.global.add.u64 	%rd49, [%rd47], %rd48;
$L__BB9_83:
	ld.shared.u32 	%r130, [%r124+5120];
	setp.eq.s32 	%p51, %r130, 0;
	@%p51 bra 	$L__BB9_85;
	cvt.u32.u64 	%r359, %rd5;
	shl.b32 	%r360, %r478, 8;
	add.s32 	%r361, %r360, %r359;
	add.s32 	%r362, %r361, 1280;
	mul.wide.u32 	%rd50, %r362, 8;
	add.s64 	%rd51, %rd2, %rd50;
	cvt.u64.u32 	%rd52, %r130;
	atom.global.add.u64 	%rd53, [%rd51], %rd52;
$L__BB9_85:
	ld.shared.u32 	%r131, [%r124+6144];
	setp.eq.s32 	%p52, %r131, 0;
	@%p52 bra 	$L__BB9_87;
	cvt.u32.u64 	%r363, %rd5;
	shl.b32 	%r364, %r478, 8;
	add.s32 	%r365, %r364, %r363;
	add.s32 	%r366, %r365, 1536;
	mul.wide.u32 	%rd54, %r366, 8;
	add.s64 	%rd55, %rd2, %rd54;
	cvt.u64.u32 	%rd56, %r131;
	atom.global.add.u64 	%rd57, [%rd55], %rd56;
$L__BB9_87:
	ld.shared.u32 	%r132, [%r124+7168];
	setp.eq.s32 	%p53, %r132, 0;
	@%p53 bra 	$L__BB9_89;
	cvt.u32.u64 	%r367, %rd5;
	shl.b32 	%r368, %r478, 8;
	add.s32 	%r369, %r368, %r367;
	add.s32 	%r370, %r369, 1792;
	mul.wide.u32 	%rd58, %r370, 8;
	add.s64 	%rd59, %rd2, %rd58;
	cvt.u64.u32 	%rd60, %r132;
	atom.global.add.u64 	%rd61, [%rd59], %rd60;
$L__BB9_89:
	add.s32 	%r478, %r478, 8;
	setp.ne.s32 	%p54, %r478, %r16;
	mov.u32 	%r480, %r16;
	@%p54 bra 	$L__BB9_73;
$L__BB9_90:
	add.s32 	%r135, %r5, -1;
	setp.eq.s32 	%p55, %r3, 0;
	@%p55 bra 	$L__BB9_111;
	setp.lt.u32 	%p56, %r4, 3;
	@%p56 bra 	$L__BB9_101;
	shl.b32 	%r371, %r480, 10;
	add.s32 	%r136, %r6, %r371;
	ld.shared.u32 	%r137, [%r136];
	setp.eq.s32 	%p57, %r137, 0;
	@%p57 bra 	$L__BB9_94;
	cvt.u32.u64 	%r372, %rd5;
	shl.b32 	%r373, %r480, 8;
	add.s32 	%r374, %r373, %r372;
	mul.wide.u32 	%rd62, %r374, 8;
	add.s64 	%rd63, %rd2, %rd62;
	cvt.u64.u32 	%rd64, %r137;
	atom.global.add.u64 	%rd65, [%rd63], %rd64;
$L__BB9_94:
	ld.shared.u32 	%r138, [%r136+1024];
	setp.eq.s32 	%p58, %r138, 0;
	@%p58 bra 	$L__BB9_96;
	cvt.u32.u64 	%r375, %rd5;
	shl.b32 	%r376, %r480, 8;
	add.s32 	%r377, %r376, %r375;
	add.s32 	%r378, %r377, 256;
	mul.wide.u32 	%rd66, %r378, 8;
	add.s64 	%rd67, %rd2, %rd66;
	cvt.u64.u32 	%rd68, %r138;
	atom.global.add.u64 	%rd69, [%rd67], %rd68;
$L__BB9_96:
	ld.shared.u32 	%r139, [%r136+2048];
	setp.eq.s32 	%p59, %r139, 0;
	@%p59 bra 	$L__BB9_98;
	cvt.u32.u64 	%r379, %rd5;
	shl.b32 	%r380, %r480, 8;
	add.s32 	%r381, %r380, %r379;
	add.s32 	%r382, %r381, 512;
	mul.wide.u32 	%rd70, %r382, 8;
	add.s64 	%rd71, %rd2, %rd70;
	cvt.u64.u32 	%rd72, %r139;
	atom.global.add.u64 	%rd73, [%rd71], %rd72;
$L__BB9_98:
	ld.shared.u32 	%r140, [%r136+3072];
	setp.eq.s32 	%p60, %r140, 0;
	@%p60 bra 	$L__BB9_100;
	cvt.u32.u64 	%r383, %rd5;
	shl.b32 	%r384, %r480, 8;
	add.s32 	%r385, %r384, %r383;
	add.s32 	%r386, %r385, 768;
	mul.wide.u32 	%rd74, %r386, 8;
	add.s64 	%rd75, %rd2, %rd74;
	cvt.u64.u32 	%rd76, %r140;
	atom.global.add.u64 	%rd77, [%rd75], %rd76;
$L__BB9_100:
	add.s32 	%r480, %r480, 4;
$L__BB9_101:
	setp.eq.s32 	%p61, %r5, 0;
	@%p61 bra 	$L__BB9_111;
	setp.eq.s32 	%p62, %r135, 0;
	@%p62 bra 	$L__BB9_108;
	shl.b32 	%r387, %r480, 10;
	add.s32 	%r143, %r6, %r387;
	ld.shared.u32 	%r144, [%r143];
	setp.eq.s32 	%p63, %r144, 0;
	@%p63 bra 	$L__BB9_105;
	cvt.u32.u64 	%r388, %rd5;
	shl.b32 	%r389, %r480, 8;
	add.s32 	%r390, %r389, %r388;
	mul.wide.u32 	%rd78, %r390, 8;
	add.s64 	%rd79, %rd2, %rd78;
	cvt.u64.u32 	%rd80, %r144;
	atom.global.add.u64 	%rd81, [%rd79], %rd80;
$L__BB9_105:
	ld.shared.u32 	%r145, [%r143+1024];
	setp.eq.s32 	%p64, %r145, 0;
	@%p64 bra 	$L__BB9_107;
	cvt.u32.u64 	%r391, %rd5;
	shl.b32 	%r392, %r480, 8;
	add.s32 	%r393, %r392, %r391;
	add.s32 	%r394, %r393, 256;
	mul.wide.u32 	%rd82, %r394, 8;
	add.s64 	%rd83, %rd2, %rd82;
	cvt.u64.u32 	%rd84, %r145;
	atom.global.add.u64 	%rd85, [%rd83], %rd84;
$L__BB9_107:
	add.s32 	%r480, %r480, 2;
$L__BB9_108:
	setp.eq.s32 	%p65, %r17, 0;
	@%p65 bra 	$L__BB9_111;
	shl.b32 	%r395, %r480, 10;
	add.s32 	%r396, %r6, %r395;
	ld.shared.u32 	%r148, [%r396];
	setp.eq.s32 	%p66, %r148, 0;
	@%p66 bra 	$L__BB9_111;
	cvt.u32.u64 	%r397, %rd5;
	shl.b32 	%r398, %r480, 8;
	add.s32 	%r399, %r398, %r397;
	mul.wide.u32 	%rd86, %r399, 8;
	add.s64 	%rd87, %rd2, %rd86;
	cvt.u64.u32 	%rd88, %r148;
	atom.global.add.u64 	%rd89, [%rd87], %rd88;
$L__BB9_111:
	cvt.u32.u64 	%r400, %rd5;
	setp.gt.u32 	%p67, %r400, 127;
	@%p67 bra 	$L__BB9_152;
	setp.lt.u32 	%p68, %r1, 7;
	mov.b32 	%r484, 0;
	@%p68 bra 	$L__BB9_131;
	mov.b32 	%r482, 0;
$L__BB9_114:
	.pragma "nounroll";
	shl.b32 	%r404, %r482, 10;
	add.s32 	%r150, %r6, %r404;
	ld.shared.u32 	%r151, [%r150+512];
	setp.eq.s32 	%p69, %r151, 0;
	shl.b32 	%r405, %r482, 8;
	add.s32 	%r406, %r405, %r400;
	mul.wide.u32 	%rd90, %r406, 8;
	add.s64 	%rd15, %rd2, %rd90;
	@%p69 bra 	$L__BB9_116;
	cvt.u64.u32 	%rd91, %r151;
	atom.global.add.u64 	%rd92, [%rd15+1024], %rd91;
$L__BB9_116:
	ld.shared.u32 	%r152, [%r150+1536];
	setp.eq.s32 	%p70, %r152, 0;
	@%p70 bra 	$L__BB9_118;
	cvt.u64.u32 	%rd93, %r152;
	atom.global.add.u64 	%rd94, [%rd15+3072], %rd93;
$L__BB9_118:
	ld.shared.u32 	%r153, [%r150+2560];
	setp.eq.s32 	%p71, %r153, 0;
	@%p71 bra 	$L__BB9_120;
	cvt.u64.u32 	%rd95, %r153;
	atom.global.add.u64 	%rd96, [%rd15+5120], %rd95;
$L__BB9_120:
	ld.shared.u32 	%r154, [%r150+3584];
	setp.eq.s32 	%p72, %r154, 0;
	@%p72 bra 	$L__BB9_122;
	cvt.u64.u32 	%rd97, %r154;
	atom.global.add.u64 	%rd98, [%rd15+7168], %rd97;
$L__BB9_122:
	ld.shared.u32 	%r155, [%r150+4608];
	setp.eq.s32 	%p73, %r155, 0;
	@%p73 bra 	$L__BB9_124;
	cvt.u64.u32 	%rd99, %r155;
	atom.global.add.u64 	%rd100, [%rd15+9216], %rd99;
$L__BB9_124:
	ld.shared.u32 	%r156, [%r150+5632];
	setp.eq.s32 	%p74, %r156, 0;
	@%p74 bra 	$L__BB9_126;
	cvt.u64.u32 	%rd101, %r156;
	atom.global.add.u64 	%rd102, [%rd15+11264], %rd101;
$L__BB9_126:
	ld.shared.u32 	%r157, [%r150+6656];
	setp.eq.s32 	%p75, %r157, 0;
	@%p75 bra 	$L__BB9_128;
	cvt.u64.u32 	%rd103, %r157;
	atom.global.add.u64 	%rd104, [%rd15+13312], %rd103;
$L__BB9_128:
	ld.shared.u32 	%r158, [%r150+7680];
	setp.eq.s32 	%p76, %r158, 0;
	@%p76 bra 	$L__BB9_130;
	cvt.u64.u32 	%rd105, %r158;
	atom.global.add.u64 	%rd106, [%rd15+15360], %rd105;
$L__BB9_130:
	add.s32 	%r482, %r482, 8;
	setp.ne.s32 	%p77, %r482, %r16;
	mov.u32 	%r484, %r16;
	@%p77 bra 	$L__BB9_114;
$L__BB9_131:
	setp.eq.s32 	%p78, %r3, 0;
	@%p78 bra 	$L__BB9_152;
	setp.lt.u32 	%p79, %r4, 3;
	@%p79 bra 	$L__BB9_142;
	shl.b32 	%r407, %r484, 10;
	add.s32 	%r161, %r6, %r407;
	ld.shared.u32 	%r162, [%r161+512];
	setp.eq.s32 	%p80, %r162, 0;
	@%p80 bra 	$L__BB9_135;
	shl.b32 	%r409, %r484, 8;
	add.s32 	%r410, %r409, %r400;
	mul.wide.u32 	%rd107, %r410, 8;
	add.s64 	%rd108, %rd2, %rd107;
	cvt.u64.u32 	%rd109, %r162;
	atom.global.add.u64 	%rd110, [%rd108+1024], %rd109;
$L__BB9_135:
	ld.shared.u32 	%r163, [%r161+1536];
	setp.eq.s32 	%p81, %r163, 0;
	@%p81 bra 	$L__BB9_137;
	shl.b32 	%r412, %r484, 8;
	add.s32 	%r413, %r412, %r400;
	add.s32 	%r414, %r413, 256;
	mul.wide.u32 	%rd111, %r414, 8;
	add.s64 	%rd112, %rd2, %rd111;
	cvt.u64.u32 	%rd113, %r163;
	atom.global.add.u64 	%rd114, [%rd112+1024], %rd113;
$L__BB9_137:
	ld.shared.u32 	%r164, [%r161+2560];
	setp.eq.s32 	%p82, %r164, 0;
	@%p82 bra 	$L__BB9_139;
	shl.b32 	%r416, %r484, 8;
	add.s32 	%r417, %r416, %r400;
	add.s32 	%r418, %r417, 512;
	mul.wide.u32 	%rd115, %r418, 8;
	add.s64 	%rd116, %rd2, %rd115;
	cvt.u64.u32 	%rd117, %r164;
	atom.global.add.u64 	%rd118, [%rd116+1024], %rd117;
$L__BB9_139:
	ld.shared.u32 	%r165, [%r161+3584];
	setp.eq.s32 	%p83, %r165, 0;
	@%p83 bra 	$L__BB9_141;
	shl.b32 	%r420, %r484, 8;
	add.s32 	%r421, %r420, %r400;
	add.s32 	%r422, %r421, 768;
	mul.wide.u32 	%rd119, %r422, 8;
	add.s64 	%rd120, %rd2, %rd119;
	cvt.u64.u32 	%rd121, %r165;
	atom.global.add.u64 	%rd122, [%rd120+1024], %rd121;
$L__BB9_141:
	add.s32 	%r484, %r484, 4;
$L__BB9_142:
	setp.eq.s32 	%p84, %r5, 0;
	@%p84 bra 	$L__BB9_152;
	setp.eq.s32 	%p85, %r135, 0;
	@%p85 bra 	$L__BB9_149;
	shl.b32 	%r423, %r484, 10;
	add.s32 	%r168, %r6, %r423;
	ld.shared.u32 	%r169, [%r168+512];
	setp.eq.s32 	%p86, %r169, 0;
	@%p86 bra 	$L__BB9_146;
	shl.b32 	%r425, %r484, 8;
	add.s32 	%r426, %r425, %r400;
	mul.wide.u32 	%rd123, %r426, 8;
	add.s64 	%rd124, %rd2, %rd123;
	cvt.u64.u32 	%rd125, %r169;
	atom.global.add.u64 	%rd126, [%rd124+1024], %rd125;
$L__BB9_146:
	ld.shared.u32 	%r170, [%r168+1536];
	setp.eq.s32 	%p87, %r170, 0;
	@%p87 bra 	$L__BB9_148;
	shl.b32 	%r428, %r484, 8;
	add.s32 	%r429, %r428, %r400;
	add.s32 	%r430, %r429, 256;
	mul.wide.u32 	%rd127, %r430, 8;
	add.s64 	%rd128, %rd2, %rd127;
	cvt.u64.u32 	%rd129, %r170;
	atom.global.add.u64 	%rd130, [%rd128+1024], %rd129;
$L__BB9_148:
	add.s32 	%r484, %r484, 2;
$L__BB9_149:
	setp.eq.s32 	%p88, %r17, 0;
	@%p88 bra 	$L__BB9_152;
	shl.b32 	%r431, %r484, 10;
	add.s32 	%r432, %r6, %r431;
	ld.shared.u32 	%r173, [%r432+512];
	setp.eq.s32 	%p89, %r173, 0;
	@%p89 bra 	$L__BB9_152;
	shl.b32 	%r434, %r484, 8;
	add.s32 	%r435, %r434, %r400;
	mul.wide.u32 	%rd131, %r435, 8;
	add.s64 	%rd132, %rd2, %rd131;
	cvt.u64.u32 	%rd133, %r173;
	atom.global.add.u64 	%rd134, [%rd132+1024], %rd133;
$L__BB9_152:
	bar.sync 	0;
	add.s64 	%rd135, %rd135, 1;
	setp.ne.s64 	%p90, %rd135, %rd6;
	@%p90 bra 	$L__BB9_2;
$L__BB9_153:
	ret;

}
	// .globl	_ZN3cub18CUB_300001_SM_10006detail10radix_sort33DeviceRadixSortExclusiveSumKernelINS1_5radix10policy_hubIiNS0_8NullTypeEyE10Policy1000EyEEvPT0_
.visible .entry _ZN3cub18CUB_300001_SM_10006detail10radix_sort33DeviceRadixSortExclusiveSumKernelINS1_5radix10policy_hubIiNS0_8NullTypeEyE10Policy1000EyEEvPT0_(
	.param .u64 .ptr .align 1 _ZN3cub18CUB_300001_SM_10006detail10radix_sort33DeviceRadixSortExclusiveSumKernelINS1_5radix10policy_hubIiNS0_8NullTypeEyE10Policy1000EyEEvPT0__param_0
)
{
	.reg .pred 	%p<4>;
	.reg .b32 	%r<28>;
	.reg .b64 	%rd<54>;
	// demoted variable
	.shared .align 16 .b8 _ZZN3cub18CUB_300001_SM_10006detail10radix_sort33DeviceRadixSortExclusiveSumKernelINS1_5radix10policy_hubIiNS0_8NullTypeEyE10Policy1000EyEEvPT0_E12temp_storage[2336];
	ld.param.u64 	%rd5, [_ZN3cub18CUB_300001_SM_10006detail10radix_sort33DeviceRadixSortExclusiveSumKernelINS1_5radix10policy_hubIiNS0_8NullTypeEyE10Policy1000EyEEvPT0__param_0];
	cvta.to.global.u64 	%rd6, %rd5;
	mov.u32 	%r3, %ctaid.x;
	shl.b32 	%r4, %r3, 8;
	mov.u32 	%r1, %tid.x;
	setp.gt.u32 	%p1, %r1, 255;
	add.s32 	%r5, %r4, %r1;
	mul.wide.s32 	%rd7, %r5, 8;
	add.s64 	%rd1, %rd6, %rd7;
	@%p1 bra 	$L__BB10_2;
	ld.global.u64 	%rd53, [%rd1];
$L__BB10_2:
	shr.u32 	%r6, %r1, 3;
	add.s32 	%r7, %r6, %r1;
	shl.b32 	%r8, %r7, 3;
	mov.u32 	%r9, _ZZN3cub18CUB_300001_SM_10006detail10radix_sort33DeviceRadixSortExclusiveSumKernelINS1_5radix10policy_hubIiNS0_8NullTypeEyE10Policy1000EyEEvPT0_E12temp_storage;
	add.s32 	%r10, %r9, %r8;
	add.s32 	%r2, %r10, 16;
	st.shared.u64 	[%r10+16], %rd53;
	bar.sync 	0;
	setp.gt.u32 	%p2, %r1, 31;
	@%p2 bra 	$L__BB10_4;
	mad.lo.s32 	%r27, %r1, 72, %r9;
	ld.shared.u64 	%rd23, [%r27+16];
	ld.shared.u64 	%rd24, [%r27+24];
	ld.shared.u64 	%rd25, [%r27+32];
	ld.shared.u64 	%rd26, [%r27+40];
	ld.shared.u64 	%rd27, [%r27+48];
	ld.shared.u64 	%rd28, [%r27+56];
	ld.shared.u64 	%rd29, [%r27+64];
	ld.shared.u64 	%rd30, [%r27+72];
	add.s64 	%rd31, %rd24, %rd23;
	add.s64 	%rd32, %rd31, %rd25;
	add.s64 	%rd33, %rd32, %rd26;
	add.s64 	%rd34, %rd33, %rd27;
	add.s64 	%rd35, %rd34, %rd28;
	add.s64 	%rd36, %rd35, %rd29;
	add.s64 	%rd10, %rd36, %rd30;
	mov.b32 	%r11, 1;
	mov.b32 	%r24, 0;
	mov.b32 	%r25, -1;
	// begin inline asm
	{  .reg .u64 r0;  .reg .u32 lo;  .reg .u32 hi;  .reg .pred p;  mov.b64 {lo, hi}, %rd10;  shfl.sync.up.b32 lo|p, lo, %r11, %r24, %r25;  shfl.sync.up.b32 hi|p, hi, %r11, %r24, %r25;  mov.b64 r0, {lo, hi};  @p add.u64 r0, r0, %rd10;  mov.u64 %rd8, r0;}
	// end inline asm
	mov.b32 	%r14, 2;
	// begin inline asm
	{  .reg .u64 r0;  .reg .u32 lo;  .reg .u32 hi;  .reg .pred p;  mov.b64 {lo, hi}, %rd8;  shfl.sync.up.b32 lo|p, lo, %r14, %r24, %r25;  shfl.sync.up.b32 hi|p, hi, %r14, %r24, %r25;  mov.b64 r0, {lo, hi};  @p add.u64 r0, r0, %rd8;  mov.u64 %rd11, r0;}
	// end inline asm
	mov.b32 	%r17, 4;
	// begin inline asm
	{  .reg .u64 r0;  .reg .u32 lo;  .reg .u32 hi;  .reg .pred p;  mov.b64 {lo, hi}, %rd11;  shfl.sync.up.b32 lo|p, lo, %r17, %r24, %r25;  shfl.sync.up.b32 hi|p, hi, %r17, %r24, %r25;  mov.b64 r0, {lo, hi};  @p add.u64 r0, r0, %rd11;  mov.u64 %rd14, r0;}
	// end inline asm
	mov.b32 	%r20, 8;
	// begin inline asm
	{  .reg .u64 r0;  .reg .u32 lo;  .reg .u32 hi;  .reg .pred p;  mov.b64 {lo, hi}, %rd14;  shfl.sync.up.b32 lo|p, lo, %r20, %r24, %r25;  shfl.sync.up.b32 hi|p, hi, %r20, %r24, %r25;  mov.b64 r0, {lo, hi};  @p add.u64 r0, r0, %rd14;  mov.u64 %rd17, r0;}
	// end inline asm
	mov.b32 	%r23, 16;
	// begin inline asm
	{  .reg .u64 r0;  .reg .u32 lo;  .reg .u32 hi;  .reg .pred p;  mov.b64 {lo, hi}, %rd17;  shfl.sync.up.b32 lo|p, lo, %r23, %r24, %r25;  shfl.sync.up.b32 hi|p, hi, %r23, %r24, %r25;  mov.b64 r0, {lo, hi};  @p add.u64 r0, r0, %rd17;  mov.u64 %rd20, r0;}
	// end inline asm
	sub.s64 	%rd37, %rd20, %rd10;
	ld.shared.u64 	%rd38, [%r27+16];
	ld.shared.u64 	%rd39, [%r27+24];
	ld.shared.u64 	%rd40, [%r27+32];
	ld.shared.u64 	%rd41, [%r27+40];
	ld.shared.u64 	%rd42, [%r27+48];
	ld.shared.u64 	%rd43, [%r27+56];
	ld.shared.u64 	%rd44, [%r27+64];
	add.s64 	%rd45, %rd38, %rd37;
	add.s64 	%rd46, %rd39, %rd45;
	add.s64 	%rd47, %rd40, %rd46;
	add.s64 	%rd48, %rd41, %rd47;
	add.s64 	%rd49, %rd42, %rd48;
	add.s64 	%rd50, %rd43, %rd49;
	add.s64 	%rd51, %rd44, %rd50;
	st.shared.u64 	[%r27+16], %rd37;
	st.shared.u64 	[%r27+24], %rd45;
	st.shared.u64 	[%r27+32], %rd46;
	st.shared.u64 	[%r27+40], %rd47;
	st.shared.u64 	[%r27+48], %rd48;
	st.shared.u64 	[%r27+56], %rd49;
	st.shared.u64 	[%r27+64], %rd50;
	st.shared.u64 	[%r27+72], %rd51;
$L__BB10_4:
	setp.gt.u32 	%p3, %r1, 255;
	bar.sync 	0;
	@%p3 bra 	$L__BB10_6;
	ld.shared.u64 	%rd52, [%r2];
	st.global.u64 	[%rd1], %rd52;
$L__BB10_6:
	ret;

}
	// .globl	_ZN3cub18CUB_300001_SM_10006detail10radix_sort29DeviceRadixSortOnesweepKernelINS1_5radix10policy_hubIiNS0_8NullTypeEyE10Policy1000ELNS0_9SortOrderE1EiS6_yiiNS1_21identity_decomposer_tEEEvPT5_SC_PT3_PKSD_PT1_PKSH_PT2_PKSL_T4_iiT6_
.visible .entry _ZN3cub18CUB_300001_SM_10006detail10radix_sort29DeviceRadixSortOnesweepKernelINS1_5radix10policy_hubIiNS0_8NullTypeEyE10Policy1000ELNS0_9SortOrderE1EiS6_yiiNS1_21identity_decomposer_tEEEvPT5_SC_PT3_PKSD_PT1_PKSH_PT2_PKSL_T4_iiT6_(
	.param .u64 .ptr .align 1 _ZN3cub18CUB_300001_SM_10006detail10radix_sort29DeviceRadixSortOnesweepKernelINS1_5radix10policy_hubIiNS0_8NullTypeEyE10Policy1000ELNS0_9SortOrderE1EiS6_yiiNS1_21identity_decomposer_tEEEvPT5_SC_PT3_PKSD_PT1_PKSH_PT2_PKSL_T4_iiT6__param_0,
	.param .u64 .ptr .align 1 _ZN3cub18CUB_300001_SM_10006detail10radix_sort29DeviceRadixSortOnesweepKernelINS1_5radix10policy_hubIiNS0_8NullTypeEyE10Policy1000ELNS0_9SortOrderE1EiS6_yiiNS1_21identity_decomposer_tEEEvPT5_SC_PT3_PKSD_PT1_PKSH_PT2_PKSL_T4_iiT6__param_1,
	.param .u64 .ptr .align 1 _ZN3cub18CUB_300001_SM_10006detail10radix_sort29DeviceRadixSortOnesweepKernelINS1_5radix10policy_hubIiNS0_8NullTypeEyE10Policy1000ELNS0_9SortOrderE1EiS6_yiiNS1_21identity_decomposer_tEEEvPT5_SC_PT3_PKSD_PT1_PKSH_PT2_PKSL_T4_iiT6__param_2,
	.param .u64 .ptr .align 1 _ZN3cub18CUB_300001_SM_10006detail10radix_sort29DeviceRadixSortOnesweepKernelINS1_5radix10policy_hubIiNS0_8NullTypeEyE10Policy1000ELNS0_9SortOrderE1EiS6_yiiNS1_21identity_decomposer_tEEEvPT5_SC_PT3_PKSD_PT1_PKSH_PT2_PKSL_T4_iiT6__param_3,
	.param .u64 .ptr .align 1 _ZN3cub18CUB_300001_SM_10006detail10radix_sort29DeviceRadixSortOnesweepKernelINS1_5radix10policy_hubIiNS0_8NullTypeEyE10Policy1000ELNS0_9SortOrderE1EiS6_yiiNS1_21identity_decomposer_tEEEvPT5_SC_PT3_PKSD_PT1_PKSH_PT2_PKSL_T4_iiT6__param_4,
	.param .u64 .ptr .align 1 _ZN3cub18CUB_300001_SM_10006detail10radix_sort29DeviceRadixSortOnesweepKernelINS1_5radix10policy_hubIiNS0_8NullTypeEyE10Policy1000ELNS0_9SortOrderE1EiS6_yiiNS1_21identity_decomposer_tEEEvPT5_SC_PT3_PKSD_PT1_PKSH_PT2_PKSL_T4_iiT6__param_5,
	.param .u64 .ptr .align 1 _ZN3cub18CUB_300001_SM_10006detail10radix_sort29DeviceRadixSortOnesweepKernelINS1_5radix10policy_hubIiNS0_8NullTypeEyE10Policy1000ELNS0_9SortOrderE1EiS6_yiiNS1_21identity_decomposer_tEEEvPT5_SC_PT3_PKSD_PT1_PKSH_PT2_PKSL_T4_iiT6__param_6,
	.param .u64 .ptr .align 1 _ZN3cub18CUB_300001_SM_10006detail10radix_sort29DeviceRadixSortOnesweepKernelINS1_5radix10policy_hubIiNS0_8NullTypeEyE10Policy1000ELNS0_9SortOrderE1EiS6_yiiNS1_21identity_decomposer_tEEEvPT5_SC_PT3_PKSD_PT1_PKSH_PT2_PKSL_T4_iiT6__param_7,
	.param .u32 _ZN3cub18CUB_300001_SM_10006detail10radix_sort29DeviceRadixSortOnesweepKernelINS1_5radix10policy_hubIiNS0_8NullTypeEyE10Policy1000ELNS0_9SortOrderE1EiS6_yiiNS1_21identity_decomposer_tEEEvPT5_SC_PT3_PKSD_PT1_PKSH_PT2_PKSL_T4_iiT6__param_8,
	.param .u32 _ZN3cub18CUB_300001_SM_10006detail10radix_sort29DeviceRadixSortOnesweepKernelINS1_5radix10policy_hubIiNS0_8NullTypeEyE10Policy1000ELNS0_9SortOrderE1EiS6_yiiNS1_21identity_decomposer_tEEEvPT5_SC_PT3_PKSD_PT1_PKSH_PT2_PKSL_T4_iiT6__param_9,
	.param .u32 _ZN3cub18CUB_300001_SM_10006detail10radix_sort29DeviceRadixSortOnesweepKernelINS1_5radix10policy_hubIiNS0_8NullTypeEyE10Policy1000ELNS0_9SortOrderE1EiS6_yiiNS1_21identity_decomposer_tEEEvPT5_SC_PT3_PKSD_PT1_PKSH_PT2_PKSL_T4_iiT6__param_10,
	.param .align 1 .b8 _ZN3cub18CUB_300001_SM_10006detail10radix_sort29DeviceRadixSortOnesweepKernelINS1_5radix10policy_hubIiNS0_8NullTypeEyE10Policy1000ELNS0_9SortOrderE1EiS6_yiiNS1_21identity_decomposer_tEEEvPT5_SC_PT3_PKSD_PT1_PKSH_PT2_PKSL_T4_iiT6__param_11[1]
)
.maxntid 384
{
	.reg .pred 	%p<142>;
	.reg .b32 	%r<1806>;
	.reg .b64 	%rd<239>;
	// demoted variable
	.shared .align 16 .b8 _ZZN3cub18CUB_300001_SM_10006detail10radix_sort29DeviceRadixSortOnesweepKernelINS1_5radix10policy_hubIiNS0_8NullTypeEyE10Policy1000ELNS0_9SortOrderE1EiS6_yiiNS1_21identity_decomposer_tEEEvPT5_SC_PT3_PKSD_PT1_PKSH_PT2_PKSL_T4_iiT6_E1s[31232];
	ld.param.u64 	%rd21, [_ZN3cub18CUB_300001_SM_10006detail10radix_sort29DeviceRadixSortOnesweepKernelINS1_5radix10policy_hubIiNS0_8NullTypeEyE10Policy1000ELNS0_9SortOrderE1EiS6_yiiNS1_21identity_decomposer_tEEEvPT5_SC_PT3_PKSD_PT1_PKSH_PT2_PKSL_T4_iiT6__param_1];
	ld.param.u64 	%rd24, [_ZN3cub18CUB_300001_SM_10006detail10radix_sort29DeviceRadixSortOnesweepKernelINS1_5radix10policy_hubIiNS0_8NullTypeEyE10Policy1000ELNS0_9SortOrderE1EiS6_yiiNS1_21identity_decomposer_tEEEvPT5_SC_PT3_PKSD_PT1_PKSH_PT2_PKSL_T4_iiT6__param_4];
	ld.param.u64 	%rd25, [_ZN3cub18CUB_300001_SM_10006detail10radix_sort29DeviceRadixSortOnesweepKernelINS1_5radix10policy_hubIiNS0_8NullTypeEyE10Policy1000ELNS0_9SortOrderE1EiS6_yiiNS1_21identity_decomposer_tEEEvPT5_SC_PT3_PKSD_PT1_PKSH_PT2_PKSL_T4_iiT6__param_5];
	ld.param.u32 	%r293, [_ZN3cub18CUB_300001_SM_10006detail10radix_sort29DeviceRadixSortOnesweepKernelINS1_5radix10policy_hubIiNS0_8NullTypeEyE10Policy1000ELNS0_9SortOrderE1EiS6_yiiNS1_21identity_decomposer_tEEEvPT5_SC_PT3_PKSD_PT1_PKSH_PT2_PKSL_T4_iiT6__param_9];
	ld.param.u32 	%r294, [_ZN3cub18CUB_300001_SM_10006detail10radix_sort29DeviceRadixSortOnesweepKernelINS1_5radix10policy_hubIiNS0_8NullTypeEyE10Policy1000ELNS0_9SortOrderE1EiS6_yiiNS1_21identity_decomposer_tEEEvPT5_SC_PT3_PKSD_PT1_PKSH_PT2_PKSL_T4_iiT6__param_10];
	cvta.to.global.u64 	%rd1, %rd24;
	cvta.to.global.u64 	%rd2, %rd25;
	mov.u32 	%r1, %tid.x;
	// begin inline asm
	mov.u32 %r295, %laneid;
	// end inline asm
	setp.ne.s32 	%p1, %r1, 0;
	@%p1 bra 	$L__BB11_2;
	cvta.to.global.u64 	%rd26, %rd21;
	atom.global.add.u32 	%r296, [%rd26], 1;
	st.shared.u32 	[_ZZN3cub18CUB_300001_SM_10006detail10radix_sort29DeviceRadixSortOnesweepKernelINS1_5radix10policy_hubIiNS0_8NullTypeEyE10Policy1000ELNS0_9SortOrderE1EiS6_yiiNS1_21identity_decomposer_tEEEvPT5_SC_PT3_PKSD_PT1_PKSH_PT2_PKSL_T4_iiT6_E1s+29184], %r296;
$L__BB11_2:
	ld.param.u32 	%r1706, [_ZN3cub18CUB_300001_SM_10006detail10radix_sort29DeviceRadixSortOnesweepKernelINS1_5radix10policy_hubIiNS0_8NullTypeEyE10Policy1000ELNS0_9SortOrderE1EiS6_yiiNS1_21identity_decomposer_tEEEvPT5_SC_PT3_PKSD_PT1_PKSH_PT2_PKSL_T4_iiT6__param_8];
	bar.sync 	0;
	ld.shared.u32 	%r3, [_ZZN3cub18CUB_300001_SM_10006detail10radix_sort29DeviceRadixSortOnesweepKernelINS1_5radix10policy_hubIiNS0_8NullTypeEyE10Policy1000ELNS0_9SortOrderE1EiS6_yiiNS1_21identity_decomposer_tEEEvPT5_SC_PT3_PKSD_PT1_PKSH_PT2_PKSL_T4_iiT6_E1s+29184];
	mul.lo.s32 	%r297, %r3, 7296;
	add.s32 	%r4, %r297, 7296;
	setp.gt.s32 	%p2, %r4, %r1706;
	cvt.s64.s32 	%rd3, %r297;
	@%p2 bra 	$L__BB11_4;
	and.b32  	%r298, %r1, 31;
	and.b32  	%r299, %r1, 992;
	mul.lo.s32 	%r300, %r299, 19;
	or.b32  	%r301, %r300, %r298;
	cvt.u64.u32 	%rd27, %r301;
	add.s64 	%rd28, %rd27, %rd3;
	shl.b64 	%rd29, %rd28, 2;
	add.s64 	%rd30, %rd2, %rd29;
	ld.global.u32 	%r1732, [%rd30];
	ld.global.u32 	%r1733, [%rd30+128];
	ld.global.u32 	%r1734, [%rd30+256];
	ld.global.u32 	%r1735, [%rd30+384];
	ld.global.u32 	%r1736, [%rd30+512];
	ld.global.u32 	%r1737, [%rd30+640];
	ld.global.u32 	%r1738, [%rd30+768];
	ld.global.u32 	%r1739, [%rd30+896];
	ld.global.u32 	%r1740, [%rd30+1024];
	ld.global.u32 	%r1741, [%rd30+1152];
	ld.global.u32 	%r1742, [%rd30+1280];
	ld.global.u32 	%r1743, [%rd30+1408];
	ld.global.u32 	%r1744, [%rd30+1536];
	ld.global.u32 	%r1745, [%rd30+1664];
	ld.global.u32 	%r1746, [%rd30+1792];
	ld.global.u32 	%r1747, [%rd30+1920];
	ld.global.u32 	%r1748, [%rd30+2048];
	ld.global.u32 	%r1749, [%rd30+2176];
	ld.global.u32 	%r1750, [%rd30+2304];
	bra.uni 	$L__BB11_42;
$L__BB11_4:
	ld.param.u32 	%r1707, [_ZN3cub18CUB_300001_SM_10006detail10radix_sort29DeviceRadixSortOnesweepKernelINS1_5radix10policy_hubIiNS0_8NullTypeEyE10Policy1000ELNS0_9SortOrderE1EiS6_yiiNS1_21identity_decomposer_tEEEvPT5_SC_PT3_PKSD_PT1_PKSH_PT2_PKSL_T4_iiT6__param_8];
	cvt.u32.u64 	%r303, %rd3;
	sub.s32 	%r24, %r1707, %r303;
	and.b32  	%r304, %r1, 31;
	and.b32  	%r305, %r1, 992;
	mul.lo.s32 	%r306, %r305, 19;
	or.b32  	%r25, %r306, %r304;
	setp.ge.s32 	%p3, %r25, %r24;
	cvt.u64.u32 	%rd31, %r25;
	add.s64 	%rd32, %rd31, %rd3;
	shl.b64 	%rd33, %rd32, 2;
	add.s64 	%rd4, %rd2, %rd33;
	mov.b32 	%r1732, -2147483648;
	@%p3 bra 	$L__BB11_6;
	ld.global.u32 	%r1732, [%rd4];
$L__BB11_6:
	add.s32 	%r308, %r25, 32;
	setp.ge.s32 	%p4, %r308, %r24;
	mov.b32 	%r1733, -2147483648;
	@%p4 bra 	$L__BB11_8;
	ld.global.u32 	%r1733, [%rd4+128];
$L__BB11_8:
	add.s32 	%r310, %r25, 64;
	setp.ge.s32 	%p5, %r310, %r24;
	mov.b32 	%r1734, -2147483648;
	@%p5 bra 	$L__BB11_10;
	ld.global.u32 	%r1734, [%rd4+256];
$L__BB11_10:
	add.s32 	%r312, %r25, 96;
	setp.ge.s32 	%p6, %r312, %r24;
	mov.b32 	%r1735, -2147483648;
	@%p6 bra 	$L__BB11_12;
	ld.global.u32 	%r1735, [%rd4+384];
$L__BB11_12:
	add.s32 	%r314, %r25, 128;
	setp.ge.s32 	%p7, %r314, %r24;
	mov.b32 	%r1736, -2147483648;
	@%p7 bra 	$L__BB11_14;
	ld.global.u32 	%r1736, [%rd4+512];
$L__BB11_14:
	add.s32 	%r316, %r25, 160;
	setp.ge.s32 	%p8, %r316, %r24;
	mov.b32 	%r1737, -2147483648;
	@%p8 bra 	$L__BB11_16;
	ld.global.u32 	%r1737, [%rd4+640];
$L__BB11_16:
	add.s32 	%r318, %r25, 192;
	setp.ge.s32 	%p9, %r318, %r24;
	mov.b32 	%r1738, -2147483648;
	@%p9 bra 	$L__BB11_18;
	ld.global.u32 	%r1738, [%rd4+768];
$L__BB11_18:
	add.s32 	%r320, %r25, 224;
	setp.ge.s32 	%p10, %r320, %r24;
	mov.b32 	%r1739, -2147483648;
	@%p10 bra 	$L__BB11_20;
	ld.global.u32 	%r1739, [%rd4+896];
$L__BB11_20:
	add.s32 	%r322, %r25, 256;
	setp.ge.s32 	%p11, %r322, %r24;
	mov.b32 	%r1740, -2147483648;
	@%p11 bra 	$L__BB11_22;
	ld.global.u32 	%r1740, [%rd4+1024];
$L__BB11_22:
	add.s32 	%r324, %r25, 288;
	setp.ge.s32 	%p12, %r324, %r24;
	mov.b32 	%r1741, -2147483648;
	@%p12 bra 	$L__BB11_24;
	ld.global.u32 	%r1741, [%rd4+1152];
$L__BB11_24:
	add.s32 	%r326, %r25, 320;
	setp.ge.s32 	%p13, %r326, %r24;
	mov.b32 	%r1742, -2147483648;
	@%p13 bra 	$L__BB11_26;
	ld.global.u32 	%r1742, [%rd4+1280];
$L__BB11_26:
	add.s32 	%r328, %r25, 352;
	setp.ge.s32 	%p14, %r328, %r24;
	mov.b32 	%r1743, -2147483648;
	@%p14 bra 	$L__BB11_28;
	ld.global.u32 	%r1743, [%rd4+1408];
$L__BB11_28:
	add.s32 	%r330, %r25, 384;
	setp.ge.s32 	%p15, %r330, %r24;
	mov.b32 	%r1744, -2147483648;
	@%p15 bra 	$L__BB11_30;
	ld.global.u32 	%r1744, [%rd4+1536];
$L__BB11_30:
	add.s32 	%r332, %r25, 416;
	setp.ge.s32 	%p16, %r332, %r24;
	mov.b32 	%r1745, -2147483648;
	@%p16 bra 	$L__BB11_32;
	ld.global.u32 	%r1745, [%rd4+1664];
$L__BB11_32:
	add.s32 	%r334, %r25, 448;
	setp.ge.s32 	%p17, %r334, %r24;
	mov.b32 	%r1746, -2147483648;
	@%p17 bra 	$L__BB11_34;
	ld.global.u32 	%r1746, [%rd4+1792];
$L__BB11_34:
	add.s32 	%r336, %r25, 480;
	setp.ge.s32 	%p18, %r336, %r24;
	mov.b32 	%r1747, -2147483648;
	@%p18 bra 	$L__BB11_36;
	ld.global.u32 	%r1747, [%rd4+1920];
$L__BB11_36:
	add.s32 	%r338, %r25, 512;
	setp.ge.s32 	%p19, %r338, %r24;
	mov.b32 	%r1748, -2147483648;
	@%p19 bra 	$L__BB11_38;
	ld.global.u32 	%r1748, [%rd4+2048];
$L__BB11_38:
	add.s32 	%r340, %r25, 544;
	setp.ge.s32 	%p20, %r340, %r24;
	mov.b32 	%r1749, -2147483648;
	@%p20 bra 	$L__BB11_40;
	ld.global.u32 	%r1749, [%rd4+2176];
$L__BB11_40:
	add.s32 	%r342, %r25, 576;
	setp.ge.s32 	%p21, %r342, %r24;
	mov.b32 	%r1750, -2147483648;
	@%p21 bra 	$L__BB11_42;
	ld.global.u32 	%r1750, [%rd4+2304];
$L__BB11_42:
	mov.b32 	%r343, -1;
	shl.b32 	%r344, %r343, %r294;
	not.b32 	%r82, %r344;
	shr.u32 	%r83, %r1, 5;
	shl.b32 	%r345, %r83, 10;
	mov.u32 	%r346, _ZZN3cub18CUB_300001_SM_10006detail10radix_sort29DeviceRadixSortOnesweepKernelINS1_5radix10policy_hubIiNS0_8NullTypeEyE10Policy1000ELNS0_9SortOrderE1EiS6_yiiNS1_21identity_decomposer_tEEEvPT5_SC_PT3_PKSD_PT1_PKSH_PT2_PKSL_T4_iiT6_E1s;
	add.s32 	%r84, %r346, %r345;
	setp.gt.s32 	%p22, %r295, 255;
	@%p22 bra 	$L__BB11_55;
	max.s32 	%r347, %r295, 224;
	sub.s32 	%r348, %r347, %r295;
	add.s32 	%r349, %r348, 31;
	shr.u32 	%r350, %r349, 5;
	add.s32 	%r85, %r350, 1;
	and.b32  	%r86, %r85, 15;
	setp.lt.u32 	%p23, %r349, 480;
	mov.u32 	%r1754, %r295;
	@%p23 bra 	$L__BB11_46;
	and.b32  	%r351, %r85, 268435440;
	neg.s32 	%r1752, %r351;
	shl.b32 	%r353, %r295, 2;
	add.s32 	%r354, %r345, %r353;
	add.s32 	%r356, %r354, %r346;
	add.s32 	%r1751, %r356, 1024;
	mov.u32 	%r1754, %r295;
$L__BB11_45:
	.pragma "nounroll";
	mov.b32 	%r357, 0;
	st.shared.u32 	[%r1751+-1024], %r357;
	st.shared.u32 	[%r1751+-896], %r357;
	st.shared.u32 	[%r1751+-768], %r357;
	st.shared.u32 	[%r1751+-640], %r357;
	st.shared.u32 	[%r1751+-512], %r357;
	st.shared.u32 	[%r1751+-384], %r357;
	st.shared.u32 	[%r1751+-256], %r357;
	st.shared.u32 	[%r1751+-128], %r357;
	st.shared.u32 	[%r1751], %r357;
	st.shared.u32 	[%r1751+128], %r357;
	st.shared.u32 	[%r1751+256], %r357;
	st.shared.u32 	[%r1751+384], %r357;
	st.shared.u32 	[%r1751+512], %r357;
	st.shared.u32 	[%r1751+640], %r357;
	st.shared.u32 	[%r1751+768], %r357;
	st.shared.u32 	[%r1751+896], %r357;
	add.s32 	%r1754, %r1754, 512;
	add.s32 	%r1752, %r1752, 16;
	add.s32 	%r1751, %r1751, 2048;
	setp.ne.s32 	%p24, %r1752, 0;
	@%p24 bra 	$L__BB11_45;
$L__BB11_46:
	setp.eq.s32 	%p25, %r86, 0;
	@%p25 bra 	$L__BB11_55;
	and.b32  	%r96, %r85, 7;
	setp.lt.u32 	%p26, %r86, 8;
	@%p26 bra 	$L__BB11_49;
	shl.b32 	%r358, %r1754, 2;
	add.s32 	%r359, %r84, %r358;
	mov.b32 	%r360, 0;
	st.shared.u32 	[%r359], %r360;
	st.shared.u32 	[%r359+128], %r360;
	st.shared.u32 	[%r359+256], %r360;
	st.shared.u32 	[%r359+384], %r360;
	st.shared.u32 	[%r359+512], %r360;
	st.shared.u32 	[%r359+640], %r360;
	st.shared.u32 	[%r359+768], %r360;
	st.shared.u32 	[%r359+896], %r360;
	add.s32 	%r1754, %r1754, 256;
$L__BB11_49:
	setp.eq.s32 	%p27, %r96, 0;
	@%p27 bra 	$L__BB11_55;
	and.b32  	%r99, %r85, 3;
	setp.lt.u32 	%p28, %r96, 4;
	@%p28 bra 	$L__BB11_52;
	shl.b32 	%r361, %r1754, 2;
	add.s32 	%r362, %r84, %r361;
	mov.b32 	%r363, 0;
	st.shared.u32 	[%r362], %r363;
	st.shared.u32 	[%r362+128], %r363;
	st.shared.u32 	[%r362+256], %r363;
	st.shared.u32 	[%r362+384], %r363;
	add.s32 	%r1754, %r1754, 128;
$L__BB11_52:
	setp.eq.s32 	%p29, %r99, 0;
	@%p29 bra 	$L__BB11_55;
	shl.b32 	%r365, %r1754, 2;
	add.s32 	%r366, %r345, %r365;
	add.s32 	%r1758, %r346, %r366;
	neg.s32 	%r1757, %r99;
$L__BB11_54:
	.pragma "nounroll";
	mov.b32 	%r368, 0;
	st.shared.u32 	[%r1758], %r368;
	add.s32 	%r1758, %r1758, 128;
	add.s32 	%r1757, %r1757, 1;
	setp.ne.s32 	%p30, %r1757, 0;
	@%p30 bra 	$L__BB11_54;
$L__BB11_55:
	bar.warp.sync 	-1;
	xor.b32  	%r370, %r1732, 2147483647;
	shr.u32 	%r371, %r370, %r293;
	and.b32  	%r108, %r371, %r82;
	shl.b32 	%r372, %r108, 2;
	add.s32 	%r373, %r84, %r372;
	atom.shared.add.u32 	%r374, [%r373], 1;
	xor.b32  	%r375, %r1733, 2147483647;
	shr.u32 	%r376, %r375, %r293;
	and.b32  	%r377, %r376, %r82;
	shl.b32 	%r378, %r377, 2;
	add.s32 	%r379, %r84, %r378;
	atom.shared.add.u32 	%r380, [%r379], 1;
	xor.b32  	%r381, %r1734, 2147483647;
	shr.u32 	%r382, %r381, %r293;
	and.b32  	%r383, %r382, %r82;
	shl.b32 	%r384, %r383, 2;
	add.s32 	%r385, %r84, %r384;
	atom.shared.add.u32 	%r386, [%r385], 1;
	xor.b32  	%r387, %r1735, 2147483647;
	shr.u32 	%r388, %r387, %r293;
	and.b32  	%r389, %r388, %r82;
	shl.b32 	%r390, %r389, 2;
	add.s32 	%r391, %r84, %r390;
	atom.shared.add.u32 	%r392, [%r391], 1;
	xor.b32  	%r393, %r1736, 2147483647;
	shr.u32 	%r394, %r393, %r293;
	and.b32  	%r395, %r394, %r82;
	shl.b32 	%r396, %r395, 2;
	add.s32 	%r397, %r84, %r396;
	atom.shared.add.u32 	%r398, [%r397], 1;
	xor.b32  	%r399, %r1737, 2147483647;
	shr.u32 	%r400, %r399, %r293;
	and.b32  	%r401, %r400, %r82;
	shl.b32 	%r402, %r401, 2;
	add.s32 	%r403, %r84, %r402;
	atom.shared.add.u32 	%r404, [%r403], 1;
	xor.b32  	%r405, %r1738, 2147483647;
	shr.u32 	%r406, %r405, %r293;
	and.b32  	%r407, %r406, %r82;
	shl.b32 	%r408, %r407, 2;
	add.s32 	%r409, %r84, %r408;
	atom.shared.add.u32 	%r410, [%r409], 1;
	xor.b32  	%r1771, %r1739, 2147483647;
	shr.u32 	%r411, %r1771, %r293;
	and.b32  	%r412, %r411, %r82;
	shl.b32 	%r413, %r412, 2;
	add.s32 	%r414, %r84, %r413;
	atom.shared.add.u32 	%r415, [%r414], 1;
	xor.b32  	%r1772, %r1740, 2147483647;
	shr.u32 	%r416, %r1772, %r293;
	and.b32  	%r417, %r416, %r82;
	shl.b32 	%r418, %r417, 2;
	add.s32 	%r419, %r84, %r418;
	atom.shared.add.u32 	%r420, [%r419], 1;
	xor.b32  	%r421, %r1741, 2147483647;
	shr.u32 	%r422, %r421, %r293;
	and.b32  	%r423, %r422, %r82;
	shl.b32 	%r424, %r423, 2;
	add.s32 	%r425, %r84, %r424;
	atom.shared.add.u32 	%r426, [%r425], 1;
	xor.b32  	%r427, %r1742, 2147483647;
	shr.u32 	%r428, %r427, %r293;
	and.b32  	%r429, %r428, %r82;
	shl.b32 	%r430, %r429, 2;
	add.s32 	%r431, %r84, %r430;
	atom.shared.add.u32 	%r432, [%r431], 1;
	xor.b32  	%r433, %r1743, 2147483647;
	shr.u32 	%r434, %r433, %r293;
	and.b32  	%r435, %r434, %r82;
	shl.b32 	%r436, %r435, 2;
	add.s32 	%r437, %r84, %r436;
	atom.shared.add.u32 	%r438, [%r437], 1;
	xor.b32  	%r439, %r1744, 2147483647;
	shr.u32 	%r440, %r439, %r293;
	and.b32  	%r441, %r440, %r82;
	shl.b32 	%r442, %r441, 2;
	add.s32 	%r443, %r84, %r442;
	atom.shared.add.u32 	%r444, [%r443], 1;
	xor.b32  	%r445, %r1745, 2147483647;
	shr.u32 	%r446, %r445, %r293;
	and.b32  	%r447, %r446, %r82;
	shl.b32 	%r448, %r447, 2;
	add.s32 	%r449, %r84, %r448;
	atom.shared.add.u32 	%r450, [%r449], 1;
	xor.b32  	%r451, %r1746, 2147483647;
	shr.u32 	%r452, %r451, %r293;
	and.b32  	%r453, %r452, %r82;
	shl.b32 	%r454, %r453, 2;
	add.s32 	%r455, %r84, %r454;
	atom.shared.add.u32 	%r456, [%r455], 1;
	xor.b32  	%r457, %r1747, 2147483647;
	shr.u32 	%r458, %r457, %r293;
	and.b32  	%r459, %r458, %r82;
	shl.b32 	%r460, %r459, 2;
	add.s32 	%r461, %r84, %r460;
	atom.shared.add.u32 	%r462, [%r461], 1;
	xor.b32  	%r463, %r1748, 2147483647;
	shr.u32 	%r464, %r463, %r293;
	and.b32  	%r465, %r464, %r82;
	shl.b32 	%r466, %r465, 2;
	add.s32 	%r467, %r84, %r466;
	atom.shared.add.u32 	%r468, [%r467], 1;
	xor.b32  	%r469, %r1749, 2147483647;
	shr.u32 	%r470, %r469, %r293;
	and.b32  	%r471, %r470, %r82;
	shl.b32 	%r472, %r471, 2;
	add.s32 	%r473, %r84, %r472;
	atom.shared.add.u32 	%r474, [%r473], 1;
	xor.b32  	%r475, %r1750, 2147483647;
	shr.u32 	%r476, %r475, %r293;
	and.b32  	%r477, %r476, %r82;
	shl.b32 	%r478, %r477, 2;
	add.s32 	%r479, %r84, %r478;
	atom.shared.add.u32 	%r480, [%r479], 1;
	bar.sync 	0;
	setp.gt.u32 	%p31, %r1, 255;
	shl.b32 	%r481, %r1, 2;
	add.s32 	%r111, %r346, %r481;
	mov.b32 	%r1759, 0;
	@%p31 bra 	$L__BB11_57;
	ld.shared.u32 	%r483, [%r111];
	mov.b32 	%r484, 0;
	st.shared.u32 	[%r111], %r484;
	ld.shared.u32 	%r485, [%r111+1024];
	st.shared.u32 	[%r111+1024], %r483;
	add.s32 	%r486, %r485, %r483;
	ld.shared.u32 	%r487, [%r111+2048];
	st.shared.u32 	[%r111+2048], %r486;
	add.s32 	%r488, %r487, %r486;
	ld.shared.u32 	%r489, [%r111+3072];
	st.shared.u32 	[%r111+3072], %r488;
	add.s32 	%r490, %r489, %r488;
	ld.shared.u32 	%r491, [%r111+4096];
	st.shared.u32 	[%r111+4096], %r490;
	add.s32 	%r492, %r491, %r490;
	ld.shared.u32 	%r493, [%r111+5120];
	st.shared.u32 	[%r111+5120], %r492;
	add.s32 	%r494, %r493, %r492;
	ld.shared.u32 	%r495, [%r111+6144];
	st.shared.u32 	[%r111+6144], %r494;
	add.s32 	%r496, %r495, %r494;
	ld.shared.u32 	%r497, [%r111+7168];
	st.shared.u32 	[%r111+7168], %r496;
	add.s32 	%r498, %r497, %r496;
	ld.shared.u32 	%r499, [%r111+8192];
	st.shared.u32 	[%r111+8192], %r498;
	add.s32 	%r500, %r499, %r498;
	ld.shared.u32 	%r501, [%r111+9216];
	st.shared.u32 	[%r111+9216], %r500;
	add.s32 	%r502, %r501, %r500;
	ld.shared.u32 	%r503, [%r111+10240];
	st.shared.u32 	[%r111+10240], %r502;
	add.s32 	%r504, %r503, %r502;
	ld.shared.u32 	%r505, [%r111+11264];
	st.shared.u32 	[%r111+11264], %r504;
	add.s32 	%r1759, %r505, %r504;
$L__BB11_57:
	ld.param.u64 	%rd228, [_ZN3cub18CUB_300001_SM_10006detail10radix_sort29DeviceRadixSortOnesweepKernelINS1_5radix10policy_hubIiNS0_8NullTypeEyE10Policy1000ELNS0_9SortOrderE1EiS6_yiiNS1_21identity_decomposer_tEEEvPT5_SC_PT3_PKSD_PT1_PKSH_PT2_PKSL_T4_iiT6__param_0];
	setp.gt.u32 	%p32, %r1, 255;
	shl.b32 	%r506, %r3, 8;
	add.s32 	%r507, %r506, %r1;
	cvta.to.global.u64 	%rd5, %rd228;
	mul.wide.s32 	%rd34, %r507, 4;
	add.s64 	%rd6, %rd5, %rd34;
	@%p32 bra 	$L__BB11_59;
	or.b32  	%r508, %r1759, 1073741824;
	st.volatile.global.u32 	[%rd6], %r508;
$L__BB11_59:
	ld.param.u64 	%rd235, [_ZN3cub18CUB_300001_SM_10006detail10radix_sort29DeviceRadixSortOnesweepKernelINS1_5radix10policy_hubIiNS0_8NullTypeEyE10Policy1000ELNS0_9SortOrderE1EiS6_yiiNS1_21identity_decomposer_tEEEvPT5_SC_PT3_PKSD_PT1_PKSH_PT2_PKSL_T4_iiT6__param_3];
	xor.b32  	%r1773, %r1741, 2147483647;
	xor.b32  	%r1774, %r1742, 2147483647;
	xor.b32  	%r1765, %r1733, 2147483647;
	xor.b32  	%r1766, %r1734, 2147483647;
	xor.b32  	%r1777, %r1745, 2147483647;
	xor.b32  	%r1778, %r1746, 2147483647;
	xor.b32  	%r1764, %r1732, 2147483647;
	xor.b32  	%r1779, %r1747, 2147483647;
	xor.b32  	%r1780, %r1748, 2147483647;
	xor.b32  	%r1768, %r1736, 2147483647;
	xor.b32  	%r1767, %r1735, 2147483647;
	xor.b32  	%r1775, %r1743, 2147483647;
	xor.b32  	%r1782, %r1750, 2147483647;
	xor.b32  	%r1781, %r1749, 2147483647;
	xor.b32  	%r1769, %r1737, 2147483647;
	xor.b32  	%r1776, %r1744, 2147483647;
	xor.b32  	%r1770, %r1738, 2147483647;
	setp.lt.u32 	%p33, %r1, 256;
	setp.eq.s32 	%p34, %r1759, 7296;
	and.pred  	%p35, %p33, %p34;
	selp.u32 	%r509, 1, 0, %p35;
	{ 
	.reg .pred 	%p1; 
	.reg .pred 	%p2; 
	setp.ne.u32 	%p1, %r509, 0; 
	bar.red.or.pred 	%p2, 0, %p1; 
	selp.u32 	%r510, 1, 0, %p2; 
	}
	setp.eq.s32 	%p36, %r510, 0;
	cvt.u64.u32 	%rd7, %r1;
	cvta.to.global.u64 	%rd35, %rd235;
	mul.wide.u32 	%rd36, %r1, 8;
	add.s64 	%rd8, %rd35, %rd36;
	@%p36 bra 	$L__BB11_111;
	setp.gt.u32 	%p37, %r1, 255;
	setp.gt.u32 	%p38, %r1, %r108;
	selp.b32 	%r131, 7296, 0, %p38;
	shl.b32 	%r511, %r1, 3;
	mov.u32 	%r512, _ZZN3cub18CUB_300001_SM_10006detail10radix_sort29DeviceRadixSortOnesweepKernelINS1_5radix10policy_hubIiNS0_8NullTypeEyE10Policy1000ELNS0_9SortOrderE1EiS6_yiiNS1_21identity_decomposer_tEEEvPT5_SC_PT3_PKSD_PT1_PKSH_PT2_PKSL_T4_iiT6_E1s;
	add.s32 	%r513, %r512, %r511;
	add.s32 	%r132, %r513, 29184;
	@%p37 bra 	$L__BB11_68;
	ld.global.u64 	%rd37, [%rd8];
	cvt.u64.u32 	%rd38, %r131;
	sub.s64 	%rd237, %rd37, %rd38;
	st.shared.u64 	[%r132], %rd237;
	setp.lt.s32 	%p39, %r3, 1;
	mov.u32 	%r1763, %r1759;
	@%p39 bra 	$L__BB11_67;
	mov.b32 	%r1761, -1;
	mov.u32 	%r1760, %r3;
	mov.u32 	%r1763, %r1759;
$L__BB11_63:
	add.s32 	%r136, %r1760, -1;
	shl.b32 	%r515, %r136, 8;
	add.s32 	%r516, %r515, %r1;
	mul.wide.s32 	%rd39, %r516, 4;
	add.s64 	%rd10, %rd5, %rd39;
$L__BB11_64:
	membar.cta;
	ld.volatile.global.u32 	%r137, [%rd10];
	setp.eq.s32 	%p40, %r137, 0;
	@%p40 bra 	$L__BB11_64;
	and.b32  	%r517, %r137, 1073741823;
	add.s32 	%r1763, %r517, %r1763;
	setp.gt.s32 	%p41, %r137, -1;
	vote.sync.ballot.b32 	%r1761, %p41, %r1761;
	setp.gt.u32 	%p43, %r1760, 1;
	and.pred  	%p44, %p41, %p43;
	mov.u32 	%r1760, %r136;
	@%p44 bra 	$L__BB11_63;
	ld.shared.u64 	%rd237, [%r132];
$L__BB11_67:
	or.b32  	%r518, %r1763, -2147483648;
	st.volatile.global.u32 	[%rd6], %r518;
	sub.s32 	%r519, %r1763, %r1759;
	cvt.s64.s32 	%rd40, %r519;
	add.s64 	%rd41, %rd237, %rd40;
	st.shared.u64 	[%r132], %rd41;
$L__BB11_68:
	ld.param.u32 	%r1708, [_ZN3cub18CUB_300001_SM_10006detail10radix_sort29DeviceRadixSortOnesweepKernelINS1_5radix10policy_hubIiNS0_8NullTypeEyE10Policy1000ELNS0_9SortOrderE1EiS6_yiiNS1_21identity_decomposer_tEEEvPT5_SC_PT3_PKSD_PT1_PKSH_PT2_PKSL_T4_iiT6__param_8];
	ld.param.u64 	%rd231, [_ZN3cub18CUB_300001_SM_10006detail10radix_sort29DeviceRadixSortOnesweepKernelINS1_5radix10policy_hubIiNS0_8NullTypeEyE10Policy1000ELNS0_9SortOrderE1EiS6_yiiNS1_21identity_decomposer_tEEEvPT5_SC_PT3_PKSD_PT1_PKSH_PT2_PKSL_T4_iiT6__param_2];
	setp.gt.u32 	%p45, %r1, 255;
	setp.lt.s32 	%p46, %r4, %r1708;
	setp.eq.s64 	%p47, %rd231, 0;
	or.pred  	%p48, %p47, %p46;
	or.pred  	%p49, %p45, %p48;
	@%p49 bra 	$L__BB11_70;
	ld.param.u64 	%rd232, [_ZN3cub18CUB_300001_SM_10006detail10radix_sort29DeviceRadixSortOnesweepKernelINS1_5radix10policy_hubIiNS0_8NullTypeEyE10Policy1000ELNS0_9SortOrderE1EiS6_yiiNS1_21identity_decomposer_tEEEvPT5_SC_PT3_PKSD_PT1_PKSH_PT2_PKSL_T4_iiT6__param_2];
	ld.shared.u64 	%rd42, [%r132];
	cvt.u64.u32 	%rd43, %r131;
	cvt.s64.s32 	%rd44, %r1759;
	add.s64 	%rd45, %rd43, %rd44;
	add.s64 	%rd46, %rd45, %rd42;
	cvta.to.global.u64 	%rd47, %rd232;
	shl.b64 	%rd48, %rd7, 3;
	add.s64 	%rd49, %rd47, %rd48;
	st.global.u64 	[%rd49], %rd46;
$L__BB11_70:
	ld.param.u32 	%r1709, [_ZN3cub18CUB_300001_SM_10006detail10radix_sort29DeviceRadixSortOnesweepKernelINS1_5radix10policy_hubIiNS0_8NullTypeEyE10Policy1000ELNS0_9SortOrderE1EiS6_yiiNS1_21identity_decomposer_tEEEvPT5_SC_PT3_PKSD_PT1_PKSH_PT2_PKSL_T4_iiT6__param_8];
	setp.gt.s32 	%p50, %r4, %r1709;
	bar.sync 	0;
	shl.b32 	%r520, %r108, 3;
	add.s32 	%r522, %r512, %r520;
	ld.shared.u64 	%rd13, [%r522+29184];
	@%p50 bra 	$L__BB11_72;
	and.b32  	%r523, %r1, 31;
	and.b32  	%r524, %r1, 992;
	mul.lo.s32 	%r525, %r524, 19;
	or.b32  	%r526, %r525, %r523;
	cvt.u64.u32 	%rd50, %r526;
	add.s64 	%rd51, %rd13, %rd50;
	shl.b64 	%rd52, %rd51, 2;
	add.s64 	%rd53, %rd1, %rd52;
	st.global.u32 	[%rd53], %r1732;
	st.global.u32 	[%rd53+128], %r1733;
	st.global.u32 	[%rd53+256], %r1734;
	st.global.u32 	[%rd53+384], %r1735;
	st.global.u32 	[%rd53+512], %r1736;
	st.global.u32 	[%rd53+640], %r1737;
	st.global.u32 	[%rd53+768], %r1738;
	st.global.u32 	[%rd53+896], %r1739;
	st.global.u32 	[%rd53+1024], %r1740;
	st.global.u32 	[%rd53+1152], %r1741;
	st.global.u32 	[%rd53+1280], %r1742;
	st.global.u32 	[%rd53+1408], %r1743;
	st.global.u32 	[%rd53+1536], %r1744;
	st.global.u32 	[%rd53+1664], %r1745;
	st.global.u32 	[%rd53+1792], %r1746;
	st.global.u32 	[%rd53+1920], %r1747;
	st.global.u32 	[%rd53+2048], %r1748;
	st.global.u32 	[%rd53+2176], %r1749;
	st.global.u32 	[%rd53+2304], %r1750;
	bra.uni 	$L__BB11_110;
$L__BB11_72:
	ld.param.u32 	%r1710, [_ZN3cub18CUB_300001_SM_10006detail10radix_sort29DeviceRadixSortOnesweepKernelINS1_5radix10policy_hubIiNS0_8NullTypeEyE10Policy1000ELNS0_9SortOrderE1EiS6_yiiNS1_21identity_decomposer_tEEEvPT5_SC_PT3_PKSD_PT1_PKSH_PT2_PKSL_T4_iiT6__param_8];
	mad.lo.s32 	%r141, %r3, -7296, %r1710;
	and.b32  	%r527, %r1, 31;
	and.b32  	%r528, %r1, 992;
	mul.lo.s32 	%r529, %r528, 19;
	or.b32  	%r142, %r529, %r527;
	setp.ge.s32 	%p51, %r142, %r141;
	cvt.u64.u32 	%rd54, %r142;
	add.s64 	%rd55, %rd13, %rd54;
	shl.b64 	%rd56, %rd55, 2;
	add.s64 	%rd14, %rd1, %rd56;
	@%p51 bra 	$L__BB11_74;
	st.global.u32 	[%rd14], %r1732;
$L__BB11_74:
	add.s32 	%r530, %r142, 32;
	setp.ge.s32 	%p52, %r530, %r141;
	@%p52 bra 	$L__BB11_76;
	st.global.u32 	[%rd14+128], %r1733;
$L__BB11_76:
	add.s32 	%r531, %r142, 64;
	setp.ge.s32 	%p53, %r531, %r141;
	@%p53 bra 	$L__BB11_78;
	st.global.u32 	[%rd14+256], %r1734;
$L__BB11_78:
	add.s32 	%r532, %r142, 96;
	setp.ge.s32 	%p54, %r532, %r141;
	@%p54 bra 	$L__BB11_80;
	st.global.u32 	[%rd14+384], %r1735;
$L__BB11_80:
	add.s32 	%r533, %r142, 128;
	setp.ge.s32 	%p55, %r533, %r141;
	@%p55 bra 	$L__BB11_82;
	st.global.u32 	[%rd14+512], %r1736;
$L__BB11_82:
	add.s32 	%r534, %r142, 160;
	setp.ge.s32 	%p56, %r534, %r141;
	@%p56 bra 	$L__BB11_84;
	st.global.u32 	[%rd14+640], %r1737;
$L__BB11_84:
	add.s32 	%r535, %r142, 192;
	setp.ge.s32 	%p57, %r535, %r141;
	@%p57 bra 	$L__BB11_86;
	st.global.u32 	[%rd14+768], %r1738;
$L__BB11_86:
	add.s32 	%r536, %r142, 224;
	setp.ge.s32 	%p58, %r536, %r141;
	@%p58 bra 	$L__BB11_88;
	st.global.u32 	[%rd14+896], %r1739;
$L__BB11_88:
	add.s32 	%r537, %r142, 256;
	setp.ge.s32 	%p59, %r537, %r141;
	@%p59 bra 	$L__BB11_90;
	st.global.u32 	[%rd14+1024], %r1740;
$L__BB11_90:
	add.s32 	%r538, %r142, 288;
	setp.ge.s32 	%p60, %r538, %r141;
	@%p60 bra 	$L__BB11_92;
	st.global.u32 	[%rd14+1152], %r1741;
$L__BB11_92:
	add.s32 	%r539, %r142, 320;
	setp.ge.s32 	%p61, %r539, %r141;
	@%p61 bra 	$L__BB11_94;
	st.global.u32 	[%rd14+1280], %r1742;
$L__BB11_94:
	add.s32 	%r540, %r142, 352;
	setp.ge.s32 	%p62, %r540, %r141;
	@%p62 bra 	$L__BB11_96;
	st.global.u32 	[%rd14+1408], %r1743;
$L__BB11_96:
	add.s32 	%r541, %r142, 384;
	setp.ge.s32 	%p63, %r541, %r141;
	@%p63 bra 	$L__BB11_98;
	st.global.u32 	[%rd14+1536], %r1744;
$L__BB11_98:
	add.s32 	%r542, %r142, 416;
	setp.ge.s32 	%p64, %r542, %r141;
	@%p64 bra 	$L__BB11_100;
	st.global.u32 	[%rd14+1664], %r1745;
$L__BB11_100:
	add.s32 	%r543, %r142, 448;
	setp.ge.s32 	%p65, %r543, %r141;
	@%p65 bra 	$L__BB11_102;
	st.global.u32 	[%rd14+1792], %r1746;
$L__BB11_102:
	add.s32 	%r544, %r142, 480;
	setp.ge.s32 	%p66, %r544, %r141;
	@%p66 bra 	$L__BB11_104;
	st.global.u32 	[%rd14+1920], %r1747;
$L__BB11_104:
	add.s32 	%r545, %r142, 512;
	setp.ge.s32 	%p67, %r545, %r141;
	@%p67 bra 	$L__BB11_106;
	st.global.u32 	[%rd14+2048], %r1748;
$L__BB11_106:
	add.s32 	%r546, %r142, 544;
	setp.ge.s32 	%p68, %r546, %r141;
	@%p68 bra 	$L__BB11_108;
	st.global.u32 	[%rd14+2176], %r1749;
$L__BB11_108:
	add.s32 	%r547, %r142, 576;
	setp.ge.s32 	%p69, %r547, %r141;
	@%p69 bra 	$L__BB11_110;
	st.global.u32 	[%rd14+2304], %r1750;
$L__BB11_110:
	// begin inline asm
	exit;
	// end inline asm
	mov.u32 	%r1764, %r1732;
	mov.u32 	%r1765, %r1733;
	mov.u32 	%r1766, %r1734;
	mov.u32 	%r1767, %r1735;
	mov.u32 	%r1768, %r1736;
	mov.u32 	%r1769, %r1737;
	mov.u32 	%r1770, %r1738;
	mov.u32 	%r1771, %r1739;
	mov.u32 	%r1772, %r1740;
	mov.u32 	%r1773, %r1741;
	mov.u32 	%r1774, %r1742;
	mov.u32 	%r1775, %r1743;
	mov.u32 	%r1776, %r1744;
	mov.u32 	%r1777, %r1745;
	mov.u32 	%r1778, %r1746;
	mov.u32 	%r1779, %r1747;
	mov.u32 	%r1780, %r1748;
	mov.u32 	%r1781, %r1749;
	mov.u32 	%r1782, %r1750;
$L__BB11_111:
	mul.hi.u32 	%r548, %r1, 357913942;
	add.s32 	%r549, %r548, %r1;
	shl.b32 	%r550, %r549, 2;
	mov.u32 	%r551, _ZZN3cub18CUB_300001_SM_10006detail10radix_sort29DeviceRadixSortOnesweepKernelINS1_5radix10policy_hubIiNS0_8NullTypeEyE10Policy1000ELNS0_9SortOrderE1EiS6_yiiNS1_21identity_decomposer_tEEEvPT5_SC_PT3_PKSD_PT1_PKSH_PT2_PKSL_T4_iiT6_E1s;
	add.s32 	%r552, %r551, %r550;
	add.s32 	%r162, %r552, 13328;
	st.shared.u32 	[%r552+13328], %r1759;
	bar.sync 	0;
	setp.gt.u32 	%p70, %r1, 31;
	@%p70 bra 	$L__BB11_113;
	mad.lo.s32 	%r584, %r1, 52, %r551;
	ld.shared.u32 	%r585, [%r584+13328];
	ld.shared.u32 	%r586, [%r584+13332];
	ld.shared.u32 	%r587, [%r584+13336];
	ld.shared.u32 	%r588, [%r584+13340];
	ld.shared.u32 	%r589, [%r584+13344];
	ld.shared.u32 	%r590, [%r584+13348];
	ld.shared.u32 	%r591, [%r584+13352];
	ld.shared.u32 	%r592, [%r584+13356];
	ld.shared.u32 	%r593, [%r584+13360];
	ld.shared.u32 	%r594, [%r584+13364];
	ld.shared.u32 	%r595, [%r584+13368];
	ld.shared.u32 	%r596, [%r584+13372];
	add.s32 	%r597, %r586, %r585;
	add.s32 	%r598, %r597, %r587;
	add.s32 	%r599, %r598, %r588;
	add.s32 	%r600, %r599, %r589;
	add.s32 	%r601, %r600, %r590;
	add.s32 	%r602, %r601, %r591;
	add.s32 	%r603, %r602, %r592;
	add.s32 	%r604, %r603, %r593;
	add.s32 	%r605, %r604, %r594;
	add.s32 	%r606, %r605, %r595;
	add.s32 	%r557, %r606, %r596;
	mov.b32 	%r555, 1;
	mov.b32 	%r580, 0;
	mov.b32 	%r582, -1;
	// begin inline asm
	{  .reg .s32 r0;  .reg .pred p;  shfl.sync.up.b32 r0|p, %r557, %r555, %r580, %r582;  @p add.s32 r0, r0, %r557;  mov.s32 %r553, r0;}
	// end inline asm
	mov.b32 	%r561, 2;
	// begin inline asm
	{  .reg .s32 r0;  .reg .pred p;  shfl.sync.up.b32 r0|p, %r553, %r561, %r580, %r582;  @p add.s32 r0, r0, %r553;  mov.s32 %r559, r0;}
	// end inline asm
	mov.b32 	%r567, 4;
	// begin inline asm
	{  .reg .s32 r0;  .reg .pred p;  shfl.sync.up.b32 r0|p, %r559, %r567, %r580, %r582;  @p add.s32 r0, r0, %r559;  mov.s32 %r565, r0;}
	// end inline asm
	mov.b32 	%r573, 8;
	// begin inline asm
	{  .reg .s32 r0;  .reg .pred p;  shfl.sync.up.b32 r0|p, %r565, %r573, %r580, %r582;  @p add.s32 r0, r0, %r565;  mov.s32 %r571, r0;}
	// end inline asm
	mov.b32 	%r579, 16;
	// begin inline asm
	{  .reg .s32 r0;  .reg .pred p;  shfl.sync.up.b32 r0|p, %r571, %r579, %r580, %r582;  @p add.s32 r0, r0, %r571;  mov.s32 %r577, r0;}
	// end inline asm
	sub.s32 	%r607, %r577, %r557;
	add.s32 	%r608, %r585, %r607;
	add.s32 	%r609, %r586, %r608;
	add.s32 	%r610, %r587, %r609;
	add.s32 	%r611, %r588, %r610;
	add.s32 	%r612, %r589, %r611;
	add.s32 	%r613, %r590, %r612;
	add.s32 	%r614, %r591, %r613;
	add.s32 	%r615, %r592, %r614;
	add.s32 	%r616, %r593, %r615;
	add.s32 	%r617, %r594, %r616;
	add.s32 	%r618, %r595, %r617;
	st.shared.u32 	[%r584+13328], %r607;
	st.shared.u32 	[%r584+13332], %r608;
	st.shared.u32 	[%r584+13336], %r609;
	st.shared.u32 	[%r584+13340], %r610;
	st.shared.u32 	[%r584+13344], %r611;
	st.shared.u32 	[%r584+13348], %r612;
	st.shared.u32 	[%r584+13352], %r613;
	st.shared.u32 	[%r584+13356], %r614;
	st.shared.u32 	[%r584+13360], %r615;
	st.shared.u32 	[%r584+13364], %r616;
	st.shared.u32 	[%r584+13368], %r617;
	st.shared.u32 	[%r584+13372], %r618;
$L__BB11_113:
	setp.gt.u32 	%p71, %r1, 255;
	bar.sync 	0;
	ld.shared.u32 	%r163, [%r162];
	@%p71 bra 	$L__BB11_115;
	shl.b32 	%r619, %r1, 2;
	add.s32 	%r621, %r551, %r619;
	ld.shared.u32 	%r622, [%r621];
	add.s32 	%r623, %r622, %r163;
	st.shared.u32 	[%r621], %r623;
	ld.shared.u32 	%r624, [%r621+1024];
	add.s32 	%r625, %r624, %r163;
	st.shared.u32 	[%r621+1024], %r625;
	ld.shared.u32 	%r626, [%r621+2048];
	add.s32 	%r627, %r626, %r163;
	st.shared.u32 	[%r621+2048], %r627;
	ld.shared.u32 	%r628, [%r621+3072];
	add.s32 	%r629, %r628, %r163;
	st.shared.u32 	[%r621+3072], %r629;
	ld.shared.u32 	%r630, [%r621+4096];
	add.s32 	%r631, %r630, %r163;
	st.shared.u32 	[%r621+4096], %r631;
	ld.shared.u32 	%r632, [%r621+5120];
	add.s32 	%r633, %r632, %r163;
	st.shared.u32 	[%r621+5120], %r633;
	ld.shared.u32 	%r634, [%r621+6144];
	add.s32 	%r635, %r634, %r163;
	st.shared.u32 	[%r621+6144], %r635;
	ld.shared.u32 	%r636, [%r621+7168];
	add.s32 	%r637, %r636, %r163;
	st.shared.u32 	[%r621+7168], %r637;
	ld.shared.u32 	%r638, [%r621+8192];
	add.s32 	%r639, %r638, %r163;
	st.shared.u32 	[%r621+8192], %r639;
	ld.shared.u32 	%r640, [%r621+9216];
	add.s32 	%r641, %r640, %r163;
	st.shared.u32 	[%r621+9216], %r641;
	ld.shared.u32 	%r642, [%r621+10240];
	add.s32 	%r643, %r642, %r163;
	st.shared.u32 	[%r621+10240], %r643;
	ld.shared.u32 	%r644, [%r621+11264];
	add.s32 	%r645, %r644, %r163;
	st.shared.u32 	[%r621+11264], %r645;
$L__BB11_115:
	shl.b32 	%r672, %r1, 5;
	and.b32  	%r673, %r672, 31744;
	add.s32 	%r164, %r551, %r673;
	bar.sync 	0;
	// begin inline asm
	mov.u32 %r646, %lanemask_le;
	// end inline asm
	shr.u32 	%r675, %r1764, %r293;
	and.b32  	%r669, %r675, %r82;
	mov.b32 	%r649, 1;
	// begin inline asm
	{
    .reg .pred p;
    and.b32 %r647, %r669, %r649;    setp.ne.u32 p, %r647, 0;
    vote.ballot.sync.b32 %r647, p, 0xffffffff;
    @!p not.b32 %r647, %r647;
}

	// end inline asm
	mov.b32 	%r652, 2;
	// begin inline asm
	{
    .reg .pred p;
    and.b32 %r650, %r669, %r652;    setp.ne.u32 p, %r650, 0;
    vote.ballot.sync.b32 %r650, p, 0xffffffff;
    @!p not.b32 %r650, %r650;
}

	// end inline asm
	and.b32  	%r676, %r650, %r647;
	mov.b32 	%r655, 4;
	// begin inline asm
	{
    .reg .pred p;
    and.b32 %r653, %r669, %r655;    setp.ne.u32 p, %r653, 0;
    vote.ballot.sync.b32 %r653, p, 0xffffffff;
    @!p not.b32 %r653, %r653;
}

	// end inline asm
	and.b32  	%r677, %r653, %r676;
	mov.b32 	%r658, 8;
	// begin inline asm
	{
    .reg .pred p;
    and.b32 %r656, %r669, %r658;    setp.ne.u32 p, %r656, 0;
    vote.ballot.sync.b32 %r656, p, 0xffffffff;
    @!p not.b32 %r656, %r656;
}

	// end inline asm
	and.b32  	%r678, %r656, %r677;
	mov.b32 	%r661, 16;
	// begin inline asm
	{
    .reg .pred p;
    and.b32 %r659, %r669, %r661;    setp.ne.u32 p, %r659, 0;
    vote.ballot.sync.b32 %r659, p, 0xffffffff;
    @!p not.b32 %r659, %r659;
}

	// end inline asm
	and.b32  	%r679, %r659, %r678;
	mov.b32 	%r664, 32;
	// begin inline asm
	{
    .reg .pred p;
    and.b32 %r662, %r669, %r664;    setp.ne.u32 p, %r662, 0;
    vote.ballot.sync.b32 %r662, p, 0xffffffff;
    @!p not.b32 %r662, %r662;
}

	// end inline asm
	and.b32  	%r680, %r662, %r679;
	mov.b32 	%r667, 64;
	// begin inline asm
	{
    .reg .pred p;
    and.b32 %r665, %r669, %r667;    setp.ne.u32 p, %r665, 0;
    vote.ballot.sync.b32 %r665, p, 0xffffffff;
    @!p not.b32 %r665, %r665;
}

	// end inline asm
	and.b32  	%r681, %r665, %r680;
	mov.b32 	%r670, 128;
	// begin inline asm
	{
    .reg .pred p;
    and.b32 %r668, %r669, %r670;    setp.ne.u32 p, %r668, 0;
    vote.ballot.sync.b32 %r668, p, 0xffffffff;
    @!p not.b32 %r668, %r668;
}

	// end inline asm
	and.b32  	%r682, %r668, %r681;
	clz.b32 	%r683, %r682;
	sub.s32 	%r167, 31, %r683;
	and.b32  	%r684, %r646, %r682;
	popc.b32 	%r168, %r684;
	setp.ne.s32 	%p72, %r295, %r167;
	mov.b32 	%r1783, 0;
	@%p72 bra 	$L__BB11_117;
	shl.b32 	%r685, %r669, 2;
	add.s32 	%r686, %r164, %r685;
	atom.shared.add.u32 	%r1783, [%r686], %r168;
$L__BB11_117:
	shfl.sync.idx.b32	%r712|%p73, %r1783, %r167, 31, -1;
	add.s32 	%r171, %r168, %r712;
	shr.u32 	%r713, %r1765, %r293;
	and.b32  	%r709, %r713, %r82;
	mov.b32 	%r689, 1;
	// begin inline asm
	{
    .reg .pred p;
    and.b32 %r687, %r709, %r689;    setp.ne.u32 p, %r687, 0;
    vote.ballot.sync.b32 %r687, p, 0xffffffff;
    @!p not.b32 %r687, %r687;
}

	// end inline asm
	mov.b32 	%r692, 2;
	// begin inline asm
	{
    .reg .pred p;
    and.b32 %r690, %r709, %r692;    setp.ne.u32 p, %r690, 0;
    vote.ballot.sync.b32 %r690, p, 0xffffffff;
    @!p not.b32 %r690, %r690;
}

	// end inline asm
	and.b32  	%r714, %r690, %r687;
	mov.b32 	%r695, 4;
	// begin inline asm
	{
    .reg .pred p;
    and.b32 %r693, %r709, %r695;    setp.ne.u32 p, %r693, 0;
    vote.ballot.sync.b32 %r693, p, 0xffffffff;
    @!p not.b32 %r693, %r693;
}

	// end inline asm
	and.b32  	%r715, %r693, %r714;
	mov.b32 	%r698, 8;
	// begin inline asm
	{
    .reg .pred p;
    and.b32 %r696, %r709, %r698;    setp.ne.u32 p, %r696, 0;
    vote.ballot.sync.b32 %r696, p, 0xffffffff;
    @!p not.b32 %r696, %r696;
}

	// end inline asm
	and.b32  	%r716, %r696, %r715;
	mov.b32 	%r701, 16;
	// begin inline asm
	{
    .reg .pred p;
    and.b32 %r699, %r709, %r701;    setp.ne.u32 p, %r699, 0;
    vote.ballot.sync.b32 %r699, p, 0xffffffff;
    @!p not.b32 %r699, %r699;
}

	// end inline asm
	and.b32  	%r717, %r699, %r716;
	mov.b32 	%r704, 32;
	// begin inline asm
	{
    .reg .pred p;
    and.b32 %r702, %r709, %r704;    setp.ne.u32 p, %r702, 0;
    vote.ballot.sync.b32 %r702, p, 0xffffffff;
    @!p not.b32 %r702, %r702;
}

	// end inline asm
	and.b32  	%r718, %r702, %r717;
	mov.b32 	%r707, 64;
	// begin inline asm
	{
    .reg .pred p;
    and.b32 %r705, %r709, %r707;    setp.ne.u32 p, %r705, 0;
    vote.ballot.sync.b32 %r705, p, 0xffffffff;
    @!p not.b32 %r705, %r705;
}

	// end inline asm
	and.b32  	%r719, %r705, %r718;
	mov.b32 	%r710, 128;
	// begin inline asm
	{
    .reg .pred p;
    and.b32 %r708, %r709, %r710;    setp.ne.u32 p, %r708, 0;
    vote.ballot.sync.b32 %r708, p, 0xffffffff;
    @!p not.b32 %r708, %r708;
}

	// end inline asm
	and.b32  	%r720, %r708, %r719;
	clz.b32 	%r721, %r720;
	sub.s32 	%r173, 31, %r721;
	and.b32  	%r722, %r646, %r720;
	popc.b32 	%r174, %r722;
	setp.ne.s32 	%p74, %r295, %r173;
	mov.b32 	%r1784, 0;
	@%p74 bra 	$L__BB11_119;
	shl.b32 	%r723, %r709, 2;
	add.s32 	%r724, %r164, %r723;
	atom.shared.add.u32 	%r1784, [%r724], %r174;
$L__BB11_119:
	shfl.sync.idx.b32	%r750|%p75, %r1784, %r173, 31, -1;
	add.s32 	%r177, %r174, %r750;
	shr.u32 	%r751, %r1766, %r293;
	and.b32  	%r747, %r751, %r82;
	mov.b32 	%r727, 1;
	// begin inline asm
	{
    .reg .pred p;
    and.b32 %r725, %r747, %r727;    setp.ne.u32 p, %r725, 0;
    vote.ballot.sync.b32 %r725, p, 0xffffffff;
    @!p not.b32 %r725, %r725;
}

	// end inline asm
	mov.b32 	%r730, 2;
	// begin inline asm
	{
    .reg .pred p;
    and.b32 %r728, %r747, %r730;    setp.ne.u32 p, %r728, 0;
    vote.ballot.sync.b32 %r728, p, 0xffffffff;
    @!p not.b32 %r728, %r728;
}

	// end inline asm
	and.b32  	%r752, %r728, %r725;
	mov.b32 	%r733, 4;
	// begin inline asm
	{
    .reg .pred p;
    and.b32 %r731, %r747, %r733;    setp.ne.u32 p, %r731, 0;
    vote.ballot.sync.b32 %r731, p, 0xffffffff;
    @!p not.b32 %r731, %r731;
}

	// end inline asm
	and.b32  	%r753, %r731, %r752;
	mov.b32 	%r736, 8;
	// begin inline asm
	{
    .reg .pred p;
    and.b32 %r734, %r747, %r736;    setp.ne.u32 p, %r734, 0;
    vote.ballot.sync.b32 %r734, p, 0xffffffff;
    @!p not.b32 %r734, %r734;
}

	// end inline asm
	and.b32  	%r754, %r734, %r753;
	mov.b32 	%r739, 16;
	// begin inline asm
	{
    .reg .pred p;
    and.b32 %r737, %r747, %r739;    setp.ne.u32 p, %r737, 0;
    vote.ballot.sync.b32 %r737, p, 0xffffffff;
    @!p not.b32 %r737, %r737;
}

	// end inline asm
	and.b32  	%r755, %r737, %r754;
	mov.b32 	%r742, 32;
	// begin inline asm
	{
    .reg .pred p;
    and.b32 %r740, %r747, %r742;    setp.ne.u32 p, %r740, 0;
    vote.ballot.sync.b32 %r740, p, 0xffffffff;
    @!p not.b32 %r740, %r740;
}

	// end inline asm
	and.b32  	%r756, %r740, %r755;
	mov.b32 	%r745, 64;
	// begin inline asm
	{
    .reg .pred p;
    and.b32 %r743, %r747, %r745;    setp.ne.u32 p, %r743, 0;
    vote.ballot.sync.b32 %r743, p, 0xffffffff;
    @!p not.b32 %r743, %r743;
}

	// end inline asm
	and.b32  	%r757, %r743, %r756;
	mov.b32 	%r748, 128;
	// begin inline asm
	{
    .reg .pred p;
    and.b32 %r746, %r747, %r748;    setp.ne.u32 p, %r746, 0;
    vote.ballot.sync.b32 %r746, p, 0xffffffff;
    @!p not.b32 %r746, %r746;
}

	// end inline asm
	and.b32  	%r758, %r746, %r757;
	clz.b32 	%r759, %r758;
	sub.s32 	%r179, 31, %r759;
	and.b32  	%r760, %r646, %r758;
	popc.b32 	%r180, %r760;
	setp.ne.s32 	%p76, %r295, %r179;
	mov.b32 	%r1785, 0;
	@%p76 bra 	$L__BB11_121;
	shl.b32 	%r761, %r747, 2;
	add.s32 	%r762, %r164, %r761;
	atom.shared.add.u32 	%r1785, [%r762], %r180;
$L__BB11_121:
	shfl.sync.idx.b32	%r788|%p77, %r1785, %r179, 31, -1;
	add.s32 	%r183, %r180, %r788;
	shr.u32 	%r789, %r1767, %r293;
	and.b32  	%r785, %r789, %r82;
	mov.b32 	%r765, 1;
	// begin inline asm
	{
    .reg .pred p;
    and.b32 %r763, %r785, %r765;    setp.ne.u32 p, %r763, 0;
    vote.ballot.sync.b32 %r763, p, 0xffffffff;
    @!p not.b32 %r763, %r763;
}

	// end inline asm
	mov.b32 	%r768, 2;
	// begin inline asm
	{
    .reg .pred p;
    and.b32 %r766, %r785, %r768;    setp.ne.u32 p, %r766, 0;
    vote.ballot.sync.b32 %r766, p, 0xffffffff;
    @!p not.b32 %r766, %r766;
}

	// end inline asm
	and.b32  	%r790, %r766, %r763;
	mov.b32 	%r771, 4;
	// begin inline asm
	{
    .reg .pred p;
    and.b32 %r769, %r785, %r771;    setp.ne.u32 p, %r769, 0;
    vote.ballot.sync.b32 %r769, p, 0xffffffff;
    @!p not.b32 %r769, %r769;
}

	// end inline asm
	and.b32  	%r791, %r769, %r790;
	mov.b32 	%r774, 8;
	// begin inline asm
	{
    .reg .pred p;
    and.b32 %r772, %r785, %r774;    setp.ne.u32 p, %r772, 0;
    vote.ballot.sync.b32 %r772, p, 0xffffffff;
    @!p not.b32 %r772, %r772;
}

	// end inline asm
	and.b32  	%r792, %r772, %r791;
	mov.b32 	%r777, 16;
	// begin inline asm
	{
    .reg .pred p;
    and.b32 %r775, %r785, %r777;    setp.ne.u32 p, %r775, 0;
    vote.ballot.sync.b32 %r775, p, 0xffffffff;
    @!p not.b32 %r775, %r775;
}

	// end inline asm
	and.b32  	%r793, %r775, %r792;
	mov.b32 	%r780, 32;
	// begin inline asm
	{
    .reg .pred p;
    and.b32 %r778, %r785, %r780;    setp.ne.u32 p, %r778, 0;
    vote.ballot.sync.b32 %r778, p, 0xffffffff;
    @!p not.b32 %r778, %r778;
}

	// end inline asm
	and.b32  	%r794, %r778, %r793;
	mov.b32 	%r783, 64;
	// begin inline asm
	{
    .reg .pred p;
    and.b32 %r781, %r785, %r783;    setp.ne.u32 p, %r781, 0;
    vote.ballot.sync.b32 %r781, p, 0xffffffff;
    @!p not.b32 %r781, %r781;
}

	// end inline asm
	and.b32  	%r795, %r781, %r794;
	mov.b32 	%r786, 128;
	// begin inline asm
	{
    .reg .pred p;
    and.b32 %r784, %r785, %r786;    setp.ne.u32 p, %r784, 0;
    vote.ballot.sync.b32 %r784, p, 0xffffffff;
    @!p not.b32 %r784, %r784;
}

	// end inline asm
	and.b32  	%r796, %r784, %r795;
	clz.b32 	%r797, %r796;
	sub.s32 	%r185, 31, %r797;
	and.b32  	%r798, %r646, %r796;
	popc.b32 	%r186, %r798;
	setp.ne.s32 	%p78, %r295, %r185;
	mov.b32 	%r1786, 0;
	@%p78 bra 	$L__BB11_123;
	shl.b32 	%r799, %r785, 2;
	add.s32 	%r800, %r164, %r799;
	atom.shared.add.u32 	%r1786, [%r800], %r186;
$L__BB11_123:
	shfl.sync.idx.b32	%r826|%p79, %r1786, %r185, 31, -1;
	add.s32 	%r189, %r186, %r826;
	shr.u32 	%r827, %r1768, %r293;
	and.b32  	%r823, %r827, %r82;
	mov.b32 	%r803, 1;
	// begin inline asm
	{
    .reg .pred p;
    and.b32 %r801, %r823, %r803;    setp.ne.u32 p, %r801, 0;
    vote.ballot.sync.b32 %r801, p, 0xffffffff;
    @!p not.b32 %r801, %r801;
}

	// end inline asm
	mov.b32 	%r806, 2;
	// begin inline asm
	{
    .reg .pred p;
    and.b32 %r804, %r823, %r806;    setp.ne.u32 p, %r804, 0;
    vote.ballot.sync.b32 %r804, p, 0xffffffff;
    @!p not.b32 %r804, %r804;
}

	// end inline asm
	and.b32  	%r828, %r804, %r801;
	mov.b32 	%r809, 4;
	// begin inline asm
	{
    .reg .pred p;
    and.b32 %r807, %r823, %r809;    setp.ne.u32 p, %r807, 0;
    vote.ballot.sync.b32 %r807, p, 0xffffffff;
    @!p not.b32 %r807, %r807;
}

	// end inline asm
	and.b32  	%r829, %r807, %r828;
	mov.b32 	%r812, 8;
	// begin inline asm
	{
    .reg .pred p;
    and.b32 %r810, %r823, %r812;    setp.ne.u32 p, %r810, 0;
    vote.ballot.sync.b32 %r810, p, 0xffffffff;
    @!p not.b32 %r810, %r810;
}

	// end inline asm
	and.b32  	%r830, %r810, %r829;
	mov.b32 	%r815, 16;
	// begin inline asm
	{
    .reg .pred p;
    and.b32 %r813, %r823, %r815;    setp.ne.u32 p, %r813, 0;
    vote.ballot.sync.b32 %r813, p, 0xffffffff;
    @!p not.b32 %r813, %r813;
}

	// end inline asm
	and.b32  	%r831, %r813, %r830;
	mov.b32 	%r818, 32;
	// begin inline asm
	{
    .reg .pred p;
    and.b32 %r816, %r823, %r818;    setp.ne.u32 p, %r816, 0;
    vote.ballot.sync.b32 %r816, p, 0xffffffff;
    @!p not.b32 %r816, %r816;
}

	// end inline asm
	and.b32  	%r832, %r816, %r831;
	mov.b32 	%r821, 64;
	// begin inline asm
	{
    .reg .pred p;
    and.b32 %r819, %r823, %r821;    setp.ne.u32 p, %r819, 0;
    vote.ballot.sync.b32 %r819, p, 0xffffffff;
    @!p not.b32 %r819, %r819;
}

	// end inline asm
	and.b32  	%r833, %r819, %r832;
	mov.b32 	%r824, 128;
	// begin inline asm
	{
    .reg .pred p;
    and.b32 %r822, %r823, %r824;    setp.ne.u32 p, %r822, 0;
    vote.ballot.sync.b32 %r822, p, 0xffffffff;
    @!p not.b32 %r822, %r822;
}

	// end inline asm
	and.b32  	%r834, %r822, %r833;
	clz.b32 	%r835, %r834;
	sub.s32 	%r191, 31, %r835;
	and.b32  	%r836, %r646, %r834;
	popc.b32 	%r192, %r836;
	setp.ne.s32 	%p80, %r295, %r191;
	mov.b32 	%r1787, 0;
	@%p80 bra 	$L__BB11_125;
	shl.b32 	%r837, %r823, 2;
	add.s32 	%r838, %r164, %r837;
	atom.shared.add.u32 	%r1787, [%r838], %r192;
$L__BB11_125:
	shfl.sync.idx.b32	%r864|%p81, %r1787, %r191, 31, -1;
	add.s32 	%r195, %r192, %r864;
	shr.u32 	%r865, %r1769, %r293;
	and.b32  	%r861, %r865, %r82;
	mov.b32 	%r841, 1;
	// begin inline asm
	{
    .reg .pred p;
    and.b32 %r839, %r861, %r841;    setp.ne.u32 p, %r839, 0;
    vote.ballot.sync.b32 %r839, p, 0xffffffff;
    @!p not.b32 %r839, %r839;
}

	// end inline asm
	mov.b32 	%r844, 2;
	// begin inline asm
	{
    .reg .pred p;
    and.b32 %r842, %r861, %r844;    setp.ne.u32 p, %r842, 0;
    vote.ballot.sync.b32 %r842, p, 0xffffffff;
    @!p not.b32 %r842, %r842;
}

	// end inline asm
	and.b32  	%r866, %r842, %r839;
	mov.b32 	%r847, 4;
	// begin inline asm
	{
    .reg .pred p;
    and.b32 %r845, %r861, %r847;    setp.ne.u32 p, %r845, 0;
    vote.ballot.sync.b32 %r845, p, 0xffffffff;
    @!p not.b32 %r845, %r845;
}

	// end inline asm
	and.b32  	%r867, %r845, %r866;
	mov.b32 	%r850, 8;
	// begin inline asm
	{
    .reg .pred p;
    and.b32 %r848, %r861, %r850;    setp.ne.u32 p, %r848, 0;
    vote.ballot.sync.b32 %r848, p, 0xffffffff;
    @!p not.b32 %r848, %r848;
}

	// end inline asm
	and.b32  	%r868, %r848, %r867;
	mov.b32 	%r853, 16;
	// begin inline asm
	{
    .reg .pred p;
    and.b32 %r851, %r861, %r853;    setp.ne.u32 p, %r851, 0;
    vote.ballot.sync.b32 %r851, p, 0xffffffff;
    @!p not.b32 %r851, %r851;
}

	// end inline asm
	and.b32  	%r869, %r851, %r868;
	mov.b32 	%r856, 32;
	// begin inline asm
	{
    .reg .pred p;
    and.b32 %r854, %r861, %r856;    setp.ne.u32 p, %r854, 0;
    vote.ballot.sync.b32 %r854, p, 0xffffffff;
    @!p not.b32 %r854, %r854;
}

	// end inline asm
	and.b32  	%r870, %r854, %r869;
	mov.b32 	%r859, 64;
	// begin inline asm
	{
    .reg .pred p;
    and.b32 %r857, %r861, %r859;    setp.ne.u32 p, %r857, 0;
    vote.ballot.sync.b32 %r857, p, 0xffffffff;
    @!p not.b32 %r857, %r857;
}

	// end inline asm
	and.b32  	%r871, %r857, %r870;
	mov.b32 	%r862, 128;
	// begin inline asm
	{
    .reg .pred p;
    and.b32 %r860, %r861, %r862;    setp.ne.u32 p, %r860, 0;
    vote.ballot.sync.b32 %r860, p, 0xffffffff;
    @!p not.b32 %r860, %r860;
}

	// end inline asm
	and.b32  	%r872, %r860, %r871;
	clz.b32 	%r873, %r872;
	sub.s32 	%r197, 31, %r873;
	and.b32  	%r874, %r646, %r872;
	popc.b32 	%r198, %r874;
	setp.ne.s32 	%p82, %r295, %r197;
	mov.b32 	%r1788, 0;
	@%p82 bra 	$L__BB11_127;
	shl.b32 	%r875, %r861, 2;
	add.s32 	%r876, %r164, %r875;
	atom.shared.add.u32 	%r1788, [%r876], %r198;
$L__BB11_127:
	shfl.sync.idx.b32	%r902|%p83, %r1788, %r197, 31, -1;
	add.s32 	%r201, %r198, %r902;
	shr.u32 	%r903, %r1770, %r293;
	and.b32  	%r899, %r903, %r82;
	mov.b32 	%r879, 1;
	// begin inline asm
	{
    .reg .pred p;
    and.b32 %r877, %r899, %r879;    setp.ne.u32 p, %r877, 0;
    vote.ballot.sync.b32 %r877, p, 0xffffffff;
    @!p not.b32 %r877, %r877;
}

	// end inline asm
	mov.b32 	%r882, 2;
	// begin inline asm
	{
    .reg .pred p;
    and.b32 %r880, %r899, %r882;    setp.ne.u32 p, %r880, 0;
    vote.ballot.sync.b32 %r880, p, 0xffffffff;
    @!p not.b32 %r880, %r880;
}

	// end inline asm
	and.b32  	%r904, %r880, %r877;
	mov.b32 	%r885, 4;
	// begin inline asm
	{
    .reg .pred p;
    and.b32 %r883, %r899, %r885;    setp.ne.u32 p, %r883, 0;
    vote.ballot.sync.b32 %r883, p, 0xffffffff;
    @!p not.b32 %r883, %r883;
}

	// end inline asm
	and.b32  	%r905, %r883, %r904;
	mov.b32 	%r888, 8;
	// begin inline asm
	{
    .reg .pred p;
    and.b32 %r886, %r899, %r888;    setp.ne.u32 p, %r886, 0;
    vote.ballot.sync.b32 %r886, p, 0xffffffff;
    @!p not.b32 %r886, %r886;
}

	// end inline asm
	and.b32  	%r906, %r886, %r905;
	mov.b32 	%r891, 16;
	// begin inline asm
	{
    .reg .pred p;
    and.b32 %r889, %r899, %r891;    setp.ne.u32 p, %r889, 0;
    vote.ballot.sync.b32 %r889, p, 0xffffffff;
    @!p not.b32 %r889, %r889;
}

	// end inline asm
	and.b32  	%r907, %r889, %r906;
	mov.b32 	%r894, 32;
	// begin inline asm
	{
    .reg .pred p;
    and.b32 %r892, %r899, %r894;    setp.ne.u32 p, %r892, 0;
    vote.ballot.sync.b32 %r892, p, 0xffffffff;
    @!p not.b32 %r892, %r892;
}

	// end inline asm
	and.b32  	%r908, %r892, %r907;
	mov.b32 	%r897, 64;
	// begin inline asm
	{
    .reg .pred p;
    and.b32 %r895, %r899, %r897;    setp.ne.u32 p, %r895, 0;
    vote.ballot.sync.b32 %r895, p, 0xffffffff;
    @!p not.b32 %r895, %r895;
}

	// end inline asm
	and.b32  	%r909, %r895, %r908;
	mov.b32 	%r900, 128;
	// begin inline asm
	{
    .reg .pred p;
    and.b32 %r898, %r899, %r900;    setp.ne.u32 p, %r898, 0;
    vote.ballot.sync.b32 %r898, p, 0xffffffff;
    @!p not.b32 %r898, %r898;
}

	// end inline asm
	and.b32  	%r910, %r898, %r909;
	clz.b32 	%r911, %r910;
	sub.s32 	%r203, 31, %r911;
	and.b32  	%r912, %r646, %r910;
	popc.b32 	%r204, %r912;
	setp.ne.s32 	%p84, %r295, %r203;
	mov.b32 	%r1789, 0;
	@%p84 bra 	$L__BB11_129;
	shl.b32 	%r913, %r899, 2;
	add.s32 	%r914, %r164, %r913;
	atom.shared.add.u32 	%r1789, [%r914], %r204;
$L__BB11_129:
	shfl.sync.idx.b32	%r940|%p85, %r1789, %r203, 31, -1;
	add.s32 	%r207, %r204, %r940;
	shr.u32 	%r941, %r1771, %r293;
	and.b32  	%r937, %r941, %r82;
	mov.b32 	%r917, 1;
	// begin inline asm
	{
    .reg .pred p;
    and.b32 %r915, %r937, %r917;    setp.ne.u32 p, %r915, 0;
    vote.ballot.sync.b32 %r915, p, 0xffffffff;
    @!p not.b32 %r915, %r915;
}

	// end inline asm
	mov.b32 	%r920, 2;
	// begin inline asm
	{
    .reg .pred p;
    and.b32 %r918, %r937, %r920;    setp.ne.u32 p, %r918, 0;
    vote.ballot.sync.b32 %r918, p, 0xffffffff;
    @!p not.b32 %r918, %r918;
}

	// end inline asm
	and.b32  	%r942, %r918, %r915;
	mov.b32 	%r923, 4;
	// begin inline asm
	{
    .reg .pred p;
    and.b32 %r921, %r937, %r923;    setp.ne.u32 p, %r921, 0;
    vote.ballot.sync.b32 %r921, p, 0xffffffff;
    @!p not.b32 %r921, %r921;
}

	// end inline asm
	and.b32  	%r943, %r921, %r942;
	mov.b32 	%r926, 8;
	// begin inline asm
	{
    .reg .pred p;
    and.b32 %r924, %r937, %r926;    setp.ne.u32 p, %r924, 0;
    vote.ballot.sync.b32 %r924, p, 0xffffffff;
    @!p not.b32 %r924, %r924;
}

	// end inline asm
	and.b32  	%r944, %r924, %r943;
	mov.b32 	%r929, 16;
	// begin inline asm
	{
    .reg .pred p;
    and.b32 %r927, %r937, %r929;    setp.ne.u32 p, %r927, 0;
    vote.ballot.sync.b32 %r927, p, 0xffffffff;
    @!p not.b32 %r927, %r927;
}

	// end inline asm
	and.b32  	%r945, %r927, %r944;
	mov.b32 	%r932, 32;
	// begin inline asm
	{
    .reg .pred p;
    and.b32 %r930, %r937, %r932;    setp.ne.u32 p, %r930, 0;
    vote.ballot.sync.b32 %r930, p, 0xffffffff;
    @!p not.b32 %r930, %r930;
}

	// end inline asm
	and.b32  	%r946, %r930, %r945;
	mov.b32 	%r935, 64;
	// begin inline asm
	{
    .reg .pred p;
    and.b32 %r933, %r937, %r935;    setp.ne.u32 p, %r933, 0;
    vote.ballot.sync.b32 %r933, p, 0xffffffff;
    @!p not.b32 %r933, %r933;
}

	// end inline asm
	and.b32  	%r947, %r933, %r946;
	mov.b32 	%r938, 128;
	// begin inline asm
	{
    .reg .pred p;
    and.b32 %r936, %r937, %r938;    setp.ne.u32 p, %r936, 0;
    vote.ballot.sync.b32 %r936, p, 0xffffffff;
    @!p not.b32 %r936, %r936;
}

	// end inline asm
	and.b32  	%r948, %r936, %r947;
	clz.b32 	%r949, %r948;
	sub.s32 	%r209, 31, %r949;
	and.b32  	%r950, %r646, %r948;
	popc.b32 	%r210, %r950;
	setp.ne.s32 	%p86, %r295, %r209;
	mov.b32 	%r1790, 0;
	@%p86 bra 	$L__BB11_131;
	shl.b32 	%r951, %r937, 2;
	add.s32 	%r952, %r164, %r951;
	atom.shared.add.u32 	%r1790, [%r952], %r210;
$L__BB11_131:
	shfl.sync.idx.b32	%r978|%p87, %r1790, %r209, 31, -1;
	add.s32 	%r213, %r210, %r978;
	shr.u32 	%r979, %r1772, %r293;
	and.b32  	%r975, %r979, %r82;
	mov.b32 	%r955, 1;
	// begin inline asm
	{
    .reg .pred p;
    and.b32 %r953, %r975, %r955;    setp.ne.u32 p, %r953, 0;
    vote.ballot.sync.b32 %r953, p, 0xffffffff;
    @!p not.b32 %r953, %r953;
}

	// end inline asm
	mov.b32 	%r958, 2;
	// begin inline asm
	{
    .reg .pred p;
    and.b32 %r956, %r975, %r958;    setp.ne.u32 p, %r956, 0;
    vote.ballot.sync.b32 %r956, p, 0xffffffff;
    @!p not.b32 %r956, %r956;
}

	// end inline asm
	and.b32  	%r980, %r956, %r953;
	mov.b32 	%r961, 4;
	// begin inline asm
	{
    .reg .pred p;
    and.b32 %r959, %r975, %r961;    setp.ne.u32 p, %r959, 0;
    vote.ballot.sync.b32 %r959, p, 0xffffffff;
    @!p not.b32 %r959, %r959;
}

	// end inline asm
	and.b32  	%r981, %r959, %r980;
	mov.b32 	%r964, 8;
	// begin inline asm
	{
    .reg .pred p;
    and.b32 %r962, %r975, %r964;    setp.ne.u32 p, %r962, 0;
    vote.ballot.sync.b32 %r962, p, 0xffffffff;
    @!p not.b32 %r962, %r962;
}

	// end inline asm
	and.b32  	%r982, %r962, %r981;
	mov.b32 	%r967, 16;
	// begin inline asm
	{
    .reg .pred p;
    and.b32 %r965, %r975, %r967;    setp.ne.u32 p, %r965, 0;
    vote.ballot.sync.b32 %r965, p, 0xffffffff;
    @!p not.b32 %r965, %r965;
}

	// end inline asm
	and.b32  	%r983, %r965, %r982;
	mov.b32 	%r970, 32;
	// begin inline asm
	{
    .reg .pred p;
    and.b32 %r968, %r975, %r970;    setp.ne.u32 p, %r968, 0;
    vote.ballot.sync.b32 %r968, p, 0xffffffff;
    @!p not.b32 %r968, %r968;
}

	// end inline asm
	and.b32  	%r984, %r968, %r983;
	mov.b32 	%r973, 64;
	// begin inline asm
	{
    .reg .pred p;
    and.b32 %r971, %r975, %r973;    setp.ne.u32 p, %r971, 0;
    vote.ballot.sync.b32 %r971, p, 0xffffffff;
    @!p not.b32 %r971, %r971;
}

	// end inline asm
	and.b32  	%r985, %r971, %r984;
	mov.b32 	%r976, 128;
	// begin inline asm
	{
    .reg .pred p;
    and.b32 %r974, %r975, %r976;    setp.ne.u32 p, %r974, 0;
    vote.ballot.sync.b32 %r974, p, 0xffffffff;
    @!p not.b32 %r974, %r974;
}

	// end inline asm
	and.b32  	%r986, %r974, %r985;
	clz.b32 	%r987, %r986;
	sub.s32 	%r215, 31, %r987;
	and.b32  	%r988, %r646, %r986;
	popc.b32 	%r216, %r988;
	setp.ne.s32 	%p88, %r295, %r215;
	mov.b32 	%r1791, 0;
	@%p88 bra 	$L__BB11_133;
	shl.b32 	%r989, %r975, 2;
	add.s32 	%r990, %r164, %r989;
	atom.shared.add.u32 	%r1791, [%r990], %r216;
$L__BB11_133:
	shfl.sync.idx.b32	%r1016|%p89, %r1791, %r215, 31, -1;
	add.s32 	%r219, %r216, %r1016;
	shr.u32 	%r1017, %r1773, %r293;
	and.b32  	%r1013, %r1017, %r82;
	mov.b32 	%r993, 1;
	// begin inline asm
	{
    .reg .pred p;
    and.b32 %r991, %r1013, %r993;    setp.ne.u32 p, %r991, 0;
    vote.ballot.sync.b32 %r991, p, 0xffffffff;
    @!p not.b32 %r991, %r991;
}

	// end inline asm
	mov.b32 	%r996, 2;
	// begin inline asm
	{
    .reg .pred p;
    and.b32 %r994, %r1013, %r996;    setp.ne.u32 p, %r994, 0;
    vote.ballot.sync.b32 %r994, p, 0xffffffff;
    @!p not.b32 %r994, %r994;
}

	// end inline asm
	and.b32  	%r1018, %r994, %r991;
	mov.b32 	%r999, 4;
	// begin inline asm
	{
    .reg .pred p;
    and.b32 %r997, %r1013, %r999;    setp.ne.u32 p, %r997, 0;
    vote.ballot.sync.b32 %r997, p, 0xffffffff;
    @!p not.b32 %r997, %r997;
}

	// end inline asm
	and.b32  	%r1019, %r997, %r1018;
	mov.b32 	%r1002, 8;
	// begin inline asm
	{
    .reg .pred p;
    and.b32 %r1000, %r1013, %r1002;    setp.ne.u32 p, %r1000, 0;
    vote.ballot.sync.b32 %r1000, p, 0xffffffff;
    @!p not.b32 %r1000, %r1000;
}

	// end inline asm
	and.b32  	%r1020, %r1000, %r1019;
	mov.b32 	%r1005, 16;
	// begin inline asm
	{
    .reg .pred p;
    and.b32 %r1003, %r1013, %r1005;    setp.ne.u32 p, %r1003, 0;
    vote.ballot.sync.b32 %r1003, p, 0xffffffff;
    @!p not.b32 %r1003, %r1003;
}

	// end inline asm
	and.b32  	%r1021, %r1003, %r1020;
	mov.b32 	%r1008, 32;
	// begin inline asm
	{
    .reg .pred p;
    and.b32 %r1006, %r1013, %r1008;    setp.ne.u32 p, %r1006, 0;
    vote.ballot.sync.b32 %r1006, p, 0xffffffff;
    @!p not.b32 %r1006, %r1006;
}

	// end inline asm
	and.b32  	%r1022, %r1006, %r1021;
	mov.b32 	%r1011, 64;
	// begin inline asm
	{
    .reg .pred p;
    and.b32 %r1009, %r1013, %r1011;    setp.ne.u32 p, %r1009, 0;
    vote.ballot.sync.b32 %r1009, p, 0xffffffff;
    @!p not.b32 %r1009, %r1009;
}

	// end inline asm
	and.b32  	%r1023, %r1009, %r1022;
	mov.b32 	%r1014, 128;
	// begin inline asm
	{
    .reg .pred p;
    and.b32 %r1012, %r1013, %r1014;    setp.ne.u32 p, %r1012, 0;
    vote.ballot.sync.b32 %r1012, p, 0xffffffff;
    @!p not.b32 %r1012, %r1012;
}

	// end inline asm
	and.b32  	%r1024, %r1012, %r1023;
	clz.b32 	%r1025, %r1024;
	sub.s32 	%r221, 31, %r1025;
	and.b32  	%r1026, %r646, %r1024;
	popc.b32 	%r222, %r1026;
	setp.ne.s32 	%p90, %r295, %r221;
	mov.b32 	%r1792, 0;
	@%p90 bra 	$L__BB11_135;
	shl.b32 	%r1027, %r1013, 2;
	add.s32 	%r1028, %r164, %r1027;
	atom.shared.add.u32 	%r1792, [%r1028], %r222;
$L__BB11_135:
	shfl.sync.idx.b32	%r1054|%p91, %r1792, %r221, 31, -1;
	add.s32 	%r225, %r222, %r1054;
	shr.u32 	%r1055, %r1774, %r293;
	and.b32  	%r1051, %r1055, %r82;
	mov.b32 	%r1031, 1;
	// begin inline asm
	{
    .reg .pred p;
    and.b32 %r1029, %r1051, %r1031;    setp.ne.u32 p, %r1029, 0;
    vote.ballot.sync.b32 %r1029, p, 0xffffffff;
    @!p not.b32 %r1029, %r1029;
}

	// end inline asm
	mov.b32 	%r1034, 2;
	// begin inline asm
	{
    .reg .pred p;
    and.b32 %r1032, %r1051, %r1034;    setp.ne.u32 p, %r1032, 0;
    vote.ballot.sync.b32 %r1032, p, 0xffffffff;
    @!p not.b32 %r1032, %r1032;
}

	// end inline asm
	and.b32  	%r1056, %r1032, %r1029;
	mov.b32 	%r1037, 4;
	// begin inline asm
	{
    .reg .pred p;
    and.b32 %r1035, %r1051, %r1037;    setp.ne.u32 p, %r1035, 0;
    vote.ballot.sync.b32 %r1035, p, 0xffffffff;
    @!p not.b32 %r1035, %r1035;
}

	// end inline asm
	and.b32  	%r1057, %r1035, %r1056;
	mov.b32 	%r1040, 8;
	// begin inline asm
	{
    .reg .pred p;
    and.b32 %r1038, %r1051, %r1040;    setp.ne.u32 p, %r1038, 0;
    vote.ballot.sync.b32 %r1038, p, 0xffffffff;
    @!p not.b32 %r1038, %r1038;
}

	// end inline asm
	and.b32  	%r1058, %r1038, %r1057;
	mov.b32 	%r1043, 16;
	// begin inline asm
	{
    .reg .pred p;
    and.b32 %r1041, %r1051, %r1043;    setp.ne.u32 p, %r1041, 0;
    vote.ballot.sync.b32 %r1041, p, 0xffffffff;
    @!p not.b32 %r1041, %r1041;
}

	// end inline asm
	and.b32  	%r1059, %r1041, %r1058;
	mov.b32 	%r1046, 32;
	// begin inline asm
	{
    .reg .pred p;
    and.b32 %r1044, %r1051, %r1046;    setp.ne.u32 p, %r1044, 0;
    vote.ballot.sync.b32 %r1044, p, 0xffffffff;
    @!p not.b32 %r1044, %r1044;
}

	// end inline asm
	and.b32  	%r1060, %r1044, %r1059;
	mov.b32 	%r1049, 64;
	// begin inline asm
	{
    .reg .pred p;
    and.b32 %r1047, %r1051, %r1049;    setp.ne.u32 p, %r1047, 0;
    vote.ballot.sync.b32 %r1047, p, 0xffffffff;
    @!p not.b32 %r1047, %r1047;
}

	// end inline asm
	and.b32  	%r1061, %r1047, %r1060;
	mov.b32 	%r1052, 128;
	// begin inline asm
	{
    .reg .pred p;
    and.b32 %r1050, %r1051, %r1052;    setp.ne.u32 p, %r1050, 0;
    vote.ballot.sync.b32 %r1050, p, 0xffffffff;
    @!p not.b32 %r1050, %r1050;
}

	// end inline asm
	and.b32  	%r1062, %r1050, %r1061;
	clz.b32 	%r1063, %r1062;
	sub.s32 	%r227, 31, %r1063;
	and.b32  	%r1064, %r646, %r1062;
	popc.b32 	%r228, %r1064;
	setp.ne.s32 	%p92, %r295, %r227;
	mov.b32 	%r1793, 0;
	@%p92 bra 	$L__BB11_137;
	shl.b32 	%r1065, %r1051, 2;
	add.s32 	%r1066, %r164, %r1065;
	atom.shared.add.u32 	%r1793, [%r1066], %r228;
$L__BB11_137:
	shfl.sync.idx.b32	%r1092|%p93, %r1793, %r227, 31, -1;
	add.s32 	%r231, %r228, %r1092;
	shr.u32 	%r1093, %r1775, %r293;
	and.b32  	%r1089, %r1093, %r82;
	mov.b32 	%r1069, 1;
	// begin inline asm
	{
    .reg .pred p;
    and.b32 %r1067, %r1089, %r1069;    setp.ne.u32 p, %r1067, 0;
    vote.ballot.sync.b32 %r1067, p, 0xffffffff;
    @!p not.b32 %r1067, %r1067;
}

	// end inline asm
	mov.b32 	%r1072, 2;
	// begin inline asm
	{
    .reg .pred p;
    and.b32 %r1070, %r1089, %r1072;    setp.ne.u32 p, %r1070, 0;
    vote.ballot.sync.b32 %r1070, p, 0xffffffff;
    @!p not.b32 %r1070, %r1070;
}

	// end inline asm
	and.b32  	%r1094, %r1070, %r1067;
	mov.b32 	%r1075, 4;
	// begin inline asm
	{
    .reg .pred p;
    and.b32 %r1073, %r1089, %r1075;    setp.ne.u32 p, %r1073, 0;
    vote.ballot.sync.b32 %r1073, p, 0xffffffff;
    @!p not.b32 %r1073, %r1073;
}

	// end inline asm
	and.b32  	%r1095, %r1073, %r1094;
	mov.b32 	%r1078, 8;
	// begin inline asm
	{
    .reg .pred p;
    and.b32 %r1076, %r1089, %r1078;    setp.ne.u32 p, %r1076, 0;
    vote.ballot.sync.b32 %r1076, p, 0xffffffff;
    @!p not.b32 %r1076, %r1076;
}

	// end inline asm
	and.b32  	%r1096, %r1076, %r1095;
	mov.b32 	%r1081, 16;
	// begin inline asm
	{
    .reg .pred p;
    and.b32 %r1079, %r1089, %r1081;    setp.ne.u32 p, %r1079, 0;
    vote.ballot.sync.b32 %r1079, p, 0xffffffff;
    @!p not.b32 %r1079, %r1079;
}

	// end inline asm
	and.b32  	%r1097, %r1079, %r1096;
	mov.b32 	%r1084, 32;
	// begin inline asm
	{
    .reg .pred p;
    and.b32 %r1082, %r1089, %r1084;    setp.ne.u32 p, %r1082, 0;
    vote.ballot.sync.b32 %r1082, p, 0xffffffff;
    @!p not.b32 %r1082, %r1082;
}

	// end inline asm
	and.b32  	%r1098, %r1082, %r1097;
	mov.b32 	%r1087, 64;
	// begin inline asm
	{
    .reg .pred p;
    and.b32 %r1085, %r1089, %r1087;    setp.ne.u32 p, %r1085, 0;
    vote.ballot.sync.b32 %r1085, p, 0xffffffff;
    @!p not.b32 %r1085, %r1085;
}

	// end inline asm
	and.b32  	%r1099, %r1085, %r1098;
	mov.b32 	%r1090, 128;
	// begin inline asm
	{
    .reg .pred p;
    and.b32 %r1088, %r1089, %r1090;    setp.ne.u32 p, %r1088, 0;
    vote.ballot.sync.b32 %r1088, p, 0xffffffff;
    @!p not.b32 %r1088, %r1088;
}

	// end inline asm
	and.b32  	%r1100, %r1088, %r1099;
	clz.b32 	%r1101, %r1100;
	sub.s32 	%r233, 31, %r1101;
	and.b32  	%r1102, %r646, %r1100;
	popc.b32 	%r234, %r1102;
	setp.ne.s32 	%p94, %r295, %r233;
	mov.b32 	%r1794, 0;
	@%p94 bra 	$L__BB11_139;
	shl.b32 	%r1103, %r1089, 2;
	add.s32 	%r1104, %r164, %r1103;
	atom.shared.add.u32 	%r1794, [%r1104], %r234;
$L__BB11_139:
	shfl.sync.idx.b32	%r1130|%p95, %r1794, %r233, 31, -1;
	add.s32 	%r237, %r234, %r1130;
	shr.u32 	%r1131, %r1776, %r293;
	and.b32  	%r1127, %r1131, %r82;
	mov.b32 	%r1107, 1;
	// begin inline asm
	{
    .reg .pred p;
    and.b32 %r1105, %r1127, %r1107;    setp.ne.u32 p, %r1105, 0;
    vote.ballot.sync.b32 %r1105, p, 0xffffffff;
    @!p not.b32 %r1105, %r1105;
}

	// end inline asm
	mov.b32 	%r1110, 2;
	// begin inline asm
	{
    .reg .pred p;
    and.b32 %r1108, %r1127, %r1110;    setp.ne.u32 p, %r1108, 0;
    vote.ballot.sync.b32 %r1108, p, 0xffffffff;
    @!p not.b32 %r1108, %r1108;
}

	// end inline asm
	and.b32  	%r1132, %r1108, %r1105;
	mov.b32 	%r1113, 4;
	// begin inline asm
	{
    .reg .pred p;
    and.b32 %r1111, %r1127, %r1113;    setp.ne.u32 p, %r1111, 0;
    vote.ballot.sync.b32 %r1111, p, 0xffffffff;
    @!p not.b32 %r1111, %r1111;
}

	// end inline asm
	and.b32  	%r1133, %r1111, %r1132;
	mov.b32 	%r1116, 8;
	// begin inline asm
	{
    .reg .pred p;
    and.b32 %r1114, %r1127, %r1116;    setp.ne.u32 p, %r1114, 0;
    vote.ballot.sync.b32 %r1114, p, 0xffffffff;
    @!p not.b32 %r1114, %r1114;
}

	// end inline asm
	and.b32  	%r1134, %r1114, %r1133;
	mov.b32 	%r1119, 16;
	// begin inline asm
	{
    .reg .pred p;
    and.b32 %r1117, %r1127, %r1119;    setp.ne.u32 p, %r1117, 0;
    vote.ballot.sync.b32 %r1117, p, 0xffffffff;
    @!p not.b32 %r1117, %r1117;
}

	// end inline asm
	and.b32  	%r1135, %r1117, %r1134;
	mov.b32 	%r1122, 32;
	// begin inline asm
	{
    .reg .pred p;
    and.b32 %r1120, %r1127, %r1122;    setp.ne.u32 p, %r1120, 0;
    vote.ballot.sync.b32 %r1120, p, 0xffffffff;
    @!p not.b32 %r1120, %r1120;
}

	// end inline asm
	and.b32  	%r1136, %r1120, %r1135;
	mov.b32 	%r1125, 64;
	// begin inline asm
	{
    .reg .pred p;
    and.b32 %r1123, %r1127, %r1125;    setp.ne.u32 p, %r1123, 0;
    vote.ballot.sync.b32 %r1123, p, 0xffffffff;
    @!p not.b32 %r1123, %r1123;
}

	// end inline asm
	and.b32  	%r1137, %r1123, %r1136;
	mov.b32 	%r1128, 128;
	// begin inline asm
	{
    .reg .pred p;
    and.b32 %r1126, %r1127, %r1128;    setp.ne.u32 p, %r1126, 0;
    vote.ballot.sync.b32 %r1126, p, 0xffffffff;
    @!p not.b32 %r1126, %r1126;
}

	// end inline asm
	and.b32  	%r1138, %r1126, %r1137;
	clz.b32 	%r1139, %r1138;
	sub.s32 	%r239, 31, %r1139;
	and.b32  	%r1140, %r646, %r1138;
	popc.b32 	%r240, %r1140;
	setp.ne.s32 	%p96, %r295, %r239;
	mov.b32 	%r1795, 0;
	@%p96 bra 	$L__BB11_141;
	shl.b32 	%r1141, %r1127, 2;
	add.s32 	%r1142, %r164, %r1141;
	atom.shared.add.u32 	%r1795, [%r1142], %r240;
$L__BB11_141:
	shfl.sync.idx.b32	%r1168|%p97, %r1795, %r239, 31, -1;
	add.s32 	%r243, %r240, %r1168;
	shr.u32 	%r1169, %r1777, %r293;
	and.b32  	%r1165, %r1169, %r82;
	mov.b32 	%r1145, 1;
	// begin inline asm
	{
    .reg .pred p;
    and.b32 %r1143, %r1165, %r1145;    setp.ne.u32 p, %r1143, 0;
    vote.ballot.sync.b32 %r1143, p, 0xffffffff;
    @!p not.b32 %r1143, %r1143;
}

	// end inline asm
	mov.b32 	%r1148, 2;
	// begin inline asm
	{
    .reg .pred p;
    and.b32 %r1146, %r1165, %r1148;    setp.ne.u32 p, %r1146, 0;
    vote.ballot.sync.b32 %r1146, p, 0xffffffff;
    @!p not.b32 %r1146, %r1146;
}

	// end inline asm
	and.b32  	%r1170, %r1146, %r1143;
	mov.b32 	%r1151, 4;
	// begin inline asm
	{
    .reg .pred p;
    and.b32 %r1149, %r1165, %r1151;    setp.ne.u32 p, %r1149, 0;
    vote.ballot.sync.b32 %r1149, p, 0xffffffff;
    @!p not.b32 %r1149, %r1149;
}

	// end inline asm
	and.b32  	%r1171, %r1149, %r1170;
	mov.b32 	%r1154, 8;
	// begin inline asm
	{
    .reg .pred p;
    and.b32 %r1152, %r1165, %r1154;    setp.ne.u32 p, %r1152, 0;
    vote.ballot.sync.b32 %r1152, p, 0xffffffff;
    @!p not.b32 %r1152, %r1152;
}

	// end inline asm
	and.b32  	%r1172, %r1152, %r1171;
	mov.b32 	%r1157, 16;
	// begin inline asm
	{
    .reg .pred p;
    and.b32 %r1155, %r1165, %r1157;    setp.ne.u32 p, %r1155, 0;
    vote.ballot.sync.b32 %r1155, p, 0xffffffff;
    @!p not.b32 %r1155, %r1155;
}

	// end inline asm
	and.b32  	%r1173, %r1155, %r1172;
	mov.b32 	%r1160, 32;
	// begin inline asm
	{
    .reg .pred p;
    and.b32 %r1158, %r1165, %r1160;    setp.ne.u32 p, %r1158, 0;
    vote.ballot.sync.b32 %r1158, p, 0xffffffff;
    @!p not.b32 %r1158, %r1158;
}

	// end inline asm
	and.b32  	%r1174, %r1158, %r1173;
	mov.b32 	%r1163, 64;
	// begin inline asm
	{
    .reg .pred p;
    and.b32 %r1161, %r1165, %r1163;    setp.ne.u32 p, %r1161, 0;
    vote.ballot.sync.b32 %r1161, p, 0xffffffff;
    @!p not.b32 %r1161, %r1161;
}

	// end inline asm
	and.b32  	%r1175, %r1161, %r1174;
	mov.b32 	%r1166, 128;
	// begin inline asm
	{
    .reg .pred p;
    and.b32 %r1164, %r1165, %r1166;    setp.ne.u32 p, %r1164, 0;
    vote.ballot.sync.b32 %r1164, p, 0xffffffff;
    @!p not.b32 %r1164, %r1164;
}

	// end inline asm
	and.b32  	%r1176, %r1164, %r1175;
	clz.b32 	%r1177, %r1176;
	sub.s32 	%r245, 31, %r1177;
	and.b32  	%r1178, %r646, %r1176;
	popc.b32 	%r246, %r1178;
	setp.ne.s32 	%p98, %r295, %r245;
	mov.b32 	%r1796, 0;
	@%p98 bra 	$L__BB11_143;
	shl.b32 	%r1179, %r1165, 2;
	add.s32 	%r1180, %r164, %r1179;
	atom.shared.add.u32 	%r1796, [%r1180], %r246;
$L__BB11_143:
	shfl.sync.idx.b32	%r1206|%p99, %r1796, %r245, 31, -1;
	add.s32 	%r249, %r246, %r1206;
	shr.u32 	%r1207, %r1778, %r293;
	and.b32  	%r1203, %r1207, %r82;
	mov.b32 	%r1183, 1;
	// begin inline asm
	{
    .reg .pred p;
    and.b32 %r1181, %r1203, %r1183;    setp.ne.u32 p, %r1181, 0;
    vote.ballot.sync.b32 %r1181, p, 0xffffffff;
    @!p not.b32 %r1181, %r1181;
}

	// end inline asm
	mov.b32 	%r1186, 2;
	// begin inline asm
	{
    .reg .pred p;
    and.b32 %r1184, %r1203, %r1186;    setp.ne.u32 p, %r1184, 0;
    vote.ballot.sync.b32 %r1184, p, 0xffffffff;
    @!p not.b32 %r1184, %r1184;
}

	// end inline asm
	and.b32  	%r1208, %r1184, %r1181;
	mov.b32 	%r1189, 4;
	// begin inline asm
	{
    .reg .pred p;
    and.b32 %r1187, %r1203, %r1189;    setp.ne.u32 p, %r1187, 0;
    vote.ballot.sync.b32 %r1187, p, 0xffffffff;
    @!p not.b32 %r1187, %r1187;
}

	// end inline asm
	and.b32  	%r1209, %r1187, %r1208;
	mov.b32 	%r1192, 8;
	// begin inline asm
	{
    .reg .pred p;
    and.b32 %r1190, %r1203, %r1192;    setp.ne.u32 p, %r1190, 0;
    vote.ballot.sync.b32 %r1190, p, 0xffffffff;
    @!p not.b32 %r1190, %r1190;
}

	// end inline asm
	and.b32  	%r1210, %r1190, %r1209;
	mov.b32 	%r1195, 16;
	// begin inline asm
	{
    .reg .pred p;
    and.b32 %r1193, %r1203, %r1195;    setp.ne.u32 p, %r1193, 0;
    vote.ballot.sync.b32 %r1193, p, 0xffffffff;
    @!p not.b32 %r1193, %r1193;
}

	// end inline asm
	and.b32  	%r1211, %r1193, %r1210;
	mov.b32 	%r1198, 32;
	// begin inline asm
	{
    .reg .pred p;
    and.b32 %r1196, %r1203, %r1198;    setp.ne.u32 p, %r1196, 0;
    vote.ballot.sync.b32 %r1196, p, 0xffffffff;
    @!p not.b32 %r1196, %r1196;
}

	// end inline asm
	and.b32  	%r1212, %r1196, %r1211;
	mov.b32 	%r1201, 64;
	// begin inline asm
	{
    .reg .pred p;
    and.b32 %r1199, %r1203, %r1201;    setp.ne.u32 p, %r1199, 0;
    vote.ballot.sync.b32 %r1199, p, 0xffffffff;
    @!p not.b32 %r1199, %r1199;
}

	// end inline asm
	and.b32  	%r1213, %r1199, %r1212;
	mov.b32 	%r1204, 128;
	// begin inline asm
	{
    .reg .pred p;
    and.b32 %r1202, %r1203, %r1204;    setp.ne.u32 p, %r1202, 0;
    vote.ballot.sync.b32 %r1202, p, 0xffffffff;
    @!p not.b32 %r1202, %r1202;
}

	// end inline asm
	and.b32  	%r1214, %r1202, %r1213;
	clz.b32 	%r1215, %r1214;
	sub.s32 	%r251, 31, %r1215;
	and.b32  	%r1216, %r646, %r1214;
	popc.b32 	%r252, %r1216;
	setp.ne.s32 	%p100, %r295, %r251;
	mov.b32 	%r1797, 0;
	@%p100 bra 	$L__BB11_145;
	shl.b32 	%r1217, %r1203, 2;
	add.s32 	%r1218, %r164, %r1217;
	atom.shared.add.u32 	%r1797, [%r1218], %r252;
$L__BB11_145:
	shfl.sync.idx.b32	%r1244|%p101, %r1797, %r251, 31, -1;
	add.s32 	%r255, %r252, %r1244;
	shr.u32 	%r1245, %r1779, %r293;
	and.b32  	%r1241, %r1245, %r82;
	mov.b32 	%r1221, 1;
	// begin inline asm
	{
    .reg .pred p;
    and.b32 %r1219, %r1241, %r1221;    setp.ne.u32 p, %r1219, 0;
    vote.ballot.sync.b32 %r1219, p, 0xffffffff;
    @!p not.b32 %r1219, %r1219;
}

	// end inline asm
	mov.b32 	%r1224, 2;
	// begin inline asm
	{
    .reg .pred p;
    and.b32 %r1222, %r1241, %r1224;    setp.ne.u32 p, %r1222, 0;
    vote.ballot.sync.b32 %r1222, p, 0xffffffff;
    @!p not.b32 %r1222, %r1222;
}

	// end inline asm
	and.b32  	%r1246, %r1222, %r1219;
	mov.b32 	%r1227, 4;
	// begin inline asm
	{
    .reg .pred p;
    and.b32 %r1225, %r1241, %r1227;    setp.ne.u32 p, %r1225, 0;
    vote.ballot.sync.b32 %r1225, p, 0xffffffff;
    @!p not.b32 %r1225, %r1225;
}

	// end inline asm
	and.b32  	%r1247, %r1225, %r1246;
	mov.b32 	%r1230, 8;
	// begin inline asm
	{
    .reg .pred p;
    and.b32 %r1228, %r1241, %r1230;    setp.ne.u32 p, %r1228, 0;
    vote.ballot.sync.b32 %r1228, p, 0xffffffff;
    @!p not.b32 %r1228, %r1228;
}

	// end inline asm
	and.b32  	%r1248, %r1228, %r1247;
	mov.b32 	%r1233, 16;
	// begin inline asm
	{
    .reg .pred p;
    and.b32 %r1231, %r1241, %r1233;    setp.ne.u32 p, %r1231, 0;
    vote.ballot.sync.b32 %r1231, p, 0xffffffff;
    @!p not.b32 %r1231, %r1231;
}

	// end inline asm
	and.b32  	%r1249, %r1231, %r1248;
	mov.b32 	%r1236, 32;
	// begin inline asm
	{
    .reg .pred p;
    and.b32 %r1234, %r1241, %r1236;    setp.ne.u32 p, %r1234, 0;
    vote.ballot.sync.b32 %r1234, p, 0xffffffff;
    @!p not.b32 %r1234, %r1234;
}

	// end inline asm
	and.b32  	%r1250, %r1234, %r1249;
	mov.b32 	%r1239, 64;
	// begin inline asm
	{
    .reg .pred p;
    and.b32 %r1237, %r1241, %r1239;    setp.ne.u32 p, %r1237, 0;
    vote.ballot.sync.b32 %r1237, p, 0xffffffff;
    @!p not.b32 %r1237, %r1237;
}

	// end inline asm
	and.b32  	%r1251, %r1237, %r1250;
	mov.b32 	%r1242, 128;
	// begin inline asm
	{
    .reg .pred p;
    and.b32 %r1240, %r1241, %r1242;    setp.ne.u32 p, %r1240, 0;
    vote.ballot.sync.b32 %r1240, p, 0xffffffff;
    @!p not.b32 %r1240, %r1240;
}

	// end inline asm
	and.b32  	%r1252, %r1240, %r1251;
	clz.b32 	%r1253, %r1252;
	sub.s32 	%r257, 31, %r1253;
	and.b32  	%r1254, %r646, %r1252;
	popc.b32 	%r258, %r1254;
	setp.ne.s32 	%p102, %r295, %r257;
	mov.b32 	%r1798, 0;
	@%p102 bra 	$L__BB11_147;
	shl.b32 	%r1259, %r1241, 2;
	add.s32 	%r1260, %r164, %r1259;
	atom.shared.add.u32 	%r1798, [%r1260], %r258;
$L__BB11_147:
	shfl.sync.idx.b32	%r1286|%p103, %r1798, %r257, 31, -1;
	add.s32 	%r261, %r258, %r1286;
	shr.u32 	%r1287, %r1780, %r293;
	and.b32  	%r1283, %r1287, %r82;
	mov.b32 	%r1263, 1;
	// begin inline asm
	{
    .reg .pred p;
    and.b32 %r1261, %r1283, %r1263;    setp.ne.u32 p, %r1261, 0;
    vote.ballot.sync.b32 %r1261, p, 0xffffffff;
    @!p not.b32 %r1261, %r1261;
}

	// end inline asm
	mov.b32 	%r1266, 2;
	// begin inline asm
	{
    .reg .pred p;
    and.b32 %r1264, %r1283, %r1266;    setp.ne.u32 p, %r1264, 0;
    vote.ballot.sync.b32 %r1264, p, 0xffffffff;
    @!p not.b32 %r1264, %r1264;
}

	// end inline asm
	and.b32  	%r1288, %r1264, %r1261;
	mov.b32 	%r1269, 4;
	// begin inline asm
	{
    .reg .pred p;
    and.b32 %r1267, %r1283, %r1269;    setp.ne.u32 p, %r1267, 0;
    vote.ballot.sync.b32 %r1267, p, 0xffffffff;
    @!p not.b32 %r1267, %r1267;
}

	// end inline asm
	and.b32  	%r1289, %r1267, %r1288;
	mov.b32 	%r1272, 8;
	// begin inline asm
	{
    .reg .pred p;
    and.b32 %r1270, %r1283, %r1272;    setp.ne.u32 p, %r1270, 0;
    vote.ballot.sync.b32 %r1270, p, 0xffffffff;
    @!p not.b32 %r1270, %r1270;
}

	// end inline asm
	and.b32  	%r1290, %r1270, %r1289;
	mov.b32 	%r1275, 16;
	// begin inline asm
	{
    .reg .pred p;
    and.b32 %r1273, %r1283, %r1275;    setp.ne.u32 p, %r1273, 0;
    vote.ballot.sync.b32 %r1273, p, 0xffffffff;
    @!p not.b32 %r1273, %r1273;
}

	// end inline asm
	and.b32  	%r1291, %r1273, %r1290;
	mov.b32 	%r1278, 32;
	// begin inline asm
	{
    .reg .pred p;
    and.b32 %r1276, %r1283, %r1278;    setp.ne.u32 p, %r1276, 0;
    vote.ballot.sync.b32 %r1276, p, 0xffffffff;
    @!p not.b32 %r1276, %r1276;
}

	// end inline asm
	and.b32  	%r1292, %r1276, %r1291;
	mov.b32 	%r1281, 64;
	// begin inline asm
	{
    .reg .pred p;
    and.b32 %r1279, %r1283, %r1281;    setp.ne.u32 p, %r1279, 0;
    vote.ballot.sync.b32 %r1279, p, 0xffffffff;
    @!p not.b32 %r1279, %r1279;
}

	// end inline asm
	and.b32  	%r1293, %r1279, %r1292;
	mov.b32 	%r1284, 128;
	// begin inline asm
	{
    .reg .pred p;
    and.b32 %r1282, %r1283, %r1284;    setp.ne.u32 p, %r1282, 0;
    vote.ballot.sync.b32 %r1282, p, 0xffffffff;
    @!p not.b32 %r1282, %r1282;
}

	// end inline asm
	and.b32  	%r1294, %r1282, %r1293;
	clz.b32 	%r1295, %r1294;
	sub.s32 	%r263, 31, %r1295;
	and.b32  	%r1296, %r646, %r1294;
	popc.b32 	%r264, %r1296;
	setp.ne.s32 	%p104, %r295, %r263;
	mov.b32 	%r1799, 0;
	@%p104 bra 	$L__BB11_149;
	shl.b32 	%r1301, %r1283, 2;
	add.s32 	%r1302, %r164, %r1301;
	atom.shared.add.u32 	%r1799, [%r1302], %r264;
$L__BB11_149:
	shfl.sync.idx.b32	%r1328|%p105, %r1799, %r263, 31, -1;
	add.s32 	%r267, %r264, %r1328;
	shr.u32 	%r1329, %r1781, %r293;
	and.b32  	%r1325, %r1329, %r82;
	mov.b32 	%r1305, 1;
	// begin inline asm
	{
    .reg .pred p;
    and.b32 %r1303, %r1325, %r1305;    setp.ne.u32 p, %r1303, 0;
    vote.ballot.sync.b32 %r1303, p, 0xffffffff;
    @!p not.b32 %r1303, %r1303;
}

	// end inline asm
	mov.b32 	%r1308, 2;
	// begin inline asm
	{
    .reg .pred p;
    and.b32 %r1306, %r1325, %r1308;    setp.ne.u32 p, %r1306, 0;
    vote.ballot.sync.b32 %r1306, p, 0xffffffff;
    @!p not.b32 %r1306, %r1306;
}

	// end inline asm
	and.b32  	%r1330, %r1306, %r1303;
	mov.b32 	%r1311, 4;
	// begin inline asm
	{
    .reg .pred p;
    and.b32 %r1309, %r1325, %r1311;    setp.ne.u32 p, %r1309, 0;
    vote.ballot.sync.b32 %r1309, p, 0xffffffff;
    @!p not.b32 %r1309, %r1309;
}

	// end inline asm
	and.b32  	%r1331, %r1309, %r1330;
	mov.b32 	%r1314, 8;
	// begin inline asm
	{
    .reg .pred p;
    and.b32 %r1312, %r1325, %r1314;    setp.ne.u32 p, %r1312, 0;
    vote.ballot.sync.b32 %r1312, p, 0xffffffff;
    @!p not.b32 %r1312, %r1312;
}

	// end inline asm
	and.b32  	%r1332, %r1312, %r1331;
	mov.b32 	%r1317, 16;
	// begin inline asm
	{
    .reg .pred p;
    and.b32 %r1315, %r1325, %r1317;    setp.ne.u32 p, %r1315, 0;
    vote.ballot.sync.b32 %r1315, p, 0xffffffff;
    @!p not.b32 %r1315, %r1315;
}

	// end inline asm
	and.b32  	%r1333, %r1315, %r1332;
	mov.b32 	%r1320, 32;
	// begin inline asm
	{
    .reg .pred p;
    and.b32 %r1318, %r1325, %r1320;    setp.ne.u32 p, %r1318, 0;
    vote.ballot.sync.b32 %r1318, p, 0xffffffff;
    @!p not.b32 %r1318, %r1318;
}

	// end inline asm
	and.b32  	%r1334, %r1318, %r1333;
	mov.b32 	%r1323, 64;
	// begin inline asm
	{
    .reg .pred p;
    and.b32 %r1321, %r1325, %r1323;    setp.ne.u32 p, %r1321, 0;
    vote.ballot.sync.b32 %r1321, p, 0xffffffff;
    @!p not.b32 %r1321, %r1321;
}

	// end inline asm
	and.b32  	%r1335, %r1321, %r1334;
	mov.b32 	%r1326, 128;
	// begin inline asm
	{
    .reg .pred p;
    and.b32 %r1324, %r1325, %r1326;    setp.ne.u32 p, %r1324, 0;
    vote.ballot.sync.b32 %r1324, p, 0xffffffff;
    @!p not.b32 %r1324, %r1324;
}

	// end inline asm
	and.b32  	%r1336, %r1324, %r1335;
	clz.b32 	%r1337, %r1336;
	sub.s32 	%r269, 31, %r1337;
	and.b32  	%r1338, %r646, %r1336;
	popc.b32 	%r270, %r1338;
	setp.ne.s32 	%p106, %r295, %r269;
	mov.b32 	%r1800, 0;
	@%p106 bra 	$L__BB11_151;
	shl.b32 	%r1339, %r1, 5;
	and.b32  	%r1340, %r1339, 31744;
	add.s32 	%r1342, %r551, %r1340;
	shl.b32 	%r1343, %r1325, 2;
	add.s32 	%r1344, %r1342, %r1343;
	atom.shared.add.u32 	%r1800, [%r1344], %r270;
$L__BB11_151:
	shfl.sync.idx.b32	%r1370|%p107, %r1800, %r269, 31, -1;
	add.s32 	%r273, %r270, %r1370;
	shr.u32 	%r1371, %r1782, %r293;
	and.b32  	%r1367, %r1371, %r82;
	mov.b32 	%r1347, 1;
	// begin inline asm
	{
    .reg .pred p;
    and.b32 %r1345, %r1367, %r1347;    setp.ne.u32 p, %r1345, 0;
    vote.ballot.sync.b32 %r1345, p, 0xffffffff;
    @!p not.b32 %r1345, %r1345;
}

	// end inline asm
	mov.b32 	%r1350, 2;
	// begin inline asm
	{
    .reg .pred p;
    and.b32 %r1348, %r1367, %r1350;    setp.ne.u32 p, %r1348, 0;
    vote.ballot.sync.b32 %r1348, p, 0xffffffff;
    @!p not.b32 %r1348, %r1348;
}

	// end inline asm
	and.b32  	%r1372, %r1348, %r1345;
	mov.b32 	%r1353, 4;
	// begin inline asm
	{
    .reg .pred p;
    and.b32 %r1351, %r1367, %r1353;    setp.ne.u32 p, %r1351, 0;
    vote.ballot.sync.b32 %r1351, p, 0xffffffff;
    @!p not.b32 %r1351, %r1351;
}

	// end inline asm
	and.b32  	%r1373, %r1351, %r1372;
	mov.b32 	%r1356, 8;
	// begin inline asm
	{
    .reg .pred p;
    and.b32 %r1354, %r1367, %r1356;    setp.ne.u32 p, %r1354, 0;
    vote.ballot.sync.b32 %r1354, p, 0xffffffff;
    @!p not.b32 %r1354, %r1354;
}

	// end inline asm
	and.b32  	%r1374, %r1354, %r1373;
	mov.b32 	%r1359, 16;
	// begin inline asm
	{
    .reg .pred p;
    and.b32 %r1357, %r1367, %r1359;    setp.ne.u32 p, %r1357, 0;
    vote.ballot.sync.b32 %r1357, p, 0xffffffff;
    @!p not.b32 %r1357, %r1357;
}

	// end inline asm
	and.b32  	%r1375, %r1357, %r1374;
	mov.b32 	%r1362, 32;
	// begin inline asm
	{
    .reg .pred p;
    and.b32 %r1360, %r1367, %r1362;    setp.ne.u32 p, %r1360, 0;
    vote.ballot.sync.b32 %r1360, p, 0xffffffff;
    @!p not.b32 %r1360, %r1360;
}

	// end inline asm
	and.b32  	%r1376, %r1360, %r1375;
	mov.b32 	%r1365, 64;
	// begin inline asm
	{
    .reg .pred p;
    and.b32 %r1363, %r1367, %r1365;    setp.ne.u32 p, %r1363, 0;
    vote.ballot.sync.b32 %r1363, p, 0xffffffff;
    @!p not.b32 %r1363, %r1363;
}

	// end inline asm
	and.b32  	%r1377, %r1363, %r1376;
	mov.b32 	%r1368, 128;
	// begin inline asm
	{
    .reg .pred p;
    and.b32 %r1366, %r1367, %r1368;    setp.ne.u32 p, %r1366, 0;
    vote.ballot.sync.b32 %r1366, p, 0xffffffff;
    @!p not.b32 %r1366, %r1366;
}

	// end inline asm
	and.b32  	%r1378, %r1366, %r1377;
	clz.b32 	%r1379, %r1378;
	sub.s32 	%r275, 31, %r1379;
	and.b32  	%r1380, %r646, %r1378;
	popc.b32 	%r276, %r1380;
	setp.ne.s32 	%p108, %r295, %r275;
	mov.b32 	%r1801, 0;
	@%p108 bra 	$L__BB11_153;
	shl.b32 	%r1385, %r1367, 2;
	add.s32 	%r1386, %r164, %r1385;
	atom.shared.add.u32 	%r1801, [%r1386], %r276;
$L__BB11_153:
	setp.gt.u32 	%p109, %r1, 255;
	shfl.sync.idx.b32	%r1387|%p110, %r1801, %r275, 31, -1;
	add.s32 	%r1388, %r276, %r1387;
	bar.sync 	0;
	shl.b32 	%r1389, %r171, 2;
	add.s32 	%r1391, %r551, %r1389;
	st.shared.u32 	[%r1391+-4], %r1764;
	shl.b32 	%r1392, %r177, 2;
	add.s32 	%r1393, %r551, %r1392;
	st.shared.u32 	[%r1393+-4], %r1765;
	shl.b32 	%r1394, %r183, 2;
	add.s32 	%r1395, %r551, %r1394;
	st.shared.u32 	[%r1395+-4], %r1766;
	shl.b32 	%r1396, %r189, 2;
	add.s32 	%r1397, %r551, %r1396;
	st.shared.u32 	[%r1397+-4], %r1767;
	shl.b32 	%r1398, %r195, 2;
	add.s32 	%r1399, %r551, %r1398;
	st.shared.u32 	[%r1399+-4], %r1768;
	shl.b32 	%r1400, %r201, 2;
	add.s32 	%r1401, %r551, %r1400;
	st.shared.u32 	[%r1401+-4], %r1769;
	shl.b32 	%r1402, %r207, 2;
	add.s32 	%r1403, %r551, %r1402;
	st.shared.u32 	[%r1403+-4], %r1770;
	shl.b32 	%r1404, %r213, 2;
	add.s32 	%r1405, %r551, %r1404;
	st.shared.u32 	[%r1405+-4], %r1771;
	shl.b32 	%r1406, %r219, 2;
	add.s32 	%r1407, %r551, %r1406;
	st.shared.u32 	[%r1407+-4], %r1772;
	shl.b32 	%r1408, %r225, 2;
	add.s32 	%r1409, %r551, %r1408;
	st.shared.u32 	[%r1409+-4], %r1773;
	shl.b32 	%r1410, %r231, 2;
	add.s32 	%r1411, %r551, %r1410;
	st.shared.u32 	[%r1411+-4], %r1774;
	shl.b32 	%r1412, %r237, 2;
	add.s32 	%r1413, %r551, %r1412;
	st.shared.u32 	[%r1413+-4], %r1775;
	shl.b32 	%r1414, %r243, 2;
	add.s32 	%r1415, %r551, %r1414;
	st.shared.u32 	[%r1415+-4], %r1776;
	shl.b32 	%r1416, %r249, 2;
	add.s32 	%r1417, %r551, %r1416;
	st.shared.u32 	[%r1417+-4], %r1777;
	shl.b32 	%r1418, %r255, 2;
	add.s32 	%r1419, %r551, %r1418;
	st.shared.u32 	[%r1419+-4], %r1778;
	shl.b32 	%r1420, %r261, 2;
	add.s32 	%r1421, %r551, %r1420;
	st.shared.u32 	[%r1421+-4], %r1779;
	shl.b32 	%r1422, %r267, 2;
	add.s32 	%r1423, %r551, %r1422;
	st.shared.u32 	[%r1423+-4], %r1780;
	shl.b32 	%r1424, %r273, 2;
	add.s32 	%r1425, %r551, %r1424;
	st.shared.u32 	[%r1425+-4], %r1781;
	shl.b32 	%r1426, %r1388, 2;
	add.s32 	%r1427, %r551, %r1426;
	st.shared.u32 	[%r1427+-4], %r1782;
	shl.b32 	%r1428, %r1, 3;
	add.s32 	%r1429, %r551, %r1428;
	add.s32 	%r279, %r1429, 29184;
	@%p109 bra 	$L__BB11_161;
	ld.param.u64 	%rd236, [_ZN3cub18CUB_300001_SM_10006detail10radix_sort29DeviceRadixSortOnesweepKernelINS1_5radix10policy_hubIiNS0_8NullTypeEyE10Policy1000ELNS0_9SortOrderE1EiS6_yiiNS1_21identity_decomposer_tEEEvPT5_SC_PT3_PKSD_PT1_PKSH_PT2_PKSL_T4_iiT6__param_3];
	cvta.to.global.u64 	%rd57, %rd236;
	shl.b64 	%rd58, %rd7, 3;
	add.s64 	%rd59, %rd57, %rd58;
	ld.global.u64 	%rd60, [%rd59];
	cvt.s64.s32 	%rd61, %r163;
	sub.s64 	%rd238, %rd60, %rd61;
	st.shared.u64 	[%r279], %rd238;
	setp.lt.s32 	%p111, %r3, 1;
	mov.u32 	%r1805, %r1759;
	@%p111 bra 	$L__BB11_160;
	mov.b32 	%r1803, -1;
	mov.u32 	%r1802, %r3;
	mov.u32 	%r1805, %r1759;
$L__BB11_156:
	ld.param.u64 	%rd229, [_ZN3cub18CUB_300001_SM_10006detail10radix_sort29DeviceRadixSortOnesweepKernelINS1_5radix10policy_hubIiNS0_8NullTypeEyE10Policy1000ELNS0_9SortOrderE1EiS6_yiiNS1_21identity_decomposer_tEEEvPT5_SC_PT3_PKSD_PT1_PKSH_PT2_PKSL_T4_iiT6__param_0];
	add.s32 	%r283, %r1802, -1;
	shl.b32 	%r1431, %r283, 8;
	add.s32 	%r1432, %r1431, %r1;
	cvta.to.global.u64 	%rd62, %rd229;
	mul.wide.s32 	%rd63, %r1432, 4;
	add.s64 	%rd16, %rd62, %rd63;
$L__BB11_157:
	membar.cta;
	ld.volatile.global.u32 	%r284, [%rd16];
	setp.eq.s32 	%p112, %r284, 0;
	@%p112 bra 	$L__BB11_157;
	and.b32  	%r1433, %r284, 1073741823;
	add.s32 	%r1805, %r1433, %r1805;
	setp.gt.s32 	%p113, %r284, -1;
	vote.sync.ballot.b32 	%r1803, %p113, %r1803;
	setp.gt.u32 	%p115, %r1802, 1;
	and.pred  	%p116, %p113, %p115;
	mov.u32 	%r1802, %r283;
	@%p116 bra 	$L__BB11_156;
	ld.shared.u64 	%rd238, [%r279];
$L__BB11_160:
	ld.param.u64 	%rd230, [_ZN3cub18CUB_300001_SM_10006detail10radix_sort29DeviceRadixSortOnesweepKernelINS1_5radix10policy_hubIiNS0_8NullTypeEyE10Policy1000ELNS0_9SortOrderE1EiS6_yiiNS1_21identity_decomposer_tEEEvPT5_SC_PT3_PKSD_PT1_PKSH_PT2_PKSL_T4_iiT6__param_0];
	or.b32  	%r1434, %r1805, -2147483648;
	cvta.to.global.u64 	%rd64, %rd230;
	shl.b32 	%r1435, %r3, 8;
	add.s32 	%r1436, %r1435, %r1;
	mul.wide.s32 	%rd65, %r1436, 4;
	add.s64 	%rd66, %rd64, %rd65;
	st.volatile.global.u32 	[%rd66], %r1434;
	sub.s32 	%r1437, %r1805, %r1759;
	cvt.s64.s32 	%rd67, %r1437;
	add.s64 	%rd68, %rd238, %rd67;
	st.shared.u64 	[%r279], %rd68;
$L__BB11_161:
	ld.param.u32 	%r1711, [_ZN3cub18CUB_300001_SM_10006detail10radix_sort29DeviceRadixSortOnesweepKernelINS1_5radix10policy_hubIiNS0_8NullTypeEyE10Policy1000ELNS0_9SortOrderE1EiS6_yiiNS1_21identity_decomposer_tEEEvPT5_SC_PT3_PKSD_PT1_PKSH_PT2_PKSL_T4_iiT6__param_8];
	ld.param.u64 	%rd233, [_ZN3cub18CUB_300001_SM_10006detail10radix_sort29DeviceRadixSortOnesweepKernelINS1_5radix10policy_hubIiNS0_8NullTypeEyE10Policy1000ELNS0_9SortOrderE1EiS6_yiiNS1_21identity_decomposer_tEEEvPT5_SC_PT3_PKSD_PT1_PKSH_PT2_PKSL_T4_iiT6__param_2];
	setp.gt.u32 	%p117, %r1, 255;
	mad.lo.s32 	%r288, %r3, 7296, 7296;
	setp.lt.s32 	%p118, %r288, %r1711;
	setp.eq.s64 	%p119, %rd233, 0;
	or.pred  	%p120, %p119, %p118;
	or.pred  	%p121, %p117, %p120;
	@%p121 bra 	$L__BB11_163;
	ld.param.u64 	%rd234, [_ZN3cub18CUB_300001_SM_10006detail10radix_sort29DeviceRadixSortOnesweepKernelINS1_5radix10policy_hubIiNS0_8NullTypeEyE10Policy1000ELNS0_9SortOrderE1EiS6_yiiNS1_21identity_decomposer_tEEEvPT5_SC_PT3_PKSD_PT1_PKSH_PT2_PKSL_T4_iiT6__param_2];
	ld.shared.u64 	%rd69, [%r279];
	cvt.s64.s32 	%rd70, %r1759;
	cvt.s64.s32 	%rd71, %r163;
	add.s64 	%rd72, %rd71, %rd70;
	add.s64 	%rd73, %rd72, %rd69;
	cvta.to.global.u64 	%rd74, %rd234;
	shl.b64 	%rd75, %rd7, 3;
	add.s64 	%rd76, %rd74, %rd75;
	st.global.u64 	[%rd76], %rd73;
$L__BB11_163:
	ld.param.u32 	%r1712, [_ZN3cub18CUB_300001_SM_10006detail10radix_sort29DeviceRadixSortOnesweepKernelINS1_5radix10policy_hubIiNS0_8NullTypeEyE10Policy1000ELNS0_9SortOrderE1EiS6_yiiNS1_21identity_decomposer_tEEEvPT5_SC_PT3_PKSD_PT1_PKSH_PT2_PKSL_T4_iiT6__param_8];
	shl.b32 	%r1438, %r1, 2;
	add.s32 	%r289, %r551, %r1438;
	setp.gt.s32 	%p122, %r288, %r1712;
	bar.sync 	0;
	@%p122 bra 	$L__BB11_165;
	ld.shared.u32 	%r1440, [%r289];
	shr.u32 	%r1441, %r1440, %r293;
	and.b32  	%r1442, %r1441, %r82;
	shl.b32 	%r1443, %r1442, 3;
	add.s32 	%r1445, %r551, 29184;
	add.s32 	%r1446, %r1445, %r1443;
	ld.shared.u64 	%rd77, [%r1446];
	add.s64 	%rd78, %rd77, %rd7;
	xor.b32  	%r1447, %r1440, 2147483647;
	shl.b64 	%rd79, %rd78, 2;
	add.s64 	%rd80, %rd1, %rd79;
	st.global.u32 	[%rd80], %r1447;
	bar.warp.sync 	-1;
	ld.shared.u32 	%r1448, [%r289+1536];
	shr.u32 	%r1449, %r1448, %r293;
	and.b32  	%r1450, %r1449, %r82;
	shl.b32 	%r1451, %r1450, 3;
	add.s32 	%r1452, %r1445, %r1451;
	ld.shared.u64 	%rd81, [%r1452];
	add.s64 	%rd82, %rd81, %rd7;
	xor.b32  	%r1453, %r1448, 2147483647;
	shl.b64 	%rd83, %rd82, 2;
	add.s64 	%rd84, %rd1, %rd83;
	st.global.u32 	[%rd84+1536], %r1453;
	bar.warp.sync 	-1;
	ld.shared.u32 	%r1454, [%r289+3072];
	shr.u32 	%r1455, %r1454, %r293;
	and.b32  	%r1456, %r1455, %r82;
	shl.b32 	%r1457, %r1456, 3;
	add.s32 	%r1458, %r1445, %r1457;
	ld.shared.u64 	%rd85, [%r1458];
	add.s64 	%rd86, %rd85, %rd7;
	xor.b32  	%r1459, %r1454, 2147483647;
	shl.b64 	%rd87, %rd86, 2;
	add.s64 	%rd88, %rd1, %rd87;
	st.global.u32 	[%rd88+3072], %r1459;
	bar.warp.sync 	-1;
	ld.shared.u32 	%r1460, [%r289+4608];
	shr.u32 	%r1461, %r1460, %r293;
	and.b32  	%r1462, %r1461, %r82;
	shl.b32 	%r1463, %r1462, 3;
	add.s32 	%r1464, %r1445, %r1463;
	ld.shared.u64 	%rd89, [%r1464];
	add.s64 	%rd90, %rd89, %rd7;
	xor.b32  	%r1465, %r1460, 2147483647;
	shl.b64 	%rd91, %rd90, 2;
	add.s64 	%rd92, %rd1, %rd91;
	st.global.u32 	[%rd92+4608], %r1465;
	bar.warp.sync 	-1;
	ld.shared.u32 	%r1466, [%r289+6144];
	shr.u32 	%r1467, %r1466, %r293;
	and.b32  	%r1468, %r1467, %r82;
	shl.b32 	%r1469, %r1468, 3;
	add.s32 	%r1470, %r1445, %r1469;
	ld.shared.u64 	%rd93, [%r1470];
	add.s64 	%rd94, %rd93, %rd7;
	xor.b32  	%r1471, %r1466, 2147483647;
	shl.b64 	%rd95, %rd94, 2;
	add.s64 	%rd96, %rd1, %rd95;
	st.global.u32 	[%rd96+6144], %r1471;
	bar.warp.sync 	-1;
	ld.shared.u32 	%r1472, [%r289+7680];
	shr.u32 	%r1473, %r1472, %r293;
	and.b32  	%r1474, %r1473, %r82;
	shl.b32 	%r1475, %r1474, 3;
	add.s32 	%r1476, %r1445, %r1475;
	ld.shared.u64 	%rd97, [%r1476];
	add.s64 	%rd98, %rd97, %rd7;
	xor.b32  	%r1477, %r1472, 2147483647;
	shl.b64 	%rd99, %rd98, 2;
	add.s64 	%rd100, %rd1, %rd99;
	st.global.u32 	[%rd100+7680], %r1477;
	bar.warp.sync 	-1;
	ld.shared.u32 	%r1478, [%r289+9216];
	shr.u32 	%r1479, %r1478, %r293;
	and.b32  	%r1480, %r1479, %r82;
	shl.b32 	%r1481, %r1480, 3;
	add.s32 	%r1482, %r1445, %r1481;
	ld.shared.u64 	%rd101, [%r1482];
	add.s64 	%rd102, %rd101, %rd7;
	xor.b32  	%r1483, %r1478, 2147483647;
	shl.b64 	%rd103, %rd102, 2;
	add.s64 	%rd104, %rd1, %rd103;
	st.global.u32 	[%rd104+9216], %r1483;
	bar.warp.sync 	-1;
	ld.shared.u32 	%r1484, [%r289+10752];
	shr.u32 	%r1485, %r1484, %r293;
	and.b32  	%r1486, %r1485, %r82;
	shl.b32 	%r1487, %r1486, 3;
	add.s32 	%r1488, %r1445, %r1487;
	ld.shared.u64 	%rd105, [%r1488];
	add.s64 	%rd106, %rd105, %rd7;
	xor.b32  	%r1489, %r1484, 2147483647;
	shl.b64 	%rd107, %rd106, 2;
	add.s64 	%rd108, %rd1, %rd107;
	st.global.u32 	[%rd108+10752], %r1489;
	bar.warp.sync 	-1;
	ld.shared.u32 	%r1490, [%r289+12288];
	shr.u32 	%r1491, %r1490, %r293;
	and.b32  	%r1492, %r1491, %r82;
	shl.b32 	%r1493, %r1492, 3;
	add.s32 	%r1494, %r1445, %r1493;
	ld.shared.u64 	%rd109, [%r1494];
	add.s64 	%rd110, %rd109, %rd7;
	xor.b32  	%r1495, %r1490, 2147483647;
	shl.b64 	%rd111, %rd110, 2;
	add.s64 	%rd112, %rd1, %rd111;
	st.global.u32 	[%rd112+12288], %r1495;
	bar.warp.sync 	-1;
	ld.shared.u32 	%r1496, [%r289+13824];
	shr.u32 	%r1497, %r1496, %r293;
	and.b32  	%r1498, %r1497, %r82;
	shl.b32 	%r1499, %r1498, 3;
	add.s32 	%r1500, %r1445, %r1499;
	ld.shared.u64 	%rd113, [%r1500];
	add.s64 	%rd114, %rd113, %rd7;
	xor.b32  	%r1501, %r1496, 2147483647;
	shl.b64 	%rd115, %rd114, 2;
	add.s64 	%rd116, %rd1, %rd115;
	st.global.u32 	[%rd116+13824], %r1501;
	bar.warp.sync 	-1;
	ld.shared.u32 	%r1502, [%r289+15360];
	shr.u32 	%r1503, %r1502, %r293;
	and.b32  	%r1504, %r1503, %r82;
	shl.b32 	%r1505, %r1504, 3;
	add.s32 	%r1506, %r1445, %r1505;
	ld.shared.u64 	%rd117, [%r1506];
	add.s64 	%rd118, %rd117, %rd7;
	xor.b32  	%r1507, %r1502, 2147483647;
	shl.b64 	%rd119, %rd118, 2;
	add.s64 	%rd120, %rd1, %rd119;
	st.global.u32 	[%rd120+15360], %r1507;
	bar.warp.sync 	-1;
	ld.shared.u32 	%r1508, [%r289+16896];
	shr.u32 	%r1509, %r1508, %r293;
	and.b32  	%r1510, %r1509, %r82;
	shl.b32 	%r1511, %r1510, 3;
	add.s32 	%r1512, %r1445, %r1511;
	ld.shared.u64 	%rd121, [%r1512];
	add.s64 	%rd122, %rd121, %rd7;
	xor.b32  	%r1513, %r1508, 2147483647;
	shl.b64 	%rd123, %rd122, 2;
	add.s64 	%rd124, %rd1, %rd123;
	st.global.u32 	[%rd124+16896], %r1513;
	bar.warp.sync 	-1;
	ld.shared.u32 	%r1514, [%r289+18432];
	shr.u32 	%r1515, %r1514, %r293;
	and.b32  	%r1516, %r1515, %r82;
	shl.b32 	%r1517, %r1516, 3;
	add.s32 	%r1518, %r1445, %r1517;
	ld.shared.u64 	%rd125, [%r1518];
	add.s64 	%rd126, %rd125, %rd7;
	xor.b32  	%r1519, %r1514, 2147483647;
	shl.b64 	%rd127, %rd126, 2;
	add.s64 	%rd128, %rd1, %rd127;
	st.global.u32 	[%rd128+18432], %r1519;
	bar.warp.sync 	-1;
	ld.shared.u32 	%r1520, [%r289+19968];
	shr.u32 	%r1521, %r1520, %r293;
	and.b32  	%r1522, %r1521, %r82;
	shl.b32 	%r1523, %r1522, 3;
	add.s32 	%r1524, %r1445, %r1523;
	ld.shared.u64 	%rd129, [%r1524];
	add.s64 	%rd130, %rd129, %rd7;
	xor.b32  	%r1525, %r1520, 2147483647;
	shl.b64 	%rd131, %rd130, 2;
	add.s64 	%rd132, %rd1, %rd131;
	st.global.u32 	[%rd132+19968], %r1525;
	bar.warp.sync 	-1;
	ld.shared.u32 	%r1526, [%r289+21504];
	shr.u32 	%r1527, %r1526, %r293;
	and.b32  	%r1528, %r1527, %r82;
	shl.b32 	%r1529, %r1528, 3;
	add.s32 	%r1530, %r1445, %r1529;
	ld.shared.u64 	%rd133, [%r1530];
	add.s64 	%rd134, %rd133, %rd7;
	xor.b32  	%r1531, %r1526, 2147483647;
	shl.b64 	%rd135, %rd134, 2;
	add.s64 	%rd136, %rd1, %rd135;
	st.global.u32 	[%rd136+21504], %r1531;
	bar.warp.sync 	-1;
	ld.shared.u32 	%r1532, [%r289+23040];
	shr.u32 	%r1533, %r1532, %r293;
	and.b32  	%r1534, %r1533, %r82;
	shl.b32 	%r1535, %r1534, 3;
	add.s32 	%r1536, %r1445, %r1535;
	ld.shared.u64 	%rd137, [%r1536];
	add.s64 	%rd138, %rd137, %rd7;
	xor.b32  	%r1537, %r1532, 2147483647;
	shl.b64 	%rd139, %rd138, 2;
	add.s64 	%rd140, %rd1, %rd139;
	st.global.u32 	[%rd140+23040], %r1537;
	bar.warp.sync 	-1;
	ld.shared.u32 	%r1538, [%r289+24576];
	shr.u32 	%r1539, %r1538, %r293;
	and.b32  	%r1540, %r1539, %r82;
	shl.b32 	%r1541, %r1540, 3;
	add.s32 	%r1542, %r1445, %r1541;
	ld.shared.u64 	%rd141, [%r1542];
	add.s64 	%rd142, %rd141, %rd7;
	xor.b32  	%r1543, %r1538, 2147483647;
	shl.b64 	%rd143, %rd142, 2;
	add.s64 	%rd144, %rd1, %rd143;
	st.global.u32 	[%rd144+24576], %r1543;
	bar.warp.sync 	-1;
	ld.shared.u32 	%r1544, [%r289+26112];
	shr.u32 	%r1545, %r1544, %r293;
	and.b32  	%r1546, %r1545, %r82;
	shl.b32 	%r1547, %r1546, 3;
	add.s32 	%r1548, %r1445, %r1547;
	ld.shared.u64 	%rd145, [%r1548];
	add.s64 	%rd146, %rd145, %rd7;
	xor.b32  	%r1549, %r1544, 2147483647;
	shl.b64 	%rd147, %rd146, 2;
	add.s64 	%rd148, %rd1, %rd147;
	st.global.u32 	[%rd148+26112], %r1549;
	bar.warp.sync 	-1;
	ld.shared.u32 	%r1550, [%r289+27648];
	shr.u32 	%r1551, %r1550, %r293;
	and.b32  	%r1552, %r1551, %r82;
	shl.b32 	%r1553, %r1552, 3;
	add.s32 	%r1554, %r1445, %r1553;
	ld.shared.u64 	%rd149, [%r1554];
	add.s64 	%rd150, %rd149, %rd7;
	xor.b32  	%r1555, %r1550, 2147483647;
	shl.b64 	%rd151, %rd150, 2;
	add.s64 	%rd152, %rd1, %rd151;
	st.global.u32 	[%rd152+27648], %r1555;
	bar.warp.sync 	-1;
	bra.uni 	$L__BB11_204;
$L__BB11_165:
	ld.param.u32 	%r1713, [_ZN3cub18CUB_300001_SM_10006detail10radix_sort29DeviceRadixSortOnesweepKernelINS1_5radix10policy_hubIiNS0_8NullTypeEyE10Policy1000ELNS0_9SortOrderE1EiS6_yiiNS1_21identity_decomposer_tEEEvPT5_SC_PT3_PKSD_PT1_PKSH_PT2_PKSL_T4_iiT6__param_8];
	mad.lo.s32 	%r290, %r3, -7296, %r1713;
	setp.ge.s32 	%p123, %r1, %r290;
	@%p123 bra 	$L__BB11_167;
	ld.shared.u32 	%r1556, [%r289];
	shr.u32 	%r1557, %r1556, %r293;
	and.b32  	%r1558, %r1557, %r82;
	shl.b32 	%r1559, %r1558, 3;
	add.s32 	%r1561, %r551, %r1559;
	ld.shared.u64 	%rd153, [%r1561+29184];
	xor.b32  	%r1562, %r1556, 2147483647;
	add.s64 	%rd154, %rd153, %rd7;
	shl.b64 	%rd155, %rd154, 2;
	add.s64 	%rd156, %rd1, %rd155;
	st.global.u32 	[%rd156], %r1562;
$L__BB11_167:
	bar.warp.sync 	-1;
	add.s32 	%r1563, %r1, 384;
	setp.ge.s32 	%p124, %r1563, %r290;
	@%p124 bra 	$L__BB11_169;
	ld.shared.u32 	%r1564, [%r289+1536];
	shr.u32 	%r1565, %r1564, %r293;
	and.b32  	%r1566, %r1565, %r82;
	shl.b32 	%r1567, %r1566, 3;
	add.s32 	%r1569, %r551, %r1567;
	ld.shared.u64 	%rd157, [%r1569+29184];
	xor.b32  	%r1570, %r1564, 2147483647;
	add.s64 	%rd158, %rd157, %rd7;
	shl.b64 	%rd159, %rd158, 2;
	add.s64 	%rd160, %rd1, %rd159;
	st.global.u32 	[%rd160+1536], %r1570;
$L__BB11_169:
	bar.warp.sync 	-1;
	add.s32 	%r1571, %r1, 768;
	setp.ge.s32 	%p125, %r1571, %r290;
	@%p125 bra 	$L__BB11_171;
	ld.shared.u32 	%r1572, [%r289+3072];
	shr.u32 	%r1573, %r1572, %r293;
	and.b32  	%r1574, %r1573, %r82;
	shl.b32 	%r1575, %r1574, 3;
	add.s32 	%r1577, %r551, %r1575;
	ld.shared.u64 	%rd161, [%r1577+29184];
	xor.b32  	%r1578, %r1572, 2147483647;
	add.s64 	%rd162, %rd161, %rd7;
	shl.b64 	%rd163, %rd162, 2;
	add.s64 	%rd164, %rd1, %rd163;
	st.global.u32 	[%rd164+3072], %r1578;
$L__BB11_171:
	bar.warp.sync 	-1;
	add.s32 	%r1579, %r1, 1152;
	setp.ge.s32 	%p126, %r1579, %r290;
	@%p126 bra 	$L__BB11_173;
	ld.shared.u32 	%r1580, [%r289+4608];
	shr.u32 	%r1581, %r1580, %r293;
	and.b32  	%r1582, %r1581, %r82;
	shl.b32 	%r1583, %r1582, 3;
	add.s32 	%r1585, %r551, %r1583;
	ld.shared.u64 	%rd165, [%r1585+29184];
	xor.b32  	%r1586, %r1580, 2147483647;
	add.s64 	%rd166, %rd165, %rd7;
	shl.b64 	%rd167, %rd166, 2;
	add.s64 	%rd168, %rd1, %rd167;
	st.global.u32 	[%rd168+4608], %r1586;
$L__BB11_173:
	bar.warp.sync 	-1;
	add.s32 	%r1587, %r1, 1536;
	setp.ge.s32 	%p127, %r1587, %r290;
	@%p127 bra 	$L__BB11_175;
	ld.shared.u32 	%r1588, [%r289+6144];
	shr.u32 	%r1589, %r1588, %r293;
	and.b32  	%r1590, %r1589, %r82;
	shl.b32 	%r1591, %r1590, 3;
	add.s32 	%r1593, %r551, %r1591;
	ld.shared.u64 	%rd169, [%r1593+29184];
	xor.b32  	%r1594, %r1588, 2147483647;
	add.s64 	%rd170, %rd169, %rd7;
	shl.b64 	%rd171, %rd170, 2;
	add.s64 	%rd172, %rd1, %rd171;
	st.global.u32 	[%rd172+6144], %r1594;
$L__BB11_175:
	bar.warp.sync 	-1;
	add.s32 	%r1595, %r1, 1920;
	setp.ge.s32 	%p128, %r1595, %r290;
	@%p128 bra 	$L__BB11_177;
	ld.shared.u32 	%r1596, [%r289+7680];
	shr.u32 	%r1597, %r1596, %r293;
	and.b32  	%r1598, %r1597, %r82;
	shl.b32 	%r1599, %r1598, 3;
	add.s32 	%r1601, %r551, %r1599;
	ld.shared.u64 	%rd173, [%r1601+29184];
	xor.b32  	%r1602, %r1596, 2147483647;
	add.s64 	%rd174, %rd173, %rd7;
	shl.b64 	%rd175, %rd174, 2;
	add.s64 	%rd176, %rd1, %rd175;
	st.global.u32 	[%rd176+7680], %r1602;
$L__BB11_177:
	bar.warp.sync 	-1;
	add.s32 	%r1603, %r1, 2304;
	setp.ge.s32 	%p129, %r1603, %r290;
	@%p129 bra 	$L__BB11_179;
	ld.shared.u32 	%r1604, [%r289+9216];
	shr.u32 	%r1605, %r1604, %r293;
	and.b32  	%r1606, %r1605, %r82;
	shl.b32 	%r1607, %r1606, 3;
	add.s32 	%r1609, %r551, %r1607;
	ld.shared.u64 	%rd177, [%r1609+29184];
	xor.b32  	%r1610, %r1604, 2147483647;
	add.s64 	%rd178, %rd177, %rd7;
	shl.b64 	%rd179, %rd178, 2;
	add.s64 	%rd180, %rd1, %rd179;
	st.global.u32 	[%rd180+9216], %r1610;
$L__BB11_179:
	bar.warp.sync 	-1;
	add.s32 	%r1611, %r1, 2688;
	setp.ge.s32 	%p130, %r1611, %r290;
	@%p130 bra 	$L__BB11_181;
	ld.shared.u32 	%r1612, [%r289+10752];
	shr.u32 	%r1613, %r1612, %r293;
	and.b32  	%r1614, %r1613, %r82;
	shl.b32 	%r1615, %r1614, 3;
	add.s32 	%r1617, %r551, %r1615;
	ld.shared.u64 	%rd181, [%r1617+29184];
	xor.b32  	%r1618, %r1612, 2147483647;
	add.s64 	%rd182, %rd181, %rd7;
	shl.b64 	%rd183, %rd182, 2;
	add.s64 	%rd184, %rd1, %rd183;
	st.global.u32 	[%rd184+10752], %r1618;
$L__BB11_181:
	bar.warp.sync 	-1;
	or.b32  	%r1619, %r1, 3072;
	setp.ge.s32 	%p131, %r1619, %r290;
	@%p131 bra 	$L__BB11_183;
	ld.shared.u32 	%r1620, [%r289+12288];
	shr.u32 	%r1621, %r1620, %r293;
	and.b32  	%r1622, %r1621, %r82;
	shl.b32 	%r1623, %r1622, 3;
	add.s32 	%r1625, %r551, %r1623;
	ld.shared.u64 	%rd185, [%r1625+29184];
	xor.b32  	%r1626, %r1620, 2147483647;
	add.s64 	%rd186, %rd185, %rd7;
	shl.b64 	%rd187, %rd186, 2;
	add.s64 	%rd188, %rd1, %rd187;
	st.global.u32 	[%rd188+12288], %r1626;
$L__BB11_183:
	bar.warp.sync 	-1;
	add.s32 	%r1627, %r1, 3456;
	setp.ge.s32 	%p132, %r1627, %r290;
	@%p132 bra 	$L__BB11_185;
	ld.shared.u32 	%r1628, [%r289+13824];
	shr.u32 	%r1629, %r1628, %r293;
	and.b32  	%r1630, %r1629, %r82;
	shl.b32 	%r1631, %r1630, 3;
	add.s32 	%r1633, %r551, %r1631;
	ld.shared.u64 	%rd189, [%r1633+29184];
	xor.b32  	%r1634, %r1628, 2147483647;
	add.s64 	%rd190, %rd189, %rd7;
	shl.b64 	%rd191, %rd190, 2;
	add.s64 	%rd192, %rd1, %rd191;
	st.global.u32 	[%rd192+13824], %r1634;
$L__BB11_185:
	bar.warp.sync 	-1;
	add.s32 	%r1635, %r1, 3840;
	setp.ge.s32 	%p133, %r1635, %r290;
	@%p133 bra 	$L__BB11_187;
	ld.shared.u32 	%r1636, [%r289+15360];
	shr.u32 	%r1637, %r1636, %r293;
	and.b32  	%r1638, %r1637, %r82;
	shl.b32 	%r1639, %r1638, 3;
	add.s32 	%r1641, %r551, %r1639;
	ld.shared.u64 	%rd193, [%r1641+29184];
	xor.b32  	%r1642, %r1636, 2147483647;
	add.s64 	%rd194, %rd193, %rd7;
	shl.b64 	%rd195, %rd194, 2;
	add.s64 	%rd196, %rd1, %rd195;
	st.global.u32 	[%rd196+15360], %r1642;
$L__BB11_187:
	bar.warp.sync 	-1;
	add.s32 	%r1643, %r1, 4224;
	setp.ge.s32 	%p134, %r1643, %r290;
	@%p134 bra 	$L__BB11_189;
	ld.shared.u32 	%r1644, [%r289+16896];
	shr.u32 	%r1645, %r1644, %r293;
	and.b32  	%r1646, %r1645, %r82;
	shl.b32 	%r1647, %r1646, 3;
	add.s32 	%r1649, %r551, %r1647;
	ld.shared.u64 	%rd197, [%r1649+29184];
	xor.b32  	%r1650, %r1644, 2147483647;
	add.s64 	%rd198, %rd197, %rd7;
	shl.b64 	%rd199, %rd198, 2;
	add.s64 	%rd200, %rd1, %rd199;
	st.global.u32 	[%rd200+16896], %r1650;
$L__BB11_189:
	bar.warp.sync 	-1;
	add.s32 	%r1651, %r1, 4608;
	setp.ge.s32 	%p135, %r1651, %r290;
	@%p135 bra 	$L__BB11_191;
	ld.shared.u32 	%r1652, [%r289+18432];
	shr.u32 	%r1653, %r1652, %r293;
	and.b32  	%r1654, %r1653, %r82;
	shl.b32 	%r1655, %r1654, 3;
	add.s32 	%r1657, %r551, %r1655;
	ld.shared.u64 	%rd201, [%r1657+29184];
	xor.b32  	%r1658, %r1652, 2147483647;
	add.s64 	%rd202, %rd201, %rd7;
	shl.b64 	%rd203, %rd202, 2;
	add.s64 	%rd204, %rd1, %rd203;
	st.global.u32 	[%rd204+18432], %r1658;
$L__BB11_191:
	bar.warp.sync 	-1;
	add.s32 	%r1659, %r1, 4992;
	setp.ge.s32 	%p136, %r1659, %r290;
	@%p136 bra 	$L__BB11_193;
	ld.shared.u32 	%r1660, [%r289+19968];
	shr.u32 	%r1661, %r1660, %r293;
	and.b32  	%r1662, %r1661, %r82;
	shl.b32 	%r1663, %r1662, 3;
	add.s32 	%r1665, %r551, %r1663;
	ld.shared.u64 	%rd205, [%r1665+29184];
	xor.b32  	%r1666, %r1660, 2147483647;
	add.s64 	%rd206, %rd205, %rd7;
	shl.b64 	%rd207, %rd206, 2;
	add.s64 	%rd208, %rd1, %rd207;
	st.global.u32 	[%rd208+19968], %r1666;
$L__BB11_193:
	bar.warp.sync 	-1;
	add.s32 	%r1667, %r1, 5376;
	setp.ge.s32 	%p137, %r1667, %r290;
	@%p137 bra 	$L__BB11_195;
	ld.shared.u32 	%r1668, [%r289+21504];
	shr.u32 	%r1669, %r1668, %r293;
	and.b32  	%r1670, %r1669, %r82;
	shl.b32 	%r1671, %r1670, 3;
	add.s32 	%r1673, %r551, %r1671;
	ld.shared.u64 	%rd209, [%r1673+29184];
	xor.b32  	%r1674, %r1668, 2147483647;
	add.s64 	%rd210, %rd209, %rd7;
	shl.b64 	%rd211, %rd210, 2;
	add.s64 	%rd212, %rd1, %rd211;
	st.global.u32 	[%rd212+21504], %r1674;
$L__BB11_195:
	bar.warp.sync 	-1;
	add.s32 	%r1675, %r1, 5760;
	setp.ge.s32 	%p138, %r1675, %r290;
	@%p138 bra 	$L__BB11_197;
	ld.shared.u32 	%r1676, [%r289+23040];
	shr.u32 	%r1677, %r1676, %r293;
	and.b32  	%r1678, %r1677, %r82;
	shl.b32 	%r1679, %r1678, 3;
	add.s32 	%r1681, %r551, %r1679;
	ld.shared.u64 	%rd213, [%r1681+29184];
	xor.b32  	%r1682, %r1676, 2147483647;
	add.s64 	%rd214, %rd213, %rd7;
	shl.b64 	%rd215, %rd214, 2;
	add.s64 	%rd216, %rd1, %rd215;
	st.global.u32 	[%rd216+23040], %r1682;
$L__BB11_197:
	bar.warp.sync 	-1;
	or.b32  	%r1683, %r1, 6144;
	setp.ge.s32 	%p139, %r1683, %r290;
	@%p139 bra 	$L__BB11_199;
	ld.shared.u32 	%r1684, [%r289+24576];
	shr.u32 	%r1685, %r1684, %r293;
	and.b32  	%r1686, %r1685, %r82;
	shl.b32 	%r1687, %r1686, 3;
	add.s32 	%r1689, %r551, %r1687;
	ld.shared.u64 	%rd217, [%r1689+29184];
	xor.b32  	%r1690, %r1684, 2147483647;
	add.s64 	%rd218, %rd217, %rd7;
	shl.b64 	%rd219, %rd218, 2;
	add.s64 	%rd220, %rd1, %rd219;
	st.global.u32 	[%rd220+24576], %r1690;
$L__BB11_199:
	bar.warp.sync 	-1;
	add.s32 	%r1691, %r1, 6528;
	setp.ge.s32 	%p140, %r1691, %r290;
	@%p140 bra 	$L__BB11_201;
	ld.shared.u32 	%r1692, [%r289+26112];
	shr.u32 	%r1693, %r1692, %r293;
	and.b32  	%r1694, %r1693, %r82;
	shl.b32 	%r1695, %r1694, 3;
	add.s32 	%r1697, %r551, %r1695;
	ld.shared.u64 	%rd221, [%r1697+29184];
	xor.b32  	%r1698, %r1692, 2147483647;
	add.s64 	%rd222, %rd221, %rd7;
	shl.b64 	%rd223, %rd222, 2;
	add.s64 	%rd224, %rd1, %rd223;
	st.global.u32 	[%rd224+26112], %r1698;
$L__BB11_201:
	bar.warp.sync 	-1;
	add.s32 	%r1699, %r1, 6912;
	ld.shared.u32 	%r291, [%r289+27648];
	shr.u32 	%r1700, %r291, %r293;
	and.b32  	%r1701, %r1700, %r82;
	shl.b32 	%r1702, %r1701, 3;
	add.s32 	%r1704, %r551, %r1702;
	ld.shared.u64 	%rd225, [%r1704+29184];
	add.s64 	%rd19, %rd225, %rd7;
	setp.ge.s32 	%p141, %r1699, %r290;
	@%p141 bra 	$L__BB11_203;
	xor.b32  	%r1705, %r291, 2147483647;
	shl.b64 	%rd226, %rd19, 2;
	add.s64 	%rd227, %rd1, %rd226;
	st.global.u32 	[%rd227+27648], %r1705;
$L__BB11_203:
	bar.warp.sync 	-1;
$L__BB11_204:
	ret;

}


// ===== COMPILED SASS (sm_100) =====

	.target	sm_100

	.elftype	@"ET_EXEC"


//--------------------- .note.nv.tkinfo           --------------------------
	.section	.note.nv.tkinfo,"",@"SHT_NOTE"
	.sectionflags	@"SHF_NOTE_NV_TKINFO"
	.tkinfo
        /*0018*/ 	.word	0x00000002
        /*0030*/ 	.string	""
        /*0030*/ 	.string	"ptxas"
        /*0030*/ 	.string	"Cuda compilation tools, release 13.0, V13.0.88"
        /*0030*/ 	.string	"Build cuda_13.0.r13.0/compiler.36424714_0"
        /*0030*/ 	.string	"-arch sm_100 -m 64 "



//--------------------- .note.nv.cuinfo           --------------------------
	.section	.note.nv.cuinfo,"",@"SHT_NOTE"
	.sectionflags	@"SHF_NOTE_NV_CUINFO"
        /*0018*/ 	.short	0x0002
        /*001a*/ 	.short	0x0064
        /*001c*/ 	.short	0x0082
	.zero		2


//--------------------- .nv.info                  --------------------------
	.section	.nv.info,"",@"SHT_CUDA_INFO"
	.align	4


	//----- nvinfo : EIATTR_REGCOUNT
	.align		4
        /*0000*/ 	.byte	0x04, 0x2f
        /*0002*/ 	.short	(.L_46 - .L_45)
	.align		4
.L_45:
        /*0004*/ 	.word	index@(_Z11Insert_ElemPiS_S_S_)
        /*0008*/ 	.word	0x0000000c


	//----- nvinfo : EIATTR_FRAME_SIZE
	.align		4
.L_46:
        /*000c*/ 	.byte	0x04, 0x11
        /*000e*/ 	.short	(.L_48 - .L_47)
	.align		4
.L_47:
        /*0010*/ 	.word	index@(_Z11Insert_ElemPiS_S_S_)
        /*0014*/ 	.word	0x00000000


	//----- nvinfo : EIATTR_REGCOUNT
	.align		4
.L_48:
        /*0018*/ 	.byte	0x04, 0x2f
        /*001a*/ 	.short	(.L_50 - .L_49)
	.align		4
.L_49:
        /*001c*/ 	.word	index@(_Z11Insert_ElemPiS_S_S_S_S_)
        /*0020*/ 	.word	0x00000012


	//----- nvinfo : EIATTR_FRAME_SIZE
	.align		4
.L_50:
        /*0024*/ 	.byte	0x04, 0x11
        /*0026*/ 	.short	(.L_52 - .L_51)
	.align		4
.L_51:
        /*0028*/ 	.word	index@(_Z11Insert_ElemPiS_S_S_S_S_)
        /*002c*/ 	.word	0x00000000


	//----- nvinfo : EIATTR_REGCOUNT
	.align		4
.L_52:
        /*0030*/ 	.byte	0x04, 0x2f
        /*0032*/ 	.short	(.L_54 - .L_53)
	.align		4
.L_53:
        /*0034*/ 	.word	index@(_ZN3cub18CUB_300001_SM_10006detail11EmptyKernelIvEEvv)
        /*0038*/ 	.word	0x00000004


	//----- nvinfo : EIATTR_FRAME_SIZE
	.align		4
.L_54:
        /*003c*/ 	.byte	0x04, 0x11
        /*003e*/ 	.short	(.L_56 - .L_55)
	.align		4
.L_55:
        /*0040*/ 	.word	index@(_ZN3cub18CUB_300001_SM_10006detail11EmptyKernelIvEEvv)
        /*0044*/ 	.word	0x00000000


	//----- nvinfo : EIATTR_REGCOUNT
	.align		4
.L_56:
        /*0048*/ 	.byte	0x04, 0x2f
        /*004a*/ 	.short	(.L_58 - .L_57)
	.align		4
.L_57:
        /*004c*/ 	.word	index@(_ZN3cub18CUB_300001_SM_10006detail8for_each13static_kernelINS2_12policy_hub_t12policy_500_tEiN6thrust24THRUST_300001_SM_1000_NS8cuda_cub20__uninitialized_copy7functorINS7_16reverse_iteratorINS7_6detail15normal_iteratorINS7_10device_ptrIiEEEEEENS7_7pointerIiNS8_3tagENS7_11use_defaultESK_EEEEEEvT0_T1_)
        /*0050*/ 	.word	0x0000000c


	//----- nvinfo : EIATTR_FRAME_SIZE
	.align		4
.L_58:
        /*0054*/ 	.byte	0x04, 0x11
        /*0056*/ 	.short	(.L_60 - .L_59)
	.align		4
.L_59:
        /*0058*/ 	.word	index@(_ZN3cub18CUB_300001_SM_10006detail8for_each13static_kernelINS2_12policy_hub_t12policy_500_tEiN6thrust24THRUST_300001_SM_1000_NS8cuda_cub20__uninitialized_copy7functorINS7_16reverse_iteratorINS7_6detail15normal_iteratorINS7_10device_ptrIiEEEEEENS7_7pointerIiNS8_3tagENS7_11use_defaultESK_EEEEEEvT0_T1_)
        /*005c*/ 	.word	0x00000000


	//----- nvinfo : EIATTR_REGCOUNT
	.align		4
.L_60:
        /*0060*/ 	.byte	0x04, 0x2f
        /*0062*/ 	.short	(.L_62 - .L_61)
	.align		4
.L_61:
        /*0064*/ 	.word	index@(_ZN3cub18CUB_300001_SM_10006detail10radix_sort31DeviceRadixSortSingleTileKernelINS1_5radix10policy_hubIiiyE10Policy1000ELNS0_9SortOrderE1EiiyNS1_21identity_decomposer_tEEEvPKT1_PSA_PKT2_PSE_T3_iiT4_)
        /*0068*/ 	.word	0x00000099


	//----- nvinfo : EIATTR_FRAME_SIZE
	.align		4
.L_62:
        /*006c*/ 	.byte	0x04, 0x11
        /*006e*/ 	.short	(.L_64 - .L_63)
	.align		4
.L_63:
        /*0070*/ 	.word	index@(_ZN3cub18CUB_300001_SM_10006detail10radix_sort31DeviceRadixSortSingleTileKernelINS1_5radix10policy_hubIiiyE10Policy1000ELNS0_9SortOrderE1EiiyNS1_21identity_decomposer_tEEEvPKT1_PSA_PKT2_PSE_T3_iiT4_)
        /*0074*/ 	.word	0x00000000


	//----- nvinfo : EIATTR_REGCOUNT
	.align		4
.L_64:
        /*0078*/ 	.byte	0x04, 0x2f
        /*007a*/ 	.short	(.L_66 - .L_65)
	.align		4
.L_65:
        /*007c*/ 	.word	index@(_ZN3cub18CUB_300001_SM_10006detail10radix_sort30DeviceRadixSortHistogramKernelINS1_5radix10policy_hubIiiyE10Policy1000ELNS0_9SortOrderE1EiyNS1_21identity_decomposer_tEEEvPT2_PKT1_SA_iiT3_)
        /*0080*/ 	.word	0x00000020


	//----- nvinfo : EIATTR_FRAME_SIZE
	.align		4
.L_66:
        /*0084*/ 	.byte	0x04, 0x11
        /*0086*/ 	.short	(.L_68 - .L_67)
	.align		4
.L_67:
        /*0088*/ 	.word	index@(_ZN3cub18CUB_300001_SM_10006detail10radix_sort30DeviceRadixSortHistogramKernelINS1_5radix10policy_hubIiiyE10Policy1000ELNS0_9SortOrderE1EiyNS1_21identity_decomposer_tEEEvPT2_PKT1_SA_iiT3_)
        /*008c*/ 	.word	0x00000000


	//----- nvinfo : EIATTR_REGCOUNT
	.align		4
.L_68:
        /*0090*/ 	.byte	0x04, 0x2f
        /*0092*/ 	.short	(.L_70 - .L_69)
	.align		4
.L_69:
        /*0094*/ 	.word	index@(_ZN3cub18CUB_300001_SM_10006detail10radix_sort33DeviceRadixSortExclusiveSumKernelINS1_5radix10policy_hubIiiyE10Policy1000EyEEvPT0_)
        /*0098*/ 	.word	0x00000020


	//----- nvinfo : EIATTR_FRAME_SIZE
	.align		4
.L_70:
        /*009c*/ 	.byte	0x04, 0x11
        /*009e*/ 	.short	(.L_72 - .L_71)
	.align		4
.L_71:
        /*00a0*/ 	.word	index@(_ZN3cub18CUB_300001_SM_10006detail10radix_sort33DeviceRadixSortExclusiveSumKernelINS1_5radix10policy_hubIiiyE10Policy1000EyEEvPT0_)
        /*00a4*/ 	.word	0x00000000


	//----- nvinfo : EIATTR_REGCOUNT
	.align		4
.L_72:
        /*00a8*/ 	.byte	0x04, 0x2f
        /*00aa*/ 	.short	(.L_74 - .L_73)
	.align		4
.L_73:
        /*00ac*/ 	.word	index@(_ZN3cub18CUB_300001_SM_10006detail10radix_sort29DeviceRadixSortOnesweepKernelINS1_5radix10policy_hubIiiyE10Policy1000ELNS0_9SortOrderE1EiiyiiNS1_21identity_decomposer_tEEEvPT5_SB_PT3_PKSC_PT1_PKSG_PT2_PKSK_T4_iiT6_)
        /*00b0*/ 	.word	0x00000049


	//----- nvinfo : EIATTR_FRAME_SIZE
	.align		4
.L_74:
        /*00b4*/ 	.byte	0x04, 0x11
        /*00b6*/ 	.short	(.L_76 - .L_75)
	.align		4
.L_75:
        /*00b8*/ 	.word	index@(_ZN3cub18CUB_300001_SM_10006detail10radix_sort29DeviceRadixSortOnesweepKernelINS1_5radix10policy_hubIiiyE10Policy1000ELNS0_9SortOrderE1EiiyiiNS1_21identity_decomposer_tEEEvPT5_SB_PT3_PKSC_PT1_PKSG_PT2_PKSK_T4_iiT6_)
        /*00bc*/ 	.word	0x00000000


	//----- nvinfo : EIATTR_REGCOUNT
	.align		4
.L_76:
        /*00c0*/ 	.byte	0x04, 0x2f
        /*00c2*/ 	.short	(.L_78 - .L_77)
	.align		4
.L_77:
        /*00c4*/ 	.word	index@(_ZN3cub18CUB_300001_SM_10006detail10radix_sort31DeviceRadixSortSingleTileKernelINS1_5radix10policy_hubIiNS0_8NullTypeEyE10Policy1000ELNS0_9SortOrderE1EiS6_yNS1_21identity_decomposer_tEEEvPKT1_PSB_PKT2_PSF_T3_iiT4_)
        /*00c8*/ 	.word	0x0000007f


	//----- nvinfo : EIATTR_FRAME_SIZE
	.align		4
.L_78:
        /*00cc*/ 	.byte	0x04, 0x11
        /*00ce*/ 	.short	(.L_80 - .L_79)
	.align		4
.L_79:
        /*00d0*/ 	.word	index@(_ZN3cub18CUB_300001_SM_10006detail10radix_sort31DeviceRadixSortSingleTileKernelINS1_5radix10policy_hubIiNS0_8NullTypeEyE10Policy1000ELNS0_9SortOrderE1EiS6_yNS1_21identity_decomposer_tEEEvPKT1_PSB_PKT2_PSF_T3_iiT4_)
        /*00d4*/ 	.word	0x00000000


	//----- nvinfo : EIATTR_REGCOUNT
	.align		4
.L_80:
        /*00d8*/ 	.byte	0x04, 0x2f
        /*00da*/ 	.short	(.L_82 - .L_81)
	.align		4
.L_81:
        /*00dc*/ 	.word	index@(_ZN3cub18CUB_300001_SM_10006detail10radix_sort30DeviceRadixSortHistogramKernelINS1_5radix10policy_hubIiNS0_8NullTypeEyE10Policy1000ELNS0_9SortOrderE1EiyNS1_21identity_decomposer_tEEEvPT2_PKT1_SB_iiT3_)
        /*00e0*/ 	.word	0x00000020


	//----- nvinfo : EIATTR_FRAME_SIZE
	.align		4
.L_82:
        /*00e4*/ 	.byte	0x04, 0x11
        /*00e6*/ 	.short	(.L_84 - .L_83)
	.align		4
.L_83:
        /*00e8*/ 	.word	index@(_ZN3cub18CUB_300001_SM_10006detail10radix_sort30DeviceRadixSortHistogramKernelINS1_5radix10policy_hubIiNS0_8NullTypeEyE10Policy1000ELNS0_9SortOrderE1EiyNS1_21identity_decomposer_tEEEvPT2_PKT1_SB_iiT3_)
        /*00ec*/ 	.word	0x00000000


	//----- nvinfo : EIATTR_REGCOUNT
	.align		4
.L_84:
        /*00f0*/ 	.byte	0x04, 0x2f
        /*00f2*/ 	.short	(.L_86 - .L_85)
	.align		4
.L_85:
        /*00f4*/ 	.word	index@(_ZN3cub18CUB_300001_SM_10006detail10radix_sort33DeviceRadixSortExclusiveSumKernelINS1_5radix10policy_hubIiNS0_8NullTypeEyE10Policy1000EyEEvPT0_)
        /*00f8*/ 	.word	0x00000020


	//----- nvinfo : EIATTR_FRAME_SIZE
	.align		4
.L_86:
        /*00fc*/ 	.byte	0x04, 0x11
        /*00fe*/ 	.short	(.L_88 - .L_87)
	.align		4
.L_87:
        /*0100*/ 	.word	index@(_ZN3cub18CUB_300001_SM_10006detail10radix_sort33DeviceRadixSortExclusiveSumKernelINS1_5radix10policy_hubIiNS0_8NullTypeEyE10Policy1000EyEEvPT0_)
        /*0104*/ 	.word	0x00000000


	//----- nvinfo : EIATTR_REGCOUNT
	.align		4
.L_88:
        /*0108*/ 	.byte	0x04, 0x2f
        /*010a*/ 	.short	(.L_90 - .L_89)
	.align		4
.L_89:
        /*010c*/ 	.word	index@(_ZN3cub18CUB_300001_SM_10006detail10radix_sort29DeviceRadixSortOnesweepKernelINS1_5radix10policy_hubIiNS0_8NullTypeEyE10Policy1000ELNS0_9SortOrderE1EiS6_yiiNS1_21identity_decomposer_tEEEvPT5_SC_PT3_PKSD_PT1_PKSH_PT2_PKSL_T4_iiT6_)
        /*0110*/ 	.word	0x00000038


	//----- nvinfo : EIATTR_FRAME_SIZE
	.align		4
.L_90:
        /*0114*/ 	.byte	0x04, 0x11
        /*0116*/ 	.short	(.L_92 - .L_91)
	.align		4
.L_91:
        /*0118*/ 	.word	index@(_ZN3cub18CUB_300001_SM_10006detail10radix_sort29DeviceRadixSortOnesweepKernelINS1_5radix10policy_hubIiNS0_8NullTypeEyE10Policy1000ELNS0_9SortOrderE1EiS6_yiiNS1_21identity_decomposer_tEEEvPT5_SC_PT3_PKSD_PT1_PKSH_PT2_PKSL_T4_iiT6_)
        /*011c*/ 	.word	0x00000000


	//----- nvinfo : EIATTR_MIN_STACK_SIZE
	.align		4
.L_92:
        /*0120*/ 	.byte	0x04, 0x12
        /*0122*/ 	.short	(.L_94 - .L_93)
	.align		4
.L_93:
        /*0124*/ 	.word	index@(_ZN3cub18CUB_300001_SM_10006detail10radix_sort29DeviceRadixSortOnesweepKernelINS1_5radix10policy_hubIiNS0_8NullTypeEyE10Policy1000ELNS0_9SortOrderE1EiS6_yiiNS1_21identity_decomposer_tEEEvPT5_SC_PT3_PKSD_PT1_PKSH_PT2_PKSL_T4_iiT6_)
        /*0128*/ 	.word	0x00000000


	//----- nvinfo : EIATTR_MIN_STACK_SIZE
	.align		4
.L_94:
        /*012c*/ 	.byte	0x04, 0x12
        /*012e*/ 	.short	(.L_96 - .L_95)
	.align		4
.L_95:
        /*0130*/ 	.word	index@(_ZN3cub18CUB_300001_SM_10006detail10radix_sort33DeviceRadixSortExclusiveSumKernelINS1_5radix10policy_hubIiNS0_8NullTypeEyE10Policy1000EyEEvPT0_)
        /*0134*/ 	.word	0x00000000


	//----- nvinfo : EIATTR_MIN_STACK_SIZE
	.align		4
.L_96:
        /*0138*/ 	.byte	0x04, 0x12
        /*013a*/ 	.short	(.L_98 - .L_97)
	.align		4
.L_97:
        /*013c*/ 	.word	index@(_ZN3cub18CUB_300001_SM_10006detail10radix_sort30DeviceRadixSortHistogramKernelINS1_5radix10policy_hubIiNS0_8NullTypeEyE10Policy1000ELNS0_9SortOrderE1EiyNS1_21identity_decomposer_tEEEvPT2_PKT1_SB_iiT3_)
        /*0140*/ 	.word	0x00000000


	//----- nvinfo : EIATTR_MIN_STACK_SIZE
	.align		4
.L_98:
        /*0144*/ 	.byte	0x04, 0x12
        /*0146*/ 	.short	(.L_100 - .L_99)
	.align		4
.L_99:
        /*0148*/ 	.word	index@(_ZN3cub18CUB_300001_SM_10006detail10radix_sort31DeviceRadixSortSingleTileKernelINS1_5radix10policy_hubIiNS0_8NullTypeEyE10Policy1000ELNS0_9SortOrderE1EiS6_yNS1_21identity_decomposer_tEEEvPKT1_PSB_PKT2_PSF_T3_iiT4_)
        /*014c*/ 	.word	0x00000000


	//----- nvinfo : EIATTR_MIN_STACK_SIZE
	.align		4
.L_100:
        /*0150*/ 	.byte	0x04, 0x12
        /*0152*/ 	.short	(.L_102 - .L_101)
	.align		4
.L_101:
        /*0154*/ 	.word	index@(_ZN3cub18CUB_300001_SM_10006detail10radix_sort29DeviceRadixSortOnesweepKernelINS1_5radix10policy_hubIiiyE10Policy1000ELNS0_9SortOrderE1EiiyiiNS1_21identity_decomposer_tEEEvPT5_SB_PT3_PKSC_PT1_PKSG_PT2_PKSK_T4_iiT6_)
        /*0158*/ 	.word	0x00000000


	//----- nvinfo : EIATTR_MIN_STACK_SIZE
	.align		4
.L_102:
        /*015c*/ 	.byte	0x04, 0x12
        /*015e*/ 	.short	(.L_104 - .L_103)
	.align		4
.L_103:
        /*0160*/ 	.word	index@(_ZN3cub18CUB_300001_SM_10006detail10radix_sort33DeviceRadixSortExclusiveSumKernelINS1_5radix10policy_hubIiiyE10Policy1000EyEEvPT0_)
        /*0164*/ 	.word	0x00000000


	//----- nvinfo : EIATTR_MIN_STACK_SIZE
	.align		4
.L_104:
        /*0168*/ 	.byte	0x04, 0x12
        /*016a*/ 	.short	(.L_106 - .L_105)
	.align		4
.L_105:
        /*016c*/ 	.word	index@(_ZN3cub18CUB_300001_SM_10006detail10radix_sort30DeviceRadixSortHistogramKernelINS1_5radix10policy_hubIiiyE10Policy1000ELNS0_9SortOrderE1EiyNS1_21identity_decomposer_tEEEvPT2_PKT1_SA_iiT3_)
        /*0170*/ 	.word	0x00000000


	//----- nvinfo : EIATTR_MIN_STACK_SIZE
	.align		4
.L_106:
        /*0174*/ 	.byte	0x04, 0x12
        /*0176*/ 	.short	(.L_108 - .L_107)
	.align		4
.L_107:
        /*0178*/ 	.word	index@(_ZN3cub18CUB_300001_SM_10006detail10radix_sort31DeviceRadixSortSingleTileKernelINS1_5radix10policy_hubIiiyE10Policy1000ELNS0_9SortOrderE1EiiyNS1_21identity_decomposer_tEEEvPKT1_PSA_PKT2_PSE_T3_iiT4_)
        /*017c*/ 	.word	0x00000000


	//----- nvinfo : EIATTR_MIN_STACK_SIZE
	.align		4
.L_108:
        /*0180*/ 	.byte	0x04, 0x12
        /*0182*/ 	.short	(.L_110 - .L_109)
	.align		4
.L_109:
        /*0184*/ 	.word	index@(_ZN3cub18CUB_300001_SM_10006detail8for_each13static_kernelINS2_12policy_hub_t12policy_500_tEiN6thrust24THRUST_300001_SM_1000_NS8cuda_cub20__uninitialized_copy7functorINS7_16reverse_iteratorINS7_6detail15normal_iteratorINS7_10device_ptrIiEEEEEENS7_7pointerIiNS8_3tagENS7_11use_defaultESK_EEEEEEvT0_T1_)
        /*0188*/ 	.word	0x00000000


	//----- nvinfo : EIATTR_MIN_STACK_SIZE
	.align		4
.L_110:
        /*018c*/ 	.byte	0x04, 0x12
        /*018e*/ 	.short	(.L_112 - .L_111)
	.align		4
.L_111:
        /*0190*/ 	.word	index@(_ZN3cub18CUB_300001_SM_10006detail11EmptyKernelIvEEvv)
        /*0194*/ 	.word	0x00000000


	//----- nvinfo : EIATTR_MIN_STACK_SIZE
	.align		4
.L_112:
        /*0198*/ 	.byte	0x04, 0x12
        /*019a*/ 	.short	(.L_114 - .L_113)
	.align		4
.L_113:
        /*019c*/ 	.word	index@(_Z11Insert_ElemPiS_S_S_S_S_)
        /*01a0*/ 	.word	0x00000000


	//----- nvinfo : EIATTR_MIN_STACK_SIZE
	.align		4
.L_114:
        /*01a4*/ 	.byte	0x04, 0x12
        /*01a6*/ 	.short	(.L_116 - .L_115)
	.align		4
.L_115:
        /*01a8*/ 	.word	index@(_Z11Insert_ElemPiS_S_S_)
        /*01ac*/ 	.word	0x00000000
.L_116:


//--------------------- .nv.compat                --------------------------
	.section	.nv.compat,"",@"SHT_CUDA_COMPAT_INFO"
	.align	4
        /*0000*/ 	.byte	0x02, 0x09, 0x00, 0x00, 0x02, 0x02, 0x01, 0x00, 0x02, 0x05, 0x05, 0x00, 0x03, 0x07, 0x01, 0x01
        /*0010*/ 	.byte	0x02, 0x03, 0x00, 0x00, 0x02, 0x06, 0x01, 0x00, 0x04, 0x0b, 0x08, 0x00, 0x09, 0x00, 0x00, 0x00
        /*0020*/ 	.byte	0x00, 0x00, 0x00, 0x00


//--------------------- .nv.info._ZN3cub18CUB_300001_SM_10006detail10radix_sort29DeviceRadixSortOnesweepKernelINS1_5radix10policy_hubIiNS0_8NullTypeEyE10Policy1000ELNS0_9SortOrderE1EiS6_yiiNS1_21identity_decomposer_tEEEvPT5_SC_PT3_PKSD_PT1_PKSH_PT2_PKSL_T4_iiT6_ --------------------------
	.section	.nv.info._ZN3cub18CUB_300001_SM_10006detail10radix_sort29DeviceRadixSortOnesweepKernelINS1_5radix10policy_hubIiNS0_8NullTypeEyE10Policy1000ELNS0_9SortOrderE1EiS6_yiiNS1_21identity_decomposer_tEEEvPT5_SC_PT3_PKSD_PT1_PKSH_PT2_PKSL_T4_iiT6_,"",@"SHT_CUDA_INFO"
	.sectionflags	@""
	.align	4


	//----- nvinfo : EIATTR_CUDA_API_VERSION
	.align		4
        /*0000*/ 	.byte	0x04, 0x37
        /*0002*/ 	.short	(.L_118 - .L_117)
.L_117:
        /*0004*/ 	.word	0x00000082


	//----- nvinfo : EIATTR_KPARAM_INFO
	.align		4
.L_118:
        /*0008*/ 	.byte	0x04, 0x17
        /*000a*/ 	.short	(.L_120 - .L_119)
.L_119:
        /*000c*/ 	.word	0x00000000
        /*0010*/ 	.short	0x000b
        /*0012*/ 	.short	0x004c
        /*0014*/ 	.byte	0x00, 0xf0, 0x05, 0x00


	//----- nvinfo : EIATTR_KPARAM_INFO
	.align		4
.L_120:
        /*0018*/ 	.byte	0x04, 0x17
        /*001a*/ 	.short	(.L_122 - .L_121)
.L_121:
        /*001c*/ 	.word	0x00000000
        /*0020*/ 	.short	0x000a
        /*0022*/ 	.short	0x0048
        /*0024*/ 	.byte	0x00, 0xf0, 0x11, 0x00


	//----- nvinfo : EIATTR_KPARAM_INFO
	.align		4
.L_122:
        /*0028*/ 	.byte	0x04, 0x17
        /*002a*/ 	.short	(.L_124 - .L_123)
.L_123:
        /*002c*/ 	.word	0x00000000
        /*0030*/ 	.short	0x0009
        /*0032*/ 	.short	0x0044
        /*0034*/ 	.byte	0x00, 0xf0, 0x11, 0x00


	//----- nvinfo : EIATTR_KPARAM_INFO
	.align		4
.L_124:
        /*0038*/ 	.byte	0x04, 0x17
        /*003a*/ 	.short	(.L_126 - .L_125)
.L_125:
        /*003c*/ 	.word	0x00000000
        /*0040*/ 	.short	0x0008
        /*0042*/ 	.short	0x0040
        /*0044*/ 	.byte	0x00, 0xf0, 0x11, 0x00


	//----- nvinfo : EIATTR_KPARAM_INFO
	.align		4
.L_126:
        /*0048*/ 	.byte	0x04, 0x17
        /*004a*/ 	.short	(.L_128 - .L_127)
.L_127:
        /*004c*/ 	.word	0x00000000
        /*0050*/ 	.short	0x0007
        /*0052*/ 	.short	0x0038
        /*0054*/ 	.byte	0x00, 0xf5, 0x21, 0x00


	//----- nvinfo : EIATTR_KPARAM_INFO
	.align		4
.L_128:
        /*0058*/ 	.byte	0x04, 0x17
        /*005a*/ 	.short	(.L_130 - .L_129)
.L_129:
        /*005c*/ 	.word	0x00000000
        /*0060*/ 	.short	0x0006
        /*0062*/ 	.short	0x0030
        /*0064*/ 	.byte	0x00, 0xf5, 0x21, 0x00


	//----- nvinfo : EIATTR_KPARAM_INFO
	.align		4
.L_130:
        /*0068*/ 	.byte	0x04, 0x17
        /*006a*/ 	.short	(.L_132 - .L_131)
.L_131:
        /*006c*/ 	.word	0x00000000
        /*0070*/ 	.short	0x0005
        /*0072*/ 	.short	0x0028
        /*0074*/ 	.byte	0x00, 0xf5, 0x21, 0x00


	//----- nvinfo : EIATTR_KPARAM_INFO
	.align		4
.L_132:
        /*0078*/ 	.byte	0x04, 0x17
        /*007a*/ 	.short	(.L_134 - .L_133)
.L_133:
        /*007c*/ 	.word	0x00000000
        /*0080*/ 	.short	0x0004
        /*0082*/ 	.short	0x0020
        /*0084*/ 	.byte	0x00, 0xf5, 0x21, 0x00


	//----- nvinfo : EIATTR_KPARAM_INFO
	.align		4
.L_134:
        /*0088*/ 	.byte	0x04, 0x17
        /*008a*/ 	.short	(.L_136 - .L_135)
.L_135:
        /*008c*/ 	.word	0x00000000
        /*0090*/ 	.short	0x0003
        /*0092*/ 	.short	0x0018
        /*0094*/ 	.byte	0x00, 0xf5, 0x21, 0x00


	//----- nvinfo : EIATTR_KPARAM_INFO
	.align		4
.L_136:
        /*0098*/ 	.byte	0x04, 0x17
        /*009a*/ 	.short	(.L_138 - .L_137)
.L_137:
        /*009c*/ 	.word	0x00000000
        /*00a0*/ 	.short	0x0002
        /*00a2*/ 	.short	0x0010
        /*00a4*/ 	.byte	0x00, 0xf5, 0x21, 0x00


	//----- nvinfo : EIATTR_KPARAM_INFO
	.align		4
.L_138:
        /*00a8*/ 	.byte	0x04, 0x17
        /*00aa*/ 	.short	(.L_140 - .L_139)
.L_139:
        /*00ac*/ 	.word	0x00000000
        /*00b0*/ 	.short	0x0001
        /*00b2*/ 	.short	0x0008
        /*00b4*/ 	.byte	0x00, 0xf5, 0x21, 0x00


	//----- nvinfo : EIATTR_KPARAM_INFO
	.align		4
.L_140:
        /*00b8*/ 	.byte	0x04, 0x17
        /*00ba*/ 	.short	(.L_142 - .L_141)
.L_141:
        /*00bc*/ 	.word	0x00000000
        /*00c0*/ 	.short	0x0000
        /*00c2*/ 	.short	0x0000
        /*00c4*/ 	.byte	0x00, 0xf5, 0x21, 0x00


	//----- nvinfo : EIATTR_SPARSE_MMA_MASK
	.align		4
.L_142:
        /*00c8*/ 	.byte	0x03, 0x50
        /*00ca*/ 	.short	0x0000


	//----- nvinfo : EIATTR_MAXREG_COUNT
	.align		4
        /*00cc*/ 	.byte	0x03, 0x1b
        /*00ce*/ 	.short	0x00a8


	//----- nvinfo : EIATTR_NUM_BARRIERS
	.align		4
        /*00d0*/ 	.byte	0x02, 0x4c
        /*00d2*/ 	.byte	0x01
	.zero		1


	//----- nvinfo : EIATTR_MERCURY_ISA_VERSION
	.align		4
        /*00d4*/ 	.byte	0x03, 0x5f
        /*00d6*/ 	.short	0x0101


	//----- nvinfo : EIATTR_COOP_GROUP_MASK_REGIDS
	.align		4
        /*00d8*/ 	.byte	0x04, 0x29
        /*00da*/ 	.short	(.L_144 - .L_143)


	//   ....[0]....
.L_143:
        /*00dc*/ 	.word	0xffffffff


	//   ....[1]....
        /*00e0*/ 	.word	0x05000019


	//   ....[2]....
        /*00e4*/ 	.word	0xffffffff


	//   ....[3]....
        /*00e8*/ 	.word	0xffffffff


	//   ....[4]....
        /*00ec*/ 	.word	0xffffffff


	//   ....[5]....
        /*00f0*/ 	.word	0xffffffff


	//   ....[6]....
        /*00f4*/ 	.word	0xffffffff


	//   ....[7]....
        /*00f8*/ 	.word	0xffffffff


	//   ....[8]....
        /*00fc*/ 	.word	0xffffffff


	//   ....[9]....
        /*0100*/ 	.word	0xffffffff


	//   ....[10]....
        /*0104*/ 	.word	0xffffffff


	//   ....[11]....
        /*0108*/ 	.word	0xffffffff


	//   ....[12]....
        /*010c*/ 	.word	0xffffffff


	//   ....[13]....
        /*0110*/ 	.word	0xffffffff


	//   ....[14]....
        /*0114*/ 	.word	0xffffffff


	//   ....[15]....
        /*0118*/ 	.word	0xffffffff


	//   ....[16]....
        /*011c*/ 	.word	0xffffffff


	//   ....[17]....
        /*0120*/ 	.word	0xffffffff


	//   ....[18]....
        /*0124*/ 	.word	0xffffffff


	//   ....[19]....
        /*0128*/ 	.word	0xffffffff


	//   ....[20]....
        /*012c*/ 	.word	0xffffffff


	//   ....[21]....
        /*0130*/ 	.word	0xffffffff


	//   ....[22]....
        /*0134*/ 	.word	0xffffffff


	//   ....[23]....
        /*0138*/ 	.word	0xffffffff


	//   ....[24]....
        /*013c*/ 	.word	0xffffffff


	//   ....[25]....
        /*0140*/ 	.word	0xffffffff


	//   ....[26]....
        /*0144*/ 	.word	0xffffffff


	//   ....[27]....
        /*0148*/ 	.word	0xffffffff


	//   ....[28]....
        /*014c*/ 	.word	0xffffffff


	//   ....[29]....
        /*0150*/ 	.word	0xffffffff


	//   ....[30]....
        /*0154*/ 	.word	0xffffffff


	//   ....[31]....
        /*0158*/ 	.word	0xffffffff


	//   ....[32]....
        /*015c*/ 	.word	0xffffffff


	//   ....[33]....
        /*0160*/ 	.word	0xffffffff


	//   ....[34]....
        /*0164*/ 	.word	0xffffffff


	//   ....[35]....
        /*0168*/ 	.word	0xffffffff


	//   ....[36]....
        /*016c*/ 	.word	0xffffffff


	//   ....[37]....
        /*0170*/ 	.word	0xffffffff


	//   ....[38]....
        /*0174*/ 	.word	0xffffffff


	//   ....[39]....
        /*0178*/ 	.word	0xffffffff


	//   ....[40]....
        /*017c*/ 	.word	0xffffffff


	//   ....[41]....
        /*0180*/ 	.word	0xffffffff


	//   ....[42]....
        /*0184*/ 	.word	0xffffffff


	//   ....[43]....
        /*0188*/ 	.word	0xffffffff


	//   ....[44]....
        /*018c*/ 	.word	0xffffffff


	//   ....[45]....
        /*0190*/ 	.word	0xffffffff


	//   ....[46]....
        /*0194*/ 	.word	0xffffffff


	//   ....[47]....
        /*0198*/ 	.word	0xffffffff


	//   ....[48]....
        /*019c*/ 	.word	0xffffffff


	//   ....[49]....
        /*01a0*/ 	.word	0xffffffff


	//   ....[50]....
        /*01a4*/ 	.word	0xffffffff


	//   ....[51]....
        /*01a8*/ 	.word	0xffffffff


	//   ....[52]....
        /*01ac*/ 	.word	0xffffffff


	//   ....[53]....
        /*01b0*/ 	.word	0xffffffff


	//   ....[54]....
        /*01b4*/ 	.word	0xffffffff


	//   ....[55]....
        /*01b8*/ 	.word	0xffffffff


	//   ....[56]....
        /*01bc*/ 	.word	0xffffffff


	//   ....[57]....
        /*01c0*/ 	.word	0xffffffff


	//   ....[58]....
        /*01c4*/ 	.word	0xffffffff


	//   ....[59]....
        /*01c8*/ 	.word	0xffffffff


	//   ....[60]....
        /*01cc*/ 	.word	0xffffffff


	//   ....[61]....
        /*01d0*/ 	.word	0xffffffff


	//   ....[62]....
        /*01d4*/ 	.word	0xffffffff


	//   ....[63]....
        /*01d8*/ 	.word	0xffffffff


	//   ....[64]....
        /*01dc*/ 	.word	0xffffffff


	//   ....[65]....
        /*01e0*/ 	.word	0xffffffff


	//   ....[66]....
        /*01e4*/ 	.word	0xffffffff


	//   ....[67]....
        /*01e8*/ 	.word	0xffffffff


	//   ....[68]....
        /*01ec*/ 	.word	0xffffffff


	//   ....[69]....
        /*01f0*/ 	.word	0xffffffff


	//   ....[70]....
        /*01f4*/ 	.word	0xffffffff


	//   ....[71]....
        /*01f8*/ 	.word	0xffffffff


	//   ....[72]....
        /*01fc*/ 	.word	0xffffffff


	//   ....[73]....
        /*0200*/ 	.word	0xffffffff


	//   ....[74]....
        /*0204*/ 	.word	0xffffffff


	//   ....[75]....
        /*0208*/ 	.word	0xffffffff


	//   ....[76]....
        /*020c*/ 	.word	0xffffffff


	//   ....[77]....
        /*0210*/ 	.word	0xffffffff


	//   ....[78]....
        /*0214*/ 	.word	0xffffffff


	//   ....[79]....
        /*0218*/ 	.word	0xffffffff


	//   ....[80]....
        /*021c*/ 	.word	0xffffffff


	//   ....[81]....
        /*0220*/ 	.word	0xffffffff


	//   ....[82]....
        /*0224*/ 	.word	0xffffffff


	//   ....[83]....
        /*0228*/ 	.word	0xffffffff


	//   ....[84]....
        /*022c*/ 	.word	0xffffffff


	//   ....[85]....
        /*0230*/ 	.word	0xffffffff


	//   ....[86]....
        /*0234*/ 	.word	0xffffffff


	//   ....[87]....
        /*0238*/ 	.word	0xffffffff


	//   ....[88]....
        /*023c*/ 	.word	0xffffffff


	//   ....[89]....
        /*0240*/ 	.word	0xffffffff


	//   ....[90]....
        /*0244*/ 	.word	0xffffffff


	//   ....[91]....
        /*0248*/ 	.word	0xffffffff


	//   ....[92]....
        /*024c*/ 	.word	0xffffffff


	//   ....[93]....
        /*0250*/ 	.word	0xffffffff


	//   ....[94]....
        /*0254*/ 	.word	0xffffffff


	//   ....[95]....
        /*0258*/ 	.word	0xffffffff


	//   ....[96]....
        /*025c*/ 	.word	0xffffffff


	//   ....[97]....
        /*0260*/ 	.word	0xffffffff


	//   ....[98]....
        /*0264*/ 	.word	0xffffffff


	//   ....[99]....
        /*0268*/ 	.word	0xffffffff


	//   ....[100]....
        /*026c*/ 	.word	0xffffffff


	//   ....[101]....
        /*0270*/ 	.word	0xffffffff


	//   ....[102]....
        /*0274*/ 	.word	0xffffffff


	//   ....[103]....
        /*0278*/ 	.word	0xffffffff


	//   ....[104]....
        /*027c*/ 	.word	0xffffffff


	//   ....[105]....
        /*0280*/ 	.word	0xffffffff


	//   ....[106]....
        /*0284*/ 	.word	0xffffffff


	//   ....[107]....
        /*0288*/ 	.word	0xffffffff


	//   ....[108]....
        /*028c*/ 	.word	0xffffffff


	//   ....[109]....
        /*0290*/ 	.word	0xffffffff


	//   ....[110]....
        /*0294*/ 	.word	0xffffffff


	//   ....[111]....
        /*0298*/ 	.word	0xffffffff


	//   ....[112]....
        /*029c*/ 	.word	0xffffffff


	//   ....[113]....
        /*02a0*/ 	.word	0xffffffff


	//   ....[114]....
        /*02a4*/ 	.word	0xffffffff


	//   ....[115]....
        /*02a8*/ 	.word	0xffffffff


	//   ....[116]....
        /*02ac*/ 	.word	0xffffffff


	//   ....[117]....
        /*02b0*/ 	.word	0xffffffff


	//   ....[118]....
        /*02b4*/ 	.word	0xffffffff


	//   ....[119]....
        /*02b8*/ 	.word	0xffffffff


	//   ....[120]....
        /*02bc*/ 	.word	0xffffffff


	//   ....[121]....
        /*02c0*/ 	.word	0xffffffff


	//   ....[122]....
        /*02c4*/ 	.word	0xffffffff


	//   ....[123]....
        /*02c8*/ 	.word	0xffffffff


	//   ....[124]....
        /*02cc*/ 	.word	0xffffffff


	//   ....[125]....
        /*02d0*/ 	.word	0xffffffff


	//   ....[126]....
        /*02d4*/ 	.word	0xffffffff


	//   ....[127]....
        /*02d8*/ 	.word	0xffffffff


	//   ....[128]....
        /*02dc*/ 	.word	0xffffffff


	//   ....[129]....
        /*02e0*/ 	.word	0xffffffff


	//   ....[130]....
        /*02e4*/ 	.word	0xffffffff


	//   ....[131]....
        /*02e8*/ 	.word	0xffffffff


	//   ....[132]....
        /*02ec*/ 	.word	0xffffffff


	//   ....[133]....
        /*02f0*/ 	.word	0xffffffff


	//   ....[134]....
        /*02f4*/ 	.word	0xffffffff


	//   ....[135]....
        /*02f8*/ 	.word	0xffffffff


	//   ....[136]....
        /*02fc*/ 	.word	0xffffffff


	//   ....[137]....
        /*0300*/ 	.word	0xffffffff


	//   ....[138]....
        /*0304*/ 	.word	0xffffffff


	//   ....[139]....
        /*0308*/ 	.word	0xffffffff


	//   ....[140]....
        /*030c*/ 	.word	0xffffffff


	//   ....[141]....
        /*0310*/ 	.word	0xffffffff


	//   ....[142]....
        /*0314*/ 	.word	0xffffffff


	//   ....[143]....
        /*0318*/ 	.word	0xffffffff


	//   ....[144]....
        /*031c*/ 	.word	0xffffffff


	//   ....[145]....
        /*0320*/ 	.word	0xffffffff


	//   ....[146]....
        /*0324*/ 	.word	0xffffffff


	//   ....[147]....
        /*0328*/ 	.word	0xffffffff


	//   ....[148]....
        /*032c*/ 	.word	0xffffffff


	//   ....[149]....
        /*0330*/ 	.word	0xffffffff


	//   ....[150]....
        /*0334*/ 	.word	0xffffffff


	//   ....[151]....
        /*0338*/ 	.word	0xffffffff


	//   ....[152]....
        /*033c*/ 	.word	0xffffffff


	//   ....[153]....
        /*0340*/ 	.word	0xffffffff


	//   ....[154]....
        /*0344*/ 	.word	0xffffffff


	//   ....[155]....
        /*0348*/ 	.word	0xffffffff


	//   ....[156]....
        /*034c*/ 	.word	0xffffffff


	//   ....[157]....
        /*0350*/ 	.word	0xffffffff


	//   ....[158]....
        /*0354*/ 	.word	0xffffffff


	//   ....[159]....
        /*0358*/ 	.word	0xffffffff


	//   ....[160]....
        /*035c*/ 	.word	0xffffffff


	//   ....[161]....
        /*0360*/ 	.word	0xffffffff


	//   ....[162]....
        /*0364*/ 	.word	0xffffffff


	//   ....[163]....
        /*0368*/ 	.word	0xffffffff


	//   ....[164]....
        /*036c*/ 	.word	0xffffffff


	//   ....[165]....
        /*0370*/ 	.word	0xffffffff


	//   ....[166]....
        /*0374*/ 	.word	0xffffffff


	//   ....[167]....
        /*0378*/ 	.word	0xffffffff


	//   ....[168]....
        /*037c*/ 	.word	0xffffffff


	//   ....[169]....
        /*0380*/ 	.word	0xffffffff


	//   ....[170]....
        /*0384*/ 	.word	0xffffffff


	//   ....[171]....
        /*0388*/ 	.word	0xffffffff


	//   ....[172]....
        /*038c*/ 	.word	0xffffffff


	//   ....[173]....
        /*0390*/ 	.word	0xffffffff


	//   ....[174]....
        /*0394*/ 	.word	0xffffffff


	//   ....[175]....
        /*0398*/ 	.word	0xffffffff


	//   ....[176]....
        /*039c*/ 	.word	0xffffffff


	//   ....[177]....
        /*03a0*/ 	.word	0xffffffff


	//   ....[178]....
        /*03a4*/ 	.word	0x05000006


	//   ....[179]....
        /*03a8*/ 	.word	0xffffffff


	//   ....[180]....
        /*03ac*/ 	.word	0xffffffff


	//   ....[181]....
        /*03b0*/ 	.word	0xffffffff


	//   ....[182]....
        /*03b4*/ 	.word	0xffffffff


	//   ....[183]....
        /*03b8*/ 	.word	0xffffffff


	//   ....[184]....
        /*03bc*/ 	.word	0xffffffff


	//   ....[185]....
        /*03c0*/ 	.word	0xffffffff


	//   ....[186]....
        /*03c4*/ 	.word	0xffffffff


	//   ....[187]....
        /*03c8*/ 	.word	0xffffffff


	//   ....[188]....
        /*03cc*/ 	.word	0xffffffff


	//   ....[189]....
        /*03d0*/ 	.word	0xffffffff


	//   ....[190]....
        /*03d4*/ 	.word	0xffffffff


	//   ....[191]....
        /*03d8*/ 	.word	0xffffffff


	//   ....[192]....
        /*03dc*/ 	.word	0xffffffff


	//   ....[193]....
        /*03e0*/ 	.word	0xffffffff


	//   ....[194]....
        /*03e4*/ 	.word	0xffffffff


	//   ....[195]....
        /*03e8*/ 	.word	0xffffffff


	//   ....[196]....
        /*03ec*/ 	.word	0xffffffff


	//   ....[197]....
        /*03f0*/ 	.word	0xffffffff


	//   ....[198]....
        /*03f4*/ 	.word	0xffffffff


	//   ....[199]....
        /*03f8*/ 	.word	0xffffffff


	//   ....[200]....
        /*03fc*/ 	.word	0xffffffff


	//   ....[201]....
        /*0400*/ 	.word	0xffffffff


	//   ....[202]....
        /*0404*/ 	.word	0xffffffff


	//   ....[203]....
        /*0408*/ 	.word	0xffffffff


	//   ....[204]....
        /*040c*/ 	.word	0xffffffff


	//   ....[205]....
        /*0410*/ 	.word	0xffffffff


	//   ....[206]....
        /*0414*/ 	.word	0xffffffff


	//   ....[207]....
        /*0418*/ 	.word	0xffffffff


	//   ....[208]....
        /*041c*/ 	.word	0xffffffff


	//   ....[209]....
        /*0420*/ 	.word	0xffffffff


	//   ....[210]....
        /*0424*/ 	.word	0xffffffff


	//   ....[211]....
        /*0428*/ 	.word	0xffffffff


	//   ....[212]....
        /*042c*/ 	.word	0xffffffff


	//   ....[213]....
        /*0430*/ 	.word	0xffffffff


	//   ....[214]....
        /*0434*/ 	.word	0xffffffff


	//   ....[215]....
        /*0438*/ 	.word	0xffffffff


	//   ....[216]....
        /*043c*/ 	.word	0xffffffff


	//   ....[217]....
        /*0440*/ 	.word	0x0500002f


	//   ....[218]....
        /*0444*/ 	.word	0x0500002f


	//   ....[219]....
        /*0448*/ 	.word	0x0500002f


	//   ....[220]....
        /*044c*/ 	.word	0x0500002f


	//   ....[221]....
        /*0450*/ 	.word	0x0500002f


	//----- nvinfo : EIATTR_COOP_GROUP_INSTR_OFFSETS
	.align		4
.L_144:
        /*0454*/ 	.byte	0x04, 0x28
        /*0456*/ 	.short	(.L_146 - .L_145)


	//   ....[0]....
.L_145:
        /*0458*/ 	.word	0x00000ee0


	//   ....[1]....
        /*045c*/ 	.word	0x00001970


	//   ....[2]....
        /*0460*/ 	.word	0x00002370


	//   ....[3]....
        /*0464*/ 	.word	0x00002390


	//   ....[4]....
        /*0468*/ 	.word	0x000023b0


	//   ....[5]....
        /*046c*/ 	.word	0x000023d0


	//   ....[6]....
        /*0470*/ 	.word	0x000023f0


	//   ....[7]....
        /*0474*/ 	.word	0x000028c0


	//   ....[8]....
        /*0478*/ 	.word	0x000028d0


	//   ....[9]....
        /*047c*/ 	.word	0x000028f0


	//   ....[10]....
        /*0480*/ 	.word	0x00002910


	//   ....[11]....
        /*0484*/ 	.word	0x00002960


	//   ....[12]....
        /*0488*/ 	.word	0x00002990


	//   ....[13]....
        /*048c*/ 	.word	0x000029d0


	//   ....[14]....
        /*0490*/ 	.word	0x000029f0


	//   ....[15]....
        /*0494*/ 	.word	0x00002b20


	//   ....[16]....
        /*0498*/ 	.word	0x00002b50


	//   ....[17]....
        /*049c*/ 	.word	0x00002b60


	//   ....[18]....
        /*04a0*/ 	.word	0x00002b80


	//   ....[19]....
        /*04a4*/ 	.word	0x00002bc0


	//   ....[20]....
        /*04a8*/ 	.word	0x00002bf0


	//   ....[21]....
        /*04ac*/ 	.word	0x00002c30


	//   ....[22]....
        /*04b0*/ 	.word	0x00002c50


	//   ....[23]....
        /*04b4*/ 	.word	0x00002c70


	//   ....[24]....
        /*04b8*/ 	.word	0x00002d80


	//   ....[25]....
        /*04bc*/ 	.word	0x00002da0


	//   ....[26]....
        /*04c0*/ 	.word	0x00002db0


	//   ....[27]....
        /*04c4*/ 	.word	0x00002dd0


	//   ....[28]....
        /*04c8*/ 	.word	0x00002e10


	//   ....[29]....
        /*04cc*/ 	.word	0x00002e40


	//   ....[30]....
        /*04d0*/ 	.word	0x00002e80


	//   ....[31]....
        /*04d4*/ 	.word	0x00002ea0


	//   ....[32]....
        /*04d8*/ 	.word	0x00002ec0


	//   ....[33]....
        /*04dc*/ 	.word	0x00002fe0


	//   ....[34]....
        /*04e0*/ 	.word	0x00003000


	//   ....[35]....
        /*04e4*/ 	.word	0x00003010


	//   ....[36]....
        /*04e8*/ 	.word	0x00003030


	//   ....[37]....
        /*04ec*/ 	.word	0x00003070


	//   ....[38]....
        /*04f0*/ 	.word	0x000030a0


	//   ....[39]....
        /*04f4*/ 	.word	0x000030e0


	//   ....[40]....
        /*04f8*/ 	.word	0x00003100


	//   ....[41]....
        /*04fc*/ 	.word	0x00003120


	//   ....[42]....
        /*0500*/ 	.word	0x00003240


	//   ....[43]....
        /*0504*/ 	.word	0x00003270


	//   ....[44]....
        /*0508*/ 	.word	0x00003280


	//   ....[45]....
        /*050c*/ 	.word	0x000032a0


	//   ....[46]....
        /*0510*/ 	.word	0x000032e0


	//   ....[47]....
        /*0514*/ 	.word	0x00003310


	//   ....[48]....
        /*0518*/ 	.word	0x00003350


	//   ....[49]....
        /*051c*/ 	.word	0x00003370


	//   ....[50]....
        /*0520*/ 	.word	0x00003390


	//   ....[51]....
        /*0524*/ 	.word	0x000034a0


	//   ....[52]....
        /*0528*/ 	.word	0x000034c0


	//   ....[53]....
        /*052c*/ 	.word	0x000034d0


	//   ....[54]....
        /*0530*/ 	.word	0x000034f0


	//   ....[55]....
        /*0534*/ 	.word	0x00003530


	//   ....[56]....
        /*0538*/ 	.word	0x00003560


	//   ....[57]....
        /*053c*/ 	.word	0x000035a0


	//   ....[58]....
        /*0540*/ 	.word	0x000035c0


	//   ....[59]....
        /*0544*/ 	.word	0x000035e0


	//   ....[60]....
        /*0548*/ 	.word	0x00003700


	//   ....[61]....
        /*054c*/ 	.word	0x00003720


	//   ....[62]....
        /*0550*/ 	.word	0x00003730


	//   ....[63]....
        /*0554*/ 	.word	0x00003750


	//   ....[64]....
        /*0558*/ 	.word	0x00003790


	//   ....[65]....
        /*055c*/ 	.word	0x000037c0


	//   ....[66]....
        /*0560*/ 	.word	0x00003800


	//   ....[67]....
        /*0564*/ 	.word	0x00003820


	//   ....[68]....
        /*0568*/ 	.word	0x00003840


	//   ....[69]....
        /*056c*/ 	.word	0x00003940


	//   ....[70]....
        /*0570*/ 	.word	0x00003970


	//   ....[71]....
        /*0574*/ 	.word	0x00003980


	//   ....[72]....
        /*0578*/ 	.word	0x000039a0


	//   ....[73]....
        /*057c*/ 	.word	0x000039e0


	//   ....[74]....
        /*0580*/ 	.word	0x00003a10


	//   ....[75]....
        /*0584*/ 	.word	0x00003a50


	//   ....[76]....
        /*0588*/ 	.word	0x00003a70


	//   ....[77]....
        /*058c*/ 	.word	0x00003a90


	//   ....[78]....
        /*0590*/ 	.word	0x00003b80


	//   ....[79]....
        /*0594*/ 	.word	0x00003bb0


	//   ....[80]....
        /*0598*/ 	.word	0x00003bc0


	//   ....[81]....
        /*059c*/ 	.word	0x00003bf0


	//   ....[82]....
        /*05a0*/ 	.word	0x00003c10


	//   ....[83]....
        /*05a4*/ 	.word	0x00003c60


	//   ....[84]....
        /*05a8*/ 	.word	0x00003c80


	//   ....[85]....
        /*05ac*/ 	.word	0x00003cc0


	//   ....[86]....
        /*05b0*/ 	.word	0x00003ce0


	//   ....[87]....
        /*05b4*/ 	.word	0x00003de0


	//   ....[88]....
        /*05b8*/ 	.word	0x00003e30


	//   ....[89]....
        /*05bc*/ 	.word	0x00003e40


	//   ....[90]....
        /*05c0*/ 	.word	0x00003e90


	//   ....[91]....
        /*05c4*/ 	.word	0x00003ec0


	//   ....[92]....
        /*05c8*/ 	.word	0x00003ef0


	//   ....[93]....
        /*05cc*/ 	.word	0x00003f20


	//   ....[94]....
        /*05d0*/ 	.word	0x00003f50


	//   ....[95]....
        /*05d4*/ 	.word	0x00003f80


	//   ....[96]....
        /*05d8*/ 	.word	0x00004040


	//   ....[97]....
        /*05dc*/ 	.word	0x00004060


	//   ....[98]....
        /*05e0*/ 	.word	0x00004070


	//   ....[99]....
        /*05e4*/ 	.word	0x000040c0


	//   ....[100]....
        /*05e8*/ 	.word	0x000040f0


	//   ....[101]....
        /*05ec*/ 	.word	0x00004120


	//   ....[102]....
        /*05f0*/ 	.word	0x00004150


	//   ....[103]....
        /*05f4*/ 	.word	0x00004180


	//   ....[104]....
        /*05f8*/ 	.word	0x000041b0


	//   ....[105]....
        /*05fc*/ 	.word	0x000042d0


	//   ....[106]....
        /*0600*/ 	.word	0x000042e0


	//   ....[107]....
        /*0604*/ 	.word	0x000042f0


	//   ....[108]....
        /*0608*/ 	.word	0x00004350


	//   ....[109]....
        /*060c*/ 	.word	0x00004380


	//   ....[110]....
        /*0610*/ 	.word	0x000043b0


	//   ....[111]....
        /*0614*/ 	.word	0x000043e0


	//   ....[112]....
        /*0618*/ 	.word	0x00004410


	//   ....[113]....
        /*061c*/ 	.word	0x00004440


	//   ....[114]....
        /*0620*/ 	.word	0x00004530


	//   ....[115]....
        /*0624*/ 	.word	0x00004570


	//   ....[116]....
        /*0628*/ 	.word	0x00004580


	//   ....[117]....
        /*062c*/ 	.word	0x000045d0


	//   ....[118]....
        /*0630*/ 	.word	0x00004600


	//   ....[119]....
        /*0634*/ 	.word	0x00004630


	//   ....[120]....
        /*0638*/ 	.word	0x00004660


	//   ....[121]....
        /*063c*/ 	.word	0x00004690


	//   ....[122]....
        /*0640*/ 	.word	0x000046c0


	//   ....[123]....
        /*0644*/ 	.word	0x000047b0


	//   ....[124]....
        /*0648*/ 	.word	0x00004800


	//   ....[125]....
        /*064c*/ 	.word	0x00004810


	//   ....[126]....
        /*0650*/ 	.word	0x00004860


	//   ....[127]....
        /*0654*/ 	.word	0x00004890


	//   ....[128]....
        /*0658*/ 	.word	0x000048a0


	//   ....[129]....
        /*065c*/ 	.word	0x000048e0


	//   ....[130]....
        /*0660*/ 	.word	0x00004910


	//   ....[131]....
        /*0664*/ 	.word	0x00004940


	//   ....[132]....
        /*0668*/ 	.word	0x00004a30


	//   ....[133]....
        /*066c*/ 	.word	0x00004a90


	//   ....[134]....
        /*0670*/ 	.word	0x00004aa0


	//   ....[135]....
        /*0674*/ 	.word	0x00004af0


	//   ....[136]....
        /*0678*/ 	.word	0x00004b20


	//   ....[137]....
        /*067c*/ 	.word	0x00004b30


	//   ....[138]....
        /*0680*/ 	.word	0x00004b70


	//   ....[139]....
        /*0684*/ 	.word	0x00004ba0


	//   ....[140]....
        /*0688*/ 	.word	0x00004bd0


	//   ....[141]....
        /*068c*/ 	.word	0x00004cb0


	//   ....[142]....
        /*0690*/ 	.word	0x00004d10


	//   ....[143]....
        /*0694*/ 	.word	0x00004d20


	//   ....[144]....
        /*0698*/ 	.word	0x00004d70


	//   ....[145]....
        /*069c*/ 	.word	0x00004da0


	//   ....[146]....
        /*06a0*/ 	.word	0x00004db0


	//   ....[147]....
        /*06a4*/ 	.word	0x00004df0


	//   ....[148]....
        /*06a8*/ 	.word	0x00004e20


	//   ....[149]....
        /*06ac*/ 	.word	0x00004e50


	//   ....[150]....
        /*06b0*/ 	.word	0x00004f30


	//   ....[151]....
        /*06b4*/ 	.word	0x00004f90


	//   ....[152]....
        /*06b8*/ 	.word	0x00004fa0


	//   ....[153]....
        /*06bc*/ 	.word	0x00004ff0


	//   ....[154]....
        /*06c0*/ 	.word	0x00005020


	//   ....[155]....
        /*06c4*/ 	.word	0x00005050


	//   ....[156]....
        /*06c8*/ 	.word	0x00005080


	//   ....[157]....
        /*06cc*/ 	.word	0x000050b0


	//   ....[158]....
        /*06d0*/ 	.word	0x000050e0


	//   ....[159]....
        /*06d4*/ 	.word	0x000051b0


	//   ....[160]....
        /*06d8*/ 	.word	0x00005200


	//   ....[161]....
        /*06dc*/ 	.word	0x00005210


	//   ....[162]....
        /*06e0*/ 	.word	0x00005260


	//   ....[163]....
        /*06e4*/ 	.word	0x00005290


	//   ....[164]....
        /*06e8*/ 	.word	0x000052a0


	//   ....[165]....
        /*06ec*/ 	.word	0x000052e0


	//   ....[166]....
        /*06f0*/ 	.word	0x00005310


	//   ....[167]....
        /*06f4*/ 	.word	0x00005340


	//   ....[168]....
        /*06f8*/ 	.word	0x00005420


	//   ....[169]....
        /*06fc*/ 	.word	0x00005440


	//   ....[170]....
        /*0700*/ 	.word	0x00005450


	//   ....[171]....
        /*0704*/ 	.word	0x00005480


	//   ....[172]....
        /*0708*/ 	.word	0x000054a0


	//   ....[173]....
        /*070c*/ 	.word	0x000054f0


	//   ....[174]....
        /*0710*/ 	.word	0x00005520


	//   ....[175]....
        /*0714*/ 	.word	0x00005560


	//   ....[176]....
        /*0718*/ 	.word	0x00005590


	//   ....[177]....
        /*071c*/ 	.word	0x00005650


	//   ....[178]....
        /*0720*/ 	.word	0x00005b80


	//   ....[179]....
        /*0724*/ 	.word	0x00005ee0


	//   ....[180]....
        /*0728*/ 	.word	0x00005fa0


	//   ....[181]....
        /*072c*/ 	.word	0x00006060


	//   ....[182]....
        /*0730*/ 	.word	0x00006120


	//   ....[183]....
        /*0734*/ 	.word	0x000061e0


	//   ....[184]....
        /*0738*/ 	.word	0x000062a0


	//   ....[185]....
        /*073c*/ 	.word	0x00006360


	//   ....[186]....
        /*0740*/ 	.word	0x00006420


	//   ....[187]....
        /*0744*/ 	.word	0x000064e0


	//   ....[188]....
        /*0748*/ 	.word	0x000065a0


	//   ....[189]....
        /*074c*/ 	.word	0x00006660


	//   ....[190]....
        /*0750*/ 	.word	0x00006720


	//   ....[191]....
        /*0754*/ 	.word	0x000067e0


	//   ....[192]....
        /*0758*/ 	.word	0x000068a0


	//   ....[193]....
        /*075c*/ 	.word	0x00006960


	//   ....[194]....
        /*0760*/ 	.word	0x00006a20


	//   ....[195]....
        /*0764*/ 	.word	0x00006ae0


	//   ....[196]....
        /*0768*/ 	.word	0x00006ba0


	//   ....[197]....
        /*076c*/ 	.word	0x00006c60


	//   ....[198]....
        /*0770*/ 	.word	0x00006e80


	//   ....[199]....
        /*0774*/ 	.word	0x00006fb0


	//   ....[200]....
        /*0778*/ 	.word	0x000070e0


	//   ....[201]....
        /*077c*/ 	.word	0x00007210


	//   ....[202]....
        /*0780*/ 	.word	0x00007340


	//   ....[203]....
        /*0784*/ 	.word	0x00007470


	//   ....[204]....
        /*0788*/ 	.word	0x000075a0


	//   ....[205]....
        /*078c*/ 	.word	0x000076d0


	//   ....[206]....
        /*0790*/ 	.word	0x00007800


	//   ....[207]....
        /*0794*/ 	.word	0x00007930


	//   ....[208]....
        /*0798*/ 	.word	0x00007a60


	//   ....[209]....
        /*079c*/ 	.word	0x00007b80


	//   ....[210]....
        /*07a0*/ 	.word	0x00007c90


	//   ....[211]....
        /*07a4*/ 	.word	0x00007da0


	//   ....[212]....
        /*07a8*/ 	.word	0x00007eb0


	//   ....[213]....
        /*07ac*/ 	.word	0x00007fc0


	//   ....[214]....
        /*07b0*/ 	.word	0x000080d0


	//   ....[215]....
        /*07b4*/ 	.word	0x000081e0


	//   ....[216]....
        /*07b8*/ 	.word	0x000082e0


	//   ....[217]....
        /*07bc*/ 	.word	0x00008350


	//   ....[218]....
        /*07c0*/ 	.word	0x000083c0


	//   ....[219]....
        /*07c4*/ 	.word	0x00008430


	//   ....[220]....
        /*07c8*/ 	.word	0x000084a0


	//   ....[221]....
        /*07cc*/ 	.word	0x00008510


	//----- nvinfo : EIATTR_VRC_CTA_INIT_COUNT
	.align		4
.L_146:
        /*07d0*/ 	.byte	0x02, 0x4a
	.zero		1
	.zero		1


	//----- nvinfo : EIATTR_EXIT_INSTR_OFFSETS
	.align		4
        /*07d4*/ 	.byte	0x04, 0x1c
        /*07d6*/ 	.short	(.L_148 - .L_147)


	//   ....[0]....
.L_147:
        /*07d8*/ 	.word	0x00001d40


	//   ....[1]....
        /*07dc*/ 	.word	0x00002160


	//   ....[2]....
        /*07e0*/ 	.word	0x00002180


	//   ....[3]....
        /*07e4*/ 	.word	0x00006c70


	//   ....[4]....
        /*07e8*/ 	.word	0x000082f0


	//----- nvinfo : EIATTR_MAX_THREADS
	.align		4
.L_148:
        /*07ec*/ 	.byte	0x04, 0x05
        /*07ee*/ 	.short	(.L_150 - .L_149)
.L_149:
        /*07f0*/ 	.word	0x00000180
        /*07f4*/ 	.word	0x00000001
        /*07f8*/ 	.word	0x00000001


	//----- nvinfo : EIATTR_CRS_STACK_SIZE
	.align		4
.L_150:
        /*07fc*/ 	.byte	0x04, 0x1e
        /*07fe*/ 	.short	(.L_152 - .L_151)
.L_151:
        /*0800*/ 	.word	0x00000000


	//----- nvinfo : EIATTR_CBANK_PARAM_SIZE
	.align		4
.L_152:
        /*0804*/ 	.byte	0x03, 0x19
        /*0806*/ 	.short	0x004d


	//----- nvinfo : EIATTR_PARAM_CBANK
	.align		4
        /*0808*/ 	.byte	0x04, 0x0a
        /*080a*/ 	.short	(.L_154 - .L_153)
	.align		4
.L_153:
        /*080c*/ 	.word	index@(.nv.constant0._ZN3cub18CUB_300001_SM_10006detail10radix_sort29DeviceRadixSortOnesweepKernelINS1_5radix10policy_hubIiNS0_8NullTypeEyE10Policy1000ELNS0_9SortOrderE1EiS6_yiiNS1_21identity_decomposer_tEEEvPT5_SC_PT3_PKSD_PT1_PKSH_PT2_PKSL_T4_iiT6_)
        /*0810*/ 	.short	0x0380
        /*0812*/ 	.short	0x004d


	//----- nvinfo : EIATTR_SW_WAR
	.align		4
.L_154:
        /*0814*/ 	.byte	0x04, 0x36
        /*0816*/ 	.short	(.L_156 - .L_155)
.L_155:
        /*0818*/ 	.word	0x00000008
.L_156:


//--------------------- .nv.info._ZN3cub18CUB_300001_SM_10006detail10radix_sort33DeviceRadixSortExclusiveSumKernelINS1_5radix10policy_hubIiNS0_8NullTypeEyE10Policy1000EyEEvPT0_ --------------------------
	.section	.nv.info._ZN3cub18CUB_300001_SM_10006detail10radix_sort33DeviceRadixSortExclusiveSumKernelINS1_5radix10policy_hubIiNS0_8NullTypeEyE10Policy1000EyEEvPT0_,"",@"SHT_CUDA_INFO"
	.sectionflags	@""
	.align	4


	//----- nvinfo : EIATTR_CUDA_API_VERSION
	.align		4
        /*0000*/ 	.byte	0x04, 0x37
        /*0002*/ 	.short	(.L_158 - .L_157)
.L_157:
        /*0004*/ 	.word	0x00000082


	//----- nvinfo : EIATTR_KPARAM_INFO
	.align		4
.L_158:
        /*0008*/ 	.byte	0x04, 0x17
        /*000a*/ 	.short	(.L_160 - .L_159)
.L_159:
        /*000c*/ 	.word	0x00000000
        /*0010*/ 	.short	0x0000
        /*0012*/ 	.short	0x0000
        /*0014*/ 	.byte	0x00, 0xf5, 0x21, 0x00


	//----- nvinfo : EIATTR_SPARSE_MMA_MASK
	.align		4
.L_160:
        /*0018*/ 	.byte	0x03, 0x50
        /*001a*/ 	.short	0x0000


	//----- nvinfo : EIATTR_MAXREG_COUNT
	.align		4
        /*001c*/ 	.byte	0x03, 0x1b
        /*001e*/ 	.short	0x00ff


	//----- nvinfo : EIATTR_NUM_BARRIERS
	.align		4
        /*0020*/ 	.byte	0x02, 0x4c
        /*0022*/ 	.byte	0x01
	.zero		1


	//----- nvinfo : EIATTR_MERCURY_ISA_VERSION
	.align		4
        /*0024*/ 	.byte	0x03, 0x5f
        /*0026*/ 	.short	0x0101


	//----- nvinfo : EIATTR_COOP_GROUP_MASK_REGIDS
	.align		4
        /*0028*/ 	.byte	0x04, 0x29
        /*002a*/ 	.short	(.L_162 - .L_161)


	//   ....[0]....
.L_161:
        /*002c*/ 	.word	0xffffffff


	//   ....[1]....
        /*0030*/ 	.word	0xffffffff


	//   ....[2]....
        /*0034*/ 	.word	0xffffffff


	//   ....[3]....
        /*0038*/ 	.word	0xffffffff


	//   ....[4]....
        /*003c*/ 	.word	0xffffffff


	//   ....[5]....
        /*0040*/ 	.word	0xffffffff


	//   ....[6]....
        /*0044*/ 	.word	0xffffffff


	//   ....[7]....
        /*0048*/ 	.word	0xffffffff


	//   ....[8]....
        /*004c*/ 	.word	0xffffffff


	//   ....[9]....
        /*0050*/ 	.word	0xffffffff


	//   ....[10]....
        /*0054*/ 	.word	0x05000015


	//   ....[11]....
        /*0058*/ 	.word	0x05000015


	//   ....[12]....
        /*005c*/ 	.word	0x05000015


	//   ....[13]....
        /*0060*/ 	.word	0x05000015


	//   ....[14]....
        /*0064*/ 	.word	0x05000015


	//   ....[15]....
        /*0068*/ 	.word	0x05000015


	//   ....[16]....
        /*006c*/ 	.word	0x05000015


	//   ....[17]....
        /*0070*/ 	.word	0x05000015


	//   ....[18]....
        /*0074*/ 	.word	0x05000015


	//   ....[19]....
        /*0078*/ 	.word	0x05000015


	//----- nvinfo : EIATTR_COOP_GROUP_INSTR_OFFSETS
	.align		4
.L_162:
        /*007c*/ 	.byte	0x04, 0x28
        /*007e*/ 	.short	(.L_164 - .L_163)


	//   ....[0]....
.L_163:
        /*0080*/ 	.word	0x00000250


	//   ....[1]....
        /*0084*/ 	.word	0x00000260


	//   ....[2]....
        /*0088*/ 	.word	0x000002a0


	//   ....[3]....
        /*008c*/ 	.word	0x000002c0


	//   ....[4]....
        /*0090*/ 	.word	0x00000310


	//   ....[5]....
        /*0094*/ 	.word	0x00000320


	//   ....[6]....
        /*0098*/ 	.word	0x00000360


	//   ....[7]....
        /*009c*/ 	.word	0x00000380


	//   ....[8]....
        /*00a0*/ 	.word	0x000003d0


	//   ....[9]....
        /*00a4*/ 	.word	0x000003e0


	//   ....[10]....
        /*00a8*/ 	.word	0x00000660


	//   ....[11]....
        /*00ac*/ 	.word	0x000006b0


	//   ....[12]....
        /*00b0*/ 	.word	0x00000740


	//   ....[13]....
        /*00b4*/ 	.word	0x00000790


	//   ....[14]....
        /*00b8*/ 	.word	0x00000820


	//   ....[15]....
        /*00bc*/ 	.word	0x00000870


	//   ....[16]....
        /*00c0*/ 	.word	0x00000900


	//   ....[17]....
        /*00c4*/ 	.word	0x00000950


	//   ....[18]....
        /*00c8*/ 	.word	0x000009e0


	//   ....[19]....
        /*00cc*/ 	.word	0x00000a30


	//----- nvinfo : EIATTR_VRC_CTA_INIT_COUNT
	.align		4
.L_164:
        /*00d0*/ 	.byte	0x02, 0x4a
	.zero		1
	.zero		1


	//----- nvinfo : EIATTR_EXIT_INSTR_OFFSETS
	.align		4
        /*00d4*/ 	.byte	0x04, 0x1c
        /*00d6*/ 	.short	(.L_166 - .L_165)


	//   ....[0]....
.L_165:
        /*00d8*/ 	.word	0x000005d0


	//   ....[1]....
        /*00dc*/ 	.word	0x00000600


	//----- nvinfo : EIATTR_CRS_STACK_SIZE
	.align		4
.L_166:
        /*00e0*/ 	.byte	0x04, 0x1e
        /*00e2*/ 	.short	(.L_168 - .L_167)
.L_167:
        /*00e4*/ 	.word	0x00000000


	//----- nvinfo : EIATTR_CBANK_PARAM_SIZE
	.align		4
.L_168:
        /*00e8*/ 	.byte	0x03, 0x19
        /*00ea*/ 	.short	0x0008


	//----- nvinfo : EIATTR_PARAM_CBANK
	.align		4
        /*00ec*/ 	.byte	0x04, 0x0a
        /*00ee*/ 	.short	(.L_170 - .L_169)
	.align		4
.L_169:
        /*00f0*/ 	.word	index@(.nv.constant0._ZN3cub18CUB_300001_SM_10006detail10radix_sort33DeviceRadixSortExclusiveSumKernelINS1_5radix10policy_hubIiNS0_8NullTypeEyE10Policy1000EyEEvPT0_)
        /*00f4*/ 	.short	0x0380
        /*00f6*/ 	.short	0x0008


	//----- nvinfo : EIATTR_SW_WAR
	.align		4
.L_170:
        /*00f8*/ 	.byte	0x04, 0x36
        /*00fa*/ 	.short	(.L_172 - .L_171)
.L_171:
        /*00fc*/ 	.word	0x00000008
.L_172:


//--------------------- .nv.info._ZN3cub18CUB_300001_SM_10006detail10radix_sort30DeviceRadixSortHistogramKernelINS1_5radix10policy_hubIiNS0_8NullTypeEyE10Policy1000ELNS0_9SortOrderE1EiyNS1_21identity_decomposer_tEEEvPT2_PKT1_SB_iiT3_ --------------------------
	.section	.nv.info._ZN3cub18CUB_300001_SM_10006detail10radix_sort30DeviceRadixSortHistogramKernelINS1_5radix10policy_hubIiNS0_8NullTypeEyE10Policy1000ELNS0_9SortOrderE1EiyNS1_21identity_decomposer_tEEEvPT2_PKT1_SB_iiT3_,"",@"SHT_CUDA_INFO"
	.sectionflags	@""
	.align	4


	//----- nvinfo : EIATTR_CUDA_API_VERSION
	.align		4
        /*0000*/ 	.byte	0x04, 0x37
        /*0002*/ 	.short	(.L_174 - .L_173)
.L_173:
        /*0004*/ 	.word	0x00000082


	//----- nvinfo : EIATTR_KPARAM_INFO
	.align		4
.L_174:
        /*0008*/ 	.byte	0x04, 0x17
        /*000a*/ 	.short	(.L_176 - .L_175)
.L_175:
        /*000c*/ 	.word	0x00000000
        /*0010*/ 	.short	0x0005
        /*0012*/ 	.short	0x0020
        /*0014*/ 	.byte	0x00, 0xf0, 0x05, 0x00


	//----- nvinfo : EIATTR_KPARAM_INFO
	.align		4
.L_176:
        /*0018*/ 	.byte	0x04, 0x17
        /*001a*/ 	.short	(.L_178 - .L_177)
.L_177:
        /*001c*/ 	.word	0x00000000
        /*0020*/ 	.short	0x0004
        /*0022*/ 	.short	0x001c
        /*0024*/ 	.byte	0x00, 0xf0, 0x11, 0x00


	//----- nvinfo : EIATTR_KPARAM_INFO
	.align		4
.L_178:
        /*0028*/ 	.byte	0x04, 0x17
        /*002a*/ 	.short	(.L_180 - .L_179)
.L_179:
        /*002c*/ 	.word	0x00000000
        /*0030*/ 	.short	0x0003
        /*0032*/ 	.short	0x0018
        /*0034*/ 	.byte	0x00, 0xf0, 0x11, 0x00


	//----- nvinfo : EIATTR_KPARAM_INFO
	.align		4
.L_180:
        /*0038*/ 	.byte	0x04, 0x17
        /*003a*/ 	.short	(.L_182 - .L_181)
.L_181:
        /*003c*/ 	.word	0x00000000
        /*0040*/ 	.short	0x0002
        /*0042*/ 	.short	0x0010
        /*0044*/ 	.byte	0x00, 0xf0, 0x21, 0x00


	//----- nvinfo : EIATTR_KPARAM_INFO
	.align		4
.L_182:
        /*0048*/ 	.byte	0x04, 0x17
        /*004a*/ 	.short	(.L_184 - .L_183)
.L_183:
        /*004c*/ 	.word	0x00000000
        /*0050*/ 	.short	0x0001
        /*0052*/ 	.short	0x0008
        /*0054*/ 	.byte	0x00, 0xf5, 0x21, 0x00


	//----- nvinfo : EIATTR_KPARAM_INFO
	.align		4
.L_184:
        /*0058*/ 	.byte	0x04, 0x17
        /*005a*/ 	.short	(.L_186 - .L_185)
.L_185:
        /*005c*/ 	.word	0x00000000
        /*0060*/ 	.short	0x0000
        /*0062*/ 	.short	0x0000
        /*0064*/ 	.byte	0x00, 0xf5, 0x21, 0x00


	//----- nvinfo : EIATTR_SPARSE_MMA_MASK
	.align		4
.L_186:
        /*0068*/ 	.byte	0x03, 0x50
        /*006a*/ 	.short	0x0000


	//----- nvinfo : EIATTR_MAXREG_COUNT
	.align		4
        /*006c*/ 	.byte	0x03, 0x1b
        /*006e*/ 	.short	0x00ff


	//----- nvinfo : EIATTR_NUM_BARRIERS
	.align		4
        /*0070*/ 	.byte	0x02, 0x4c
        /*0072*/ 	.byte	0x01
	.zero		1


	//----- nvinfo : EIATTR_MERCURY_ISA_VERSION
	.align		4
        /*0074*/ 	.byte	0x03, 0x5f
        /*0076*/ 	.short	0x0101


	//----- nvinfo : EIATTR_VRC_CTA_INIT_COUNT
	.align		4
        /*0078*/ 	.byte	0x02, 0x4a
	.zero		1
	.zero		1


	//----- nvinfo : EIATTR_EXIT_INSTR_OFFSETS
	.align		4
        /*007c*/ 	.byte	0x04, 0x1c
        /*007e*/ 	.short	(.L_188 - .L_187)


	//   ....[0]....
.L_187:
        /*0080*/ 	.word	0x00000040


	//   ....[1]....
        /*0084*/ 	.word	0x00002ee0


	//----- nvinfo : EIATTR_MAX_THREADS
	.align		4
.L_188:
        /*0088*/ 	.byte	0x04, 0x05
        /*008a*/ 	.short	(.L_190 - .L_189)
.L_189:
        /*008c*/ 	.word	0x00000080
        /*0090*/ 	.word	0x00000001
        /*0094*/ 	.word	0x00000001


	//----- nvinfo : EIATTR_CRS_STACK_SIZE
	.align		4
.L_190:
        /*0098*/ 	.byte	0x04, 0x1e
        /*009a*/ 	.short	(.L_192 - .L_191)
.L_191:
        /*009c*/ 	.word	0x00000000


	//----- nvinfo : EIATTR_CBANK_PARAM_SIZE
	.align		4
.L_192:
        /*00a0*/ 	.byte	0x03, 0x19
        /*00a2*/ 	.short	0x0021


	//----- nvinfo : EIATTR_PARAM_CBANK
	.align		4
        /*00a4*/ 	.byte	0x04, 0x0a
        /*00a6*/ 	.short	(.L_194 - .L_193)
	.align		4
.L_193:
        /*00a8*/ 	.word	index@(.nv.constant0._ZN3cub18CUB_300001_SM_10006detail10radix_sort30DeviceRadixSortHistogramKernelINS1_5radix10policy_hubIiNS0_8NullTypeEyE10Policy1000ELNS0_9SortOrderE1EiyNS1_21identity_decomposer_tEEEvPT2_PKT1_SB_iiT3_)
        /*00ac*/ 	.short	0x0380
        /*00ae*/ 	.short	0x0021


	//----- nvinfo : EIATTR_SW_WAR
	.align		4
.L_194:
        /*00b0*/ 	.byte	0x04, 0x36
        /*00b2*/ 	.short	(.L_196 - .L_195)
.L_195:
        /*00b4*/ 	.word	0x00000008
.L_196:


//--------------------- .nv.info._ZN3cub18CUB_300001_SM_10006detail10radix_sort31DeviceRadixSortSingleTileKernelINS1_5radix10policy_hubIiNS0_8NullTypeEyE10Policy1000ELNS0_9SortOrderE1EiS6_yNS1_21identity_decomposer_tEEEvPKT1_PSB_PKT2_PSF_T3_iiT4_ --------------------------
	.section	.nv.info._ZN3cub18CUB_300001_SM_10006detail10radix_sort31DeviceRadixSortSingleTileKernelINS1_5radix10policy_hubIiNS0_8NullTypeEyE10Policy1000ELNS0_9SortOrderE1EiS6_yNS1_21identity_decomposer_tEEEvPKT1_PSB_PKT2_PSF_T3_iiT4_,"",@"SHT_CUDA_INFO"
	.sectionflags	@""
	.align	4


	//----- nvinfo : EIATTR_CUDA_API_VERSION
	.align		4
        /*0000*/ 	.byte	0x04, 0x37
        /*0002*/ 	.short	(.L_198 - .L_197)
.L_197:
        /*0004*/ 	.word	0x00000082


	//----- nvinfo : EIATTR_KPARAM_INFO
	.align		4
.L_198:
        /*0008*/ 	.byte	0x04, 0x17
        /*000a*/ 	.short	(.L_200 - .L_199)
.L_199:
        /*000c*/ 	.word	0x00000000
        /*0010*/ 	.short	0x0007
        /*0012*/ 	.short	0x0030
        /*0014*/ 	.byte	0x00, 0xf0, 0x05, 0x00


	//----- nvinfo : EIATTR_KPARAM_INFO
	.align		4
.L_200:
        /*0018*/ 	.byte	0x04, 0x17
        /*001a*/ 	.short	(.L_202 - .L_201)
.L_201:
        /*001c*/ 	.word	0x00000000
        /*0020*/ 	.short	0x0006
        /*0022*/ 	.short	0x002c
        /*0024*/ 	.byte	0x00, 0xf0, 0x11, 0x00


	//----- nvinfo : EIATTR_KPARAM_INFO
	.align		4
.L_202:
        /*0028*/ 	.byte	0x04, 0x17
        /*002a*/ 	.short	(.L_204 - .L_203)
.L_203:
        /*002c*/ 	.word	0x00000000
        /*0030*/ 	.short	0x0005
        /*0032*/ 	.short	0x0028
        /*0034*/ 	.byte	0x00, 0xf0, 0x11, 0x00


	//----- nvinfo : EIATTR_KPARAM_INFO
	.align		4
.L_204:
        /*0038*/ 	.byte	0x04, 0x17
        /*003a*/ 	.short	(.L_206 - .L_205)
.L_205:
        /*003c*/ 	.word	0x00000000
        /*0040*/ 	.short	0x0004
        /*0042*/ 	.short	0x0020
        /*0044*/ 	.byte	0x00, 0xf0, 0x21, 0x00


	//----- nvinfo : EIATTR_KPARAM_INFO
	.align		4
.L_206:
        /*0048*/ 	.byte	0x04, 0x17
        /*004a*/ 	.short	(.L_208 - .L_207)
.L_207:
        /*004c*/ 	.word	0x00000000
        /*0050*/ 	.short	0x0003
        /*0052*/ 	.short	0x0018
        /*0054*/ 	.byte	0x00, 0xf5, 0x21, 0x00


	//----- nvinfo : EIATTR_KPARAM_INFO
	.align		4
.L_208:
        /*0058*/ 	.byte	0x04, 0x17
        /*005a*/ 	.short	(.L_210 - .L_209)
.L_209:
        /*005c*/ 	.word	0x00000000
        /*0060*/ 	.short	0x0002
        /*0062*/ 	.short	0x0010
        /*0064*/ 	.byte	0x00, 0xf5, 0x21, 0x00


	//----- nvinfo : EIATTR_KPARAM_INFO
	.align		4
.L_210:
        /*0068*/ 	.byte	0x04, 0x17
        /*006a*/ 	.short	(.L_212 - .L_211)
.L_211:
        /*006c*/ 	.word	0x00000000
        /*0070*/ 	.short	0x0001
        /*0072*/ 	.short	0x0008
        /*0074*/ 	.byte	0x00, 0xf5, 0x21, 0x00


	//----- nvinfo : EIATTR_KPARAM_INFO
	.align		4
.L_212:
        /*0078*/ 	.byte	0x04, 0x17
        /*007a*/ 	.short	(.L_214 - .L_213)
.L_213:
        /*007c*/ 	.word	0x00000000
        /*0080*/ 	.short	0x0000
        /*0082*/ 	.short	0x0000
        /*0084*/ 	.byte	0x00, 0xf5, 0x21, 0x00


	//----- nvinfo : EIATTR_SPARSE_MMA_MASK
	.align		4
.L_214:
        /*0088*/ 	.byte	0x03, 0x50
        /*008a*/ 	.short	0x0000


	//----- nvinfo : EIATTR_MAXREG_COUNT
	.align		4
        /*008c*/ 	.byte	0x03, 0x1b
        /*008e*/ 	.short	0x00ff


	//----- nvinfo : EIATTR_NUM_BARRIERS
	.align		4
        /*0090*/ 	.byte	0x02, 0x4c
        /*0092*/ 	.byte	0x01
	.zero		1


	//----- nvinfo : EIATTR_MERCURY_ISA_VERSION
	.align		4
        /*0094*/ 	.byte	0x03, 0x5f
        /*0096*/ 	.short	0x0101


	//----- nvinfo : EIATTR_COOP_GROUP_MASK_REGIDS
	.align		4
        /*0098*/ 	.byte	0x04, 0x29
        /*009a*/ 	.short	(.L_216 - .L_215)


	//   ....[0]....
.L_215:
        /*009c*/ 	.word	0xffffffff


	//   ....[1]....
        /*00a0*/ 	.word	0xffffffff


	//   ....[2]....
        /*00a4*/ 	.word	0xffffffff


	//   ....[3]....
        /*00a8*/ 	.word	0xffffffff


	//   ....[4]....
        /*00ac*/ 	.word	0xffffffff


	//----- nvinfo : EIATTR_COOP_GROUP_INSTR_OFFSETS
	.align		4
.L_216:
        /*00b0*/ 	.byte	0x04, 0x28
        /*00b2*/ 	.short	(.L_218 - .L_217)


	//   ....[0]....
.L_217:
        /*00b4*/ 	.word	0x00001980


	//   ....[1]....
        /*00b8*/ 	.word	0x000019a0


	//   ....[2]....
        /*00bc*/ 	.word	0x000019c0


	//   ....[3]....
        /*00c0*/ 	.word	0x000019e0


	//   ....[4]....
        /*00c4*/ 	.word	0x00001a00


	//----- nvinfo : EIATTR_VRC_CTA_INIT_COUNT
	.align		4
.L_218:
        /*00c8*/ 	.byte	0x02, 0x4a
	.zero		1
	.zero		1


	//----- nvinfo : EIATTR_EXIT_INSTR_OFFSETS
	.align		4
        /*00cc*/ 	.byte	0x04, 0x1c
        /*00ce*/ 	.short	(.L_220 - .L_219)


	//   ....[0]....
.L_219:
        /*00d0*/ 	.word	0x00003070


	//   ....[1]....
        /*00d4*/ 	.word	0x000030b0


	//----- nvinfo : EIATTR_MAX_THREADS
	.align		4
.L_220:
        /*00d8*/ 	.byte	0x04, 0x05
        /*00da*/ 	.short	(.L_222 - .L_221)
.L_221:
        /*00dc*/ 	.word	0x00000100
        /*00e0*/ 	.word	0x00000001
        /*00e4*/ 	.word	0x00000001


	//----- nvinfo : EIATTR_CBANK_PARAM_SIZE
	.align		4
.L_222:
        /*00e8*/ 	.byte	0x03, 0x19
        /*00ea*/ 	.short	0x0031


	//----- nvinfo : EIATTR_PARAM_CBANK
	.align		4
        /*00ec*/ 	.byte	0x04, 0x0a
        /*00ee*/ 	.short	(.L_224 - .L_223)
	.align		4
.L_223:
        /*00f0*/ 	.word	index@(.nv.constant0._ZN3cub18CUB_300001_SM_10006detail10radix_sort31DeviceRadixSortSingleTileKernelINS1_5radix10policy_hubIiNS0_8NullTypeEyE10Policy1000ELNS0_9SortOrderE1EiS6_yNS1_21identity_decomposer_tEEEvPKT1_PSB_PKT2_PSF_T3_iiT4_)
        /*00f4*/ 	.short	0x0380
        /*00f6*/ 	.short	0x0031


	//----- nvinfo : EIATTR_SW_WAR
	.align		4
.L_224:
        /*00f8*/ 	.byte	0x04, 0x36
        /*00fa*/ 	.short	(.L_226 - .L_225)
.L_225:
        /*00fc*/ 	.word	0x00000008
.L_226:


//--------------------- .nv.info._ZN3cub18CUB_300001_SM_10006detail10radix_sort29DeviceRadixSortOnesweepKernelINS1_5radix10policy_hubIiiyE10Policy1000ELNS0_9SortOrderE1EiiyiiNS1_21identity_decomposer_tEEEvPT5_SB_PT3_PKSC_PT1_PKSG_PT2_PKSK_T4_iiT6_ --------------------------
	.section	.nv.info._ZN3cub18CUB_300001_SM_10006detail10radix_sort29DeviceRadixSortOnesweepKernelINS1_5radix10policy_hubIiiyE10Policy1000ELNS0_9SortOrderE1EiiyiiNS1_21identity_decomposer_tEEEvPT5_SB_PT3_PKSC_PT1_PKSG_PT2_PKSK_T4_iiT6_,"",@"SHT_CUDA_INFO"
	.sectionflags	@""
	.align	4


	//----- nvinfo : EIATTR_CUDA_API_VERSION
	.align		4
        /*0000*/ 	.byte	0x04, 0x37
        /*0002*/ 	.short	(.L_228 - .L_227)
.L_227:
        /*0004*/ 	.word	0x00000082


	//----- nvinfo : EIATTR_KPARAM_INFO
	.align		4
.L_228:
        /*0008*/ 	.byte	0x04, 0x17
        /*000a*/ 	.short	(.L_230 - .L_229)
.L_229:
        /*000c*/ 	.word	0x00000000
        /*0010*/ 	.short	0x000b
        /*0012*/ 	.short	0x004c
        /*0014*/ 	.byte	0x00, 0xf0, 0x05, 0x00


	//----- nvinfo : EIATTR_KPARAM_INFO
	.align		4
.L_230:
        /*0018*/ 	.byte	0x04, 0x17
        /*001a*/ 	.short	(.L_232 - .L_231)
.L_231:
        /*001c*/ 	.word	0x00000000
        /*0020*/ 	.short	0x000a
        /*0022*/ 	.short	0x0048
        /*0024*/ 	.byte	0x00, 0xf0, 0x11, 0x00


	//----- nvinfo : EIATTR_KPARAM_INFO
	.align		4
.L_232:
        /*0028*/ 	.byte	0x04, 0x17
        /*002a*/ 	.short	(.L_234 - .L_233)
.L_233:
        /*002c*/ 	.word	0x00000000
        /*0030*/ 	.short	0x0009
        /*0032*/ 	.short	0x0044
        /*0034*/ 	.byte	0x00, 0xf0, 0x11, 0x00


	//----- nvinfo : EIATTR_KPARAM_INFO
	.align		4
.L_234:
        /*0038*/ 	.byte	0x04, 0x17
        /*003a*/ 	.short	(.L_236 - .L_235)
.L_235:
        /*003c*/ 	.word	0x00000000
        /*0040*/ 	.short	0x0008
        /*0042*/ 	.short	0x0040
        /*0044*/ 	.byte	0x00, 0xf0, 0x11, 0x00


	//----- nvinfo : EIATTR_KPARAM_INFO
	.align		4
.L_236:
        /*0048*/ 	.byte	0x04, 0x17
        /*004a*/ 	.short	(.L_238 - .L_237)
.L_237:
        /*004c*/ 	.word	0x00000000
        /*0050*/ 	.short	0x0007
        /*0052*/ 	.short	0x0038
        /*0054*/ 	.byte	0x00, 0xf5, 0x21, 0x00


	//----- nvinfo : EIATTR_KPARAM_INFO
	.align		4
.L_238:
        /*0058*/ 	.byte	0x04, 0x17
        /*005a*/ 	.short	(.L_240 - .L_239)
.L_239:
        /*005c*/ 	.word	0x00000000
        /*0060*/ 	.short	0x0006
        /*0062*/ 	.short	0x0030
        /*0064*/ 	.byte	0x00, 0xf5, 0x21, 0x00


	//----- nvinfo : EIATTR_KPARAM_INFO
	.align		4
.L_240:
        /*0068*/ 	.byte	0x04, 0x17
        /*006a*/ 	.short	(.L_242 - .L_241)
.L_241:
        /*006c*/ 	.word	0x00000000
        /*0070*/ 	.short	0x0005
        /*0072*/ 	.short	0x0028
        /*0074*/ 	.byte	0x00, 0xf5, 0x21, 0x00


	//----- nvinfo : EIATTR_KPARAM_INFO
	.align		4
.L_242:
        /*0078*/ 	.byte	0x04, 0x17
        /*007a*/ 	.short	(.L_244 - .L_243)
.L_243:
        /*007c*/ 	.word	0x00000000
        /*0080*/ 	.short	0x0004
        /*0082*/ 	.short	0x0020
        /*0084*/ 	.byte	0x00, 0xf5, 0x21, 0x00


	//----- nvinfo : EIATTR_KPARAM_INFO
	.align		4
.L_244:
        /*0088*/ 	.byte	0x04, 0x17
        /*008a*/ 	.short	(.L_246 - .L_245)
.L_245:
        /*008c*/ 	.word	0x00000000
        /*0090*/ 	.short	0x0003
        /*0092*/ 	.short	0x0018
        /*0094*/ 	.byte	0x00, 0xf5, 0x21, 0x00


	//----- nvinfo : EIATTR_KPARAM_INFO
	.align		4
.L_246:
        /*0098*/ 	.byte	0x04, 0x17
        /*009a*/ 	.short	(.L_248 - .L_247)
.L_247:
        /*009c*/ 	.word	0x00000000
        /*00a0*/ 	.short	0x0002
        /*00a2*/ 	.short	0x0010
        /*00a4*/ 	.byte	0x00, 0xf5, 0x21, 0x00


	//----- nvinfo : EIATTR_KPARAM_INFO
	.align		4
.L_248:
        /*00a8*/ 	.byte	0x04, 0x17
        /*00aa*/ 	.short	(.L_250 - .L_249)
.L_249:
        /*00ac*/ 	.word	0x00000000
        /*00b0*/ 	.short	0x0001
        /*00b2*/ 	.short	0x0008
        /*00b4*/ 	.byte	0x00, 0xf5, 0x21, 0x00


	//----- nvinfo : EIATTR_KPARAM_INFO
	.align		4
.L_250:
        /*00b8*/ 	.byte	0x04, 0x17
        /*00ba*/ 	.short	(.L_252 - .L_251)
.L_251:
        /*00bc*/ 	.word	0x00000000
        /*00c0*/ 	.short	0x0000
        /*00c2*/ 	.short	0x0000
        /*00c4*/ 	.byte	0x00, 0xf5, 0x21, 0x00


	//----- nvinfo : EIATTR_SPARSE_MMA_MASK
	.align		4
.L_252:
        /*00c8*/ 	.byte	0x03, 0x50
        /*00ca*/ 	.short	0x0000


	//----- nvinfo : EIATTR_MAXREG_COUNT
	.align		4
        /*00cc*/ 	.byte	0x03, 0x1b
        /*00ce*/ 	.short	0x00a8


	//----- nvinfo : EIATTR_NUM_BARRIERS
	.align		4
        /*00d0*/ 	.byte	0x02, 0x4c
        /*00d2*/ 	.byte	0x01
	.zero		1


	//----- nvinfo : EIATTR_MERCURY_ISA_VERSION
	.align		4
        /*00d4*/ 	.byte	0x03, 0x5f
        /*00d6*/ 	.short	0x0101


	//----- nvinfo : EIATTR_COOP_GROUP_MASK_REGIDS
	.align		4
        /*00d8*/ 	.byte	0x04, 0x29
        /*00da*/ 	.short	(.L_254 - .L_253)


	//   ....[0]....
.L_253:
        /*00dc*/ 	.word	0xffffffff


	//   ....[1]....
        /*00e0*/ 	.word	0x05000006


	//   ....[2]....
        /*00e4*/ 	.word	0xffffffff


	//   ....[3]....
        /*00e8*/ 	.word	0xffffffff


	//   ....[4]....
        /*00ec*/ 	.word	0xffffffff


	//   ....[5]....
        /*00f0*/ 	.word	0xffffffff


	//   ....[6]....
        /*00f4*/ 	.word	0xffffffff


	//   ....[7]....
        /*00f8*/ 	.word	0xffffffff


	//   ....[8]....
        /*00fc*/ 	.word	0xffffffff


	//   ....[9]....
        /*0100*/ 	.word	0xffffffff


	//   ....[10]....
        /*0104*/ 	.word	0xffffffff


	//   ....[11]....
        /*0108*/ 	.word	0xffffffff


	//   ....[12]....
        /*010c*/ 	.word	0xffffffff


	//   ....[13]....
        /*0110*/ 	.word	0xffffffff


	//   ....[14]....
        /*0114*/ 	.word	0xffffffff


	//   ....[15]....
        /*0118*/ 	.word	0xffffffff


	//   ....[16]....
        /*011c*/ 	.word	0xffffffff


	//   ....[17]....
        /*0120*/ 	.word	0xffffffff


	//   ....[18]....
        /*0124*/ 	.word	0xffffffff


	//   ....[19]....
        /*0128*/ 	.word	0xffffffff


	//   ....[20]....
        /*012c*/ 	.word	0xffffffff


	//   ....[21]....
        /*0130*/ 	.word	0xffffffff


	//   ....[22]....
        /*0134*/ 	.word	0xffffffff


	//   ....[23]....
        /*0138*/ 	.word	0xffffffff


	//   ....[24]....
        /*013c*/ 	.word	0xffffffff


	//   ....[25]....
        /*0140*/ 	.word	0xffffffff


	//   ....[26]....
        /*0144*/ 	.word	0xffffffff


	//   ....[27]....
        /*0148*/ 	.word	0xffffffff


	//   ....[28]....
        /*014c*/ 	.word	0xffffffff


	//   ....[29]....
        /*0150*/ 	.word	0xffffffff


	//   ....[30]....
        /*0154*/ 	.word	0xffffffff


	//   ....[31]....
        /*0158*/ 	.word	0xffffffff


	//   ....[32]....
        /*015c*/ 	.word	0xffffffff


	//   ....[33]....
        /*0160*/ 	.word	0xffffffff


	//   ....[34]....
        /*0164*/ 	.word	0xffffffff


	//   ....[35]....
        /*0168*/ 	.word	0xffffffff


	//   ....[36]....
        /*016c*/ 	.word	0xffffffff


	//   ....[37]....
        /*0170*/ 	.word	0xffffffff


	//   ....[38]....
        /*0174*/ 	.word	0xffffffff


	//   ....[39]....
        /*0178*/ 	.word	0xffffffff


	//   ....[40]....
        /*017c*/ 	.word	0xffffffff


	//   ....[41]....
        /*0180*/ 	.word	0xffffffff


	//   ....[42]....
        /*0184*/ 	.word	0xffffffff


	//   ....[43]....
        /*0188*/ 	.word	0xffffffff


	//   ....[44]....
        /*018c*/ 	.word	0xffffffff


	//   ....[45]....
        /*0190*/ 	.word	0xffffffff


	//   ....[46]....
        /*0194*/ 	.word	0xffffffff


	//   ....[47]....
        /*0198*/ 	.word	0xffffffff


	//   ....[48]....
        /*019c*/ 	.word	0xffffffff


	//   ....[49]....
        /*01a0*/ 	.word	0xffffffff


	//   ....[50]....
        /*01a4*/ 	.word	0xffffffff


	//   ....[51]....
        /*01a8*/ 	.word	0xffffffff


	//   ....[52]....
        /*01ac*/ 	.word	0xffffffff


	//   ....[53]....
        /*01b0*/ 	.word	0xffffffff


	//   ....[54]....
        /*01b4*/ 	.word	0xffffffff


	//   ....[55]....
        /*01b8*/ 	.word	0xffffffff


	//   ....[56]....
        /*01bc*/ 	.word	0xffffffff


	//   ....[57]....
        /*01c0*/ 	.word	0xffffffff


	//   ....[58]....
        /*01c4*/ 	.word	0xffffffff


	//   ....[59]....
        /*01c8*/ 	.word	0xffffffff


	//   ....[60]....
        /*01cc*/ 	.word	0xffffffff


	//   ....[61]....
        /*01d0*/ 	.word	0xffffffff


	//   ....[62]....
        /*01d4*/ 	.word	0xffffffff


	//   ....[63]....
        /*01d8*/ 	.word	0xffffffff


	//   ....[64]....
        /*01dc*/ 	.word	0xffffffff


	//   ....[65]....
        /*01e0*/ 	.word	0xffffffff


	//   ....[66]....
        /*01e4*/ 	.word	0xffffffff


	//   ....[67]....
        /*01e8*/ 	.word	0xffffffff


	//   ....[68]....
        /*01ec*/ 	.word	0xffffffff


	//   ....[69]....
        /*01f0*/ 	.word	0xffffffff


	//   ....[70]....
        /*01f4*/ 	.word	0xffffffff


	//   ....[71]....
        /*01f8*/ 	.word	0xffffffff


	//   ....[72]....
        /*01fc*/ 	.word	0xffffffff


	//   ....[73]....
        /*0200*/ 	.word	0xffffffff


	//   ....[74]....
        /*0204*/ 	.word	0xffffffff


	//   ....[75]....
        /*0208*/ 	.word	0xffffffff


	//   ....[76]....
        /*020c*/ 	.word	0xffffffff


	//   ....[77]....
        /*0210*/ 	.word	0xffffffff


	//   ....[78]....
        /*0214*/ 	.word	0xffffffff


	//   ....[79]....
        /*0218*/ 	.word	0xffffffff


	//   ....[80]....
        /*021c*/ 	.word	0xffffffff


	//   ....[81]....
        /*0220*/ 	.word	0xffffffff


	//   ....[82]....
        /*0224*/ 	.word	0xffffffff


	//   ....[83]....
        /*0228*/ 	.word	0xffffffff


	//   ....[84]....
        /*022c*/ 	.word	0xffffffff


	//   ....[85]....
        /*0230*/ 	.word	0xffffffff


	//   ....[86]....
        /*0234*/ 	.word	0xffffffff


	//   ....[87]....
        /*0238*/ 	.word	0xffffffff


	//   ....[88]....
        /*023c*/ 	.word	0xffffffff


	//   ....[89]....
        /*0240*/ 	.word	0xffffffff


	//   ....[90]....
        /*0244*/ 	.word	0xffffffff


	//   ....[91]....
        /*0248*/ 	.word	0xffffffff


	//   ....[92]....
        /*024c*/ 	.word	0xffffffff


	//   ....[93]....
        /*0250*/ 	.word	0xffffffff


	//   ....[94]....
        /*0254*/ 	.word	0xffffffff


	//   ....[95]....
        /*0258*/ 	.word	0xffffffff


	//   ....[96]....
        /*025c*/ 	.word	0xffffffff


	//   ....[97]....
        /*0260*/ 	.word	0xffffffff


	//   ....[98]....
        /*0264*/ 	.word	0xffffffff


	//   ....[99]....
        /*0268*/ 	.word	0xffffffff


	//   ....[100]....
        /*026c*/ 	.word	0xffffffff


	//   ....[101]....
        /*0270*/ 	.word	0xffffffff


	//   ....[102]....
        /*0274*/ 	.word	0xffffffff


	//   ....[103]....
        /*0278*/ 	.word	0xffffffff


	//   ....[104]....
        /*027c*/ 	.word	0xffffffff


	//   ....[105]....
        /*0280*/ 	.word	0xffffffff


	//   ....[106]....
        /*0284*/ 	.word	0xffffffff


	//   ....[107]....
        /*0288*/ 	.word	0xffffffff


	//   ....[108]....
        /*028c*/ 	.word	0xffffffff


	//   ....[109]....
        /*0290*/ 	.word	0xffffffff


	//   ....[110]....
        /*0294*/ 	.word	0xffffffff


	//   ....[111]....
        /*0298*/ 	.word	0xffffffff


	//   ....[112]....
        /*029c*/ 	.word	0xffffffff


	//   ....[113]....
        /*02a0*/ 	.word	0xffffffff


	//   ....[114]....
        /*02a4*/ 	.word	0xffffffff


	//   ....[115]....
        /*02a8*/ 	.word	0xffffffff


	//   ....[116]....
        /*02ac*/ 	.word	0xffffffff


	//   ....[117]....
        /*02b0*/ 	.word	0xffffffff


	//   ....[118]....
        /*02b4*/ 	.word	0xffffffff


	//   ....[119]....
        /*02b8*/ 	.word	0xffffffff


	//   ....[120]....
        /*02bc*/ 	.word	0xffffffff


	//   ....[121]....
        /*02c0*/ 	.word	0xffffffff


	//   ....[122]....
        /*02c4*/ 	.word	0xffffffff


	//   ....[123]....
        /*02c8*/ 	.word	0xffffffff


	//   ....[124]....
        /*02cc*/ 	.word	0xffffffff


	//   ....[125]....
        /*02d0*/ 	.word	0xffffffff


	//   ....[126]....
        /*02d4*/ 	.word	0xffffffff


	//   ....[127]....
        /*02d8*/ 	.word	0xffffffff


	//   ....[128]....
        /*02dc*/ 	.word	0xffffffff


	//   ....[129]....
        /*02e0*/ 	.word	0xffffffff


	//   ....[130]....
        /*02e4*/ 	.word	0xffffffff


	//   ....[131]....
        /*02e8*/ 	.word	0xffffffff


	//   ....[132]....
        /*02ec*/ 	.word	0xffffffff


	//   ....[133]....
        /*02f0*/ 	.word	0xffffffff


	//   ....[134]....
        /*02f4*/ 	.word	0xffffffff


	//   ....[135]....
        /*02f8*/ 	.word	0xffffffff


	//   ....[136]....
        /*02fc*/ 	.word	0xffffffff


	//   ....[137]....
        /*0300*/ 	.word	0xffffffff


	//   ....[138]....
        /*0304*/ 	.word	0xffffffff


	//   ....[139]....
        /*0308*/ 	.word	0xffffffff


	//   ....[140]....
        /*030c*/ 	.word	0xffffffff


	//   ....[141]....
        /*0310*/ 	.word	0xffffffff


	//   ....[142]....
        /*0314*/ 	.word	0xffffffff


	//   ....[143]....
        /*0318*/ 	.word	0xffffffff


	//   ....[144]....
        /*031c*/ 	.word	0xffffffff


	//   ....[145]....
        /*0320*/ 	.word	0xffffffff


	//   ....[146]....
        /*0324*/ 	.word	0xffffffff


	//   ....[147]....
        /*0328*/ 	.word	0xffffffff


	//   ....[148]....
        /*032c*/ 	.word	0xffffffff


	//   ....[149]....
        /*0330*/ 	.word	0xffffffff


	//   ....[150]....
        /*0334*/ 	.word	0xffffffff


	//   ....[151]....
        /*0338*/ 	.word	0xffffffff


	//   ....[152]....
        /*033c*/ 	.word	0xffffffff


	//   ....[153]....
        /*0340*/ 	.word	0xffffffff


	//   ....[154]....
        /*0344*/ 	.word	0xffffffff


	//   ....[155]....
        /*0348*/ 	.word	0xffffffff


	//   ....[156]....
        /*034c*/ 	.word	0xffffffff


	//   ....[157]....
        /*0350*/ 	.word	0xffffffff


	//   ....[158]....
        /*0354*/ 	.word	0xffffffff


	//   ....[159]....
        /*0358*/ 	.word	0xffffffff


	//   ....[160]....
        /*035c*/ 	.word	0x05000006


	//   ....[161]....
        /*0360*/ 	.word	0xffffffff


	//   ....[162]....
        /*0364*/ 	.word	0xffffffff


	//   ....[163]....
        /*0368*/ 	.word	0xffffffff


	//   ....[164]....
        /*036c*/ 	.word	0xffffffff


	//   ....[165]....
        /*0370*/ 	.word	0xffffffff


	//   ....[166]....
        /*0374*/ 	.word	0xffffffff


	//   ....[167]....
        /*0378*/ 	.word	0xffffffff


	//   ....[168]....
        /*037c*/ 	.word	0xffffffff


	//   ....[169]....
        /*0380*/ 	.word	0xffffffff


	//   ....[170]....
        /*0384*/ 	.word	0xffffffff


	//   ....[171]....
        /*0388*/ 	.word	0xffffffff


	//   ....[172]....
        /*038c*/ 	.word	0xffffffff


	//   ....[173]....
        /*0390*/ 	.word	0xffffffff


	//   ....[174]....
        /*0394*/ 	.word	0xffffffff


	//   ....[175]....
        /*0398*/ 	.word	0xffffffff


	//   ....[176]....
        /*039c*/ 	.word	0xffffffff


	//   ....[177]....
        /*03a0*/ 	.word	0xffffffff


	//   ....[178]....
        /*03a4*/ 	.word	0xffffffff


	//   ....[179]....
        /*03a8*/ 	.word	0xffffffff


	//   ....[180]....
        /*03ac*/ 	.word	0xffffffff


	//   ....[181]....
        /*03b0*/ 	.word	0xffffffff


	//   ....[182]....
        /*03b4*/ 	.word	0xffffffff


	//   ....[183]....
        /*03b8*/ 	.word	0xffffffff


	//   ....[184]....
        /*03bc*/ 	.word	0xffffffff


	//   ....[185]....
        /*03c0*/ 	.word	0xffffffff


	//   ....[186]....
        /*03c4*/ 	.word	0xffffffff


	//   ....[187]....
        /*03c8*/ 	.word	0xffffffff


	//   ....[188]....
        /*03cc*/ 	.word	0xffffffff


	//   ....[189]....
        /*03d0*/ 	.word	0xffffffff


	//   ....[190]....
        /*03d4*/ 	.word	0xffffffff


	//   ....[191]....
        /*03d8*/ 	.word	0xffffffff


	//   ....[192]....
        /*03dc*/ 	.word	0xffffffff


	//   ....[193]....
        /*03e0*/ 	.word	0xffffffff


	//   ....[194]....
        /*03e4*/ 	.word	0xffffffff


	//   ....[195]....
        /*03e8*/ 	.word	0xffffffff


	//   ....[196]....
        /*03ec*/ 	.word	0xffffffff


	//   ....[197]....
        /*03f0*/ 	.word	0xffffffff


	//   ....[198]....
        /*03f4*/ 	.word	0xffffffff


	//   ....[199]....
        /*03f8*/ 	.word	0xffffffff


	//   ....[200]....
        /*03fc*/ 	.word	0xffffffff


	//   ....[201]....
        /*0400*/ 	.word	0xffffffff


	//   ....[202]....
        /*0404*/ 	.word	0xffffffff


	//   ....[203]....
        /*0408*/ 	.word	0xffffffff


	//   ....[204]....
        /*040c*/ 	.word	0xffffffff


	//   ....[205]....
        /*0410*/ 	.word	0xffffffff


	//   ....[206]....
        /*0414*/ 	.word	0xffffffff


	//   ....[207]....
        /*0418*/ 	.word	0xffffffff


	//   ....[208]....
        /*041c*/ 	.word	0xffffffff


	//   ....[209]....
        /*0420*/ 	.word	0xffffffff


	//   ....[210]....
        /*0424*/ 	.word	0xffffffff


	//   ....[211]....
        /*0428*/ 	.word	0xffffffff


	//   ....[212]....
        /*042c*/ 	.word	0xffffffff


	//   ....[213]....
        /*0430*/ 	.word	0xffffffff


	//   ....[214]....
        /*0434*/ 	.word	0xffffffff


	//   ....[215]....
        /*0438*/ 	.word	0xffffffff


	//   ....[216]....
        /*043c*/ 	.word	0xffffffff


	//   ....[217]....
        /*0440*/ 	.word	0xffffffff


	//   ....[218]....
        /*0444*/ 	.word	0xffffffff


	//   ....[219]....
        /*0448*/ 	.word	0xffffffff


	//   ....[220]....
        /*044c*/ 	.word	0xffffffff


	//   ....[221]....
        /*0450*/ 	.word	0xffffffff


	//   ....[222]....
        /*0454*/ 	.word	0xffffffff


	//   ....[223]....
        /*0458*/ 	.word	0xffffffff


	//   ....[224]....
        /*045c*/ 	.word	0xffffffff


	//   ....[225]....
        /*0460*/ 	.word	0xffffffff


	//   ....[226]....
        /*0464*/ 	.word	0xffffffff


	//   ....[227]....
        /*0468*/ 	.word	0xffffffff


	//   ....[228]....
        /*046c*/ 	.word	0xffffffff


	//   ....[229]....
        /*0470*/ 	.word	0x0500002f


	//   ....[230]....
        /*0474*/ 	.word	0x0500002f


	//   ....[231]....
        /*0478*/ 	.word	0x0500002f


	//   ....[232]....
        /*047c*/ 	.word	0x0500002f


	//   ....[233]....
        /*0480*/ 	.word	0x0500002f


	//----- nvinfo : EIATTR_COOP_GROUP_INSTR_OFFSETS
	.align		4
.L_254:
        /*0484*/ 	.byte	0x04, 0x28
        /*0486*/ 	.short	(.L_256 - .L_255)


	//   ....[0]....
.L_255:
        /*0488*/ 	.word	0x00000e40


	//   ....[1]....
        /*048c*/ 	.word	0x00001890


	//   ....[2]....
        /*0490*/ 	.word	0x00002ad0


	//   ....[3]....
        /*0494*/ 	.word	0x00002af0


	//   ....[4]....
        /*0498*/ 	.word	0x00002b10


	//   ....[5]....
        /*049c*/ 	.word	0x00002b30


	//   ....[6]....
        /*04a0*/ 	.word	0x00002b50


	//   ....[7]....
        /*04a4*/ 	.word	0x00003000


	//   ....[8]....
        /*04a8*/ 	.word	0x00003010


	//   ....[9]....
        /*04ac*/ 	.word	0x00003030


	//   ....[10]....
        /*04b0*/ 	.word	0x00003050


	//   ....[11]....
        /*04b4*/ 	.word	0x000030a0


	//   ....[12]....
        /*04b8*/ 	.word	0x000030d0


	//   ....[13]....
        /*04bc*/ 	.word	0x00003120


	//   ....[14]....
        /*04c0*/ 	.word	0x00003160


	//   ....[15]....
        /*04c4*/ 	.word	0x00003250


	//   ....[16]....
        /*04c8*/ 	.word	0x00003280


	//   ....[17]....
        /*04cc*/ 	.word	0x00003290


	//   ....[18]....
        /*04d0*/ 	.word	0x000032b0


	//   ....[19]....
        /*04d4*/ 	.word	0x000032f0


	//   ....[20]....
        /*04d8*/ 	.word	0x00003320


	//   ....[21]....
        /*04dc*/ 	.word	0x00003360


	//   ....[22]....
        /*04e0*/ 	.word	0x00003380


	//   ....[23]....
        /*04e4*/ 	.word	0x000033a0


	//   ....[24]....
        /*04e8*/ 	.word	0x00003490


	//   ....[25]....
        /*04ec*/ 	.word	0x000034c0


	//   ....[26]....
        /*04f0*/ 	.word	0x000034d0


	//   ....[27]....
        /*04f4*/ 	.word	0x000034f0


	//   ....[28]....
        /*04f8*/ 	.word	0x00003530


	//   ....[29]....
        /*04fc*/ 	.word	0x00003560


	//   ....[30]....
        /*0500*/ 	.word	0x000035a0


	//   ....[31]....
        /*0504*/ 	.word	0x000035c0


	//   ....[32]....
        /*0508*/ 	.word	0x000035e0


	//   ....[33]....
        /*050c*/ 	.word	0x000036d0


	//   ....[34]....
        /*0510*/ 	.word	0x00003700


	//   ....[35]....
        /*0514*/ 	.word	0x00003710


	//   ....[36]....
        /*0518*/ 	.word	0x00003730


	//   ....[37]....
        /*051c*/ 	.word	0x00003770


	//   ....[38]....
        /*0520*/ 	.word	0x000037a0


	//   ....[39]....
        /*0524*/ 	.word	0x000037e0


	//   ....[40]....
        /*0528*/ 	.word	0x00003800


	//   ....[41]....
        /*052c*/ 	.word	0x00003820


	//   ....[42]....
        /*0530*/ 	.word	0x00003930


	//   ....[43]....
        /*0534*/ 	.word	0x00003960


	//   ....[44]....
        /*0538*/ 	.word	0x00003970


	//   ....[45]....
        /*053c*/ 	.word	0x00003990


	//   ....[46]....
        /*0540*/ 	.word	0x000039d0


	//   ....[47]....
        /*0544*/ 	.word	0x00003a00


	//   ....[48]....
        /*0548*/ 	.word	0x00003a40


	//   ....[49]....
        /*054c*/ 	.word	0x00003a60


	//   ....[50]....
        /*0550*/ 	.word	0x00003a80


	//   ....[51]....
        /*0554*/ 	.word	0x00003b90


	//   ....[52]....
        /*0558*/ 	.word	0x00003bc0


	//   ....[53]....
        /*055c*/ 	.word	0x00003bd0


	//   ....[54]....
        /*0560*/ 	.word	0x00003bf0


	//   ....[55]....
        /*0564*/ 	.word	0x00003c30


	//   ....[56]....
        /*0568*/ 	.word	0x00003c60


	//   ....[57]....
        /*056c*/ 	.word	0x00003ca0


	//   ....[58]....
        /*0570*/ 	.word	0x00003cc0


	//   ....[59]....
        /*0574*/ 	.word	0x00003ce0


	//   ....[60]....
        /*0578*/ 	.word	0x00003df0


	//   ....[61]....
        /*057c*/ 	.word	0x00003e20


	//   ....[62]....
        /*0580*/ 	.word	0x00003e30


	//   ....[63]....
        /*0584*/ 	.word	0x00003e50


	//   ....[64]....
        /*0588*/ 	.word	0x00003e90


	//   ....[65]....
        /*058c*/ 	.word	0x00003ec0


	//   ....[66]....
        /*0590*/ 	.word	0x00003f00


	//   ....[67]....
        /*0594*/ 	.word	0x00003f20


	//   ....[68]....
        /*0598*/ 	.word	0x00003f40


	//   ....[69]....
        /*059c*/ 	.word	0x00004050


	//   ....[70]....
        /*05a0*/ 	.word	0x00004080


	//   ....[71]....
        /*05a4*/ 	.word	0x00004090


	//   ....[72]....
        /*05a8*/ 	.word	0x000040b0


	//   ....[73]....
        /*05ac*/ 	.word	0x000040f0


	//   ....[74]....
        /*05b0*/ 	.word	0x00004120


	//   ....[75]....
        /*05b4*/ 	.word	0x00004160


	//   ....[76]....
        /*05b8*/ 	.word	0x00004180


	//   ....[77]....
        /*05bc*/ 	.word	0x000041a0


	//   ....[78]....
        /*05c0*/ 	.word	0x000042b0


	//   ....[79]....
        /*05c4*/ 	.word	0x00004300


	//   ....[80]....
        /*05c8*/ 	.word	0x00004310


	//   ....[81]....
        /*05cc*/ 	.word	0x00004330


	//   ....[82]....
        /*05d0*/ 	.word	0x00004370


	//   ....[83]....
        /*05d4*/ 	.word	0x000043a0


	//   ....[84]....
        /*05d8*/ 	.word	0x000043e0


	//   ....[85]....
        /*05dc*/ 	.word	0x00004400


	//   ....[86]....
        /*05e0*/ 	.word	0x00004420


	//   ....[87]....
        /*05e4*/ 	.word	0x00004510


	//   ....[88]....
        /*05e8*/ 	.word	0x00004560


	//   ....[89]....
        /*05ec*/ 	.word	0x00004570


	//   ....[90]....
        /*05f0*/ 	.word	0x000045a0


	//   ....[91]....
        /*05f4*/ 	.word	0x000045c0


	//   ....[92]....
        /*05f8*/ 	.word	0x00004610


	//   ....[93]....
        /*05fc*/ 	.word	0x00004630


	//   ....[94]....
        /*0600*/ 	.word	0x00004670


	//   ....[95]....
        /*0604*/ 	.word	0x00004690


	//   ....[96]....
        /*0608*/ 	.word	0x00004770


	//   ....[97]....
        /*060c*/ 	.word	0x000047c0


	//   ....[98]....
        /*0610*/ 	.word	0x000047d0


	//   ....[99]....
        /*0614*/ 	.word	0x00004820


	//   ....[100]....
        /*0618*/ 	.word	0x00004850


	//   ....[101]....
        /*061c*/ 	.word	0x00004880


	//   ....[102]....
        /*0620*/ 	.word	0x000048b0


	//   ....[103]....
        /*0624*/ 	.word	0x000048e0


	//   ....[104]....
        /*0628*/ 	.word	0x00004910


	//   ....[105]....
        /*062c*/ 	.word	0x000049d0


	//   ....[106]....
        /*0630*/ 	.word	0x00004a20


	//   ....[107]....
        /*0634*/ 	.word	0x00004a30


	//   ....[108]....
        /*0638*/ 	.word	0x00004a80


	//   ....[109]....
        /*063c*/ 	.word	0x00004ab0


	//   ....[110]....
        /*0640*/ 	.word	0x00004ae0


	//   ....[111]....
        /*0644*/ 	.word	0x00004b10


	//   ....[112]....
        /*0648*/ 	.word	0x00004b40


	//   ....[113]....
        /*064c*/ 	.word	0x00004b70


	//   ....[114]....
        /*0650*/ 	.word	0x00004c60


	//   ....[115]....
        /*0654*/ 	.word	0x00004c80


	//   ....[116]....
        /*0658*/ 	.word	0x00004c90


	//   ....[117]....
        /*065c*/ 	.word	0x00004ce0


	//   ....[118]....
        /*0660*/ 	.word	0x00004d10


	//   ....[119]....
        /*0664*/ 	.word	0x00004d40


	//   ....[120]....
        /*0668*/ 	.word	0x00004d70


	//   ....[121]....
        /*066c*/ 	.word	0x00004da0


	//   ....[122]....
        /*0670*/ 	.word	0x00004dd0


	//   ....[123]....
        /*0674*/ 	.word	0x00004ec0


	//   ....[124]....
        /*0678*/ 	.word	0x00004f00


	//   ....[125]....
        /*067c*/ 	.word	0x00004f10


	//   ....[126]....
        /*0680*/ 	.word	0x00004f60


	//   ....[127]....
        /*0684*/ 	.word	0x00004f90


	//   ....[128]....
        /*0688*/ 	.word	0x00004fc0


	//   ....[129]....
        /*068c*/ 	.word	0x00004ff0


	//   ....[130]....
        /*0690*/ 	.word	0x00005020


	//   ....[131]....
        /*0694*/ 	.word	0x00005050


	//   ....[132]....
        /*0698*/ 	.word	0x00005140


	//   ....[133]....
        /*069c*/ 	.word	0x00005170


	//   ....[134]....
        /*06a0*/ 	.word	0x00005180


	//   ....[135]....
        /*06a4*/ 	.word	0x000051d0


	//   ....[136]....
        /*06a8*/ 	.word	0x00005200


	//   ....[137]....
        /*06ac*/ 	.word	0x00005230


	//   ....[138]....
        /*06b0*/ 	.word	0x00005260


	//   ....[139]....
        /*06b4*/ 	.word	0x00005290


	//   ....[140]....
        /*06b8*/ 	.word	0x000052c0


	//   ....[141]....
        /*06bc*/ 	.word	0x000053e0


	//   ....[142]....
        /*06c0*/ 	.word	0x000053f0


	//   ....[143]....
        /*06c4*/ 	.word	0x00005440


	//   ....[144]....
        /*06c8*/ 	.word	0x00005470


	//   ....[145]....
        /*06cc*/ 	.word	0x000054a0


	//   ....[146]....
        /*06d0*/ 	.word	0x000054d0


	//   ....[147]....
        /*06d4*/ 	.word	0x00005500


	//   ....[148]....
        /*06d8*/ 	.word	0x00005530


	//   ....[149]....
        /*06dc*/ 	.word	0x00005560


	//   ....[150]....
        /*06e0*/ 	.word	0x00005600


	//   ....[151]....
        /*06e4*/ 	.word	0x00005620


	//   ....[152]....
        /*06e8*/ 	.word	0x00005630


	//   ....[153]....
        /*06ec*/ 	.word	0x00005680


	//   ....[154]....
        /*06f0*/ 	.word	0x000056b0


	//   ....[155]....
        /*06f4*/ 	.word	0x000056e0


	//   ....[156]....
        /*06f8*/ 	.word	0x00005710


	//   ....[157]....
        /*06fc*/ 	.word	0x00005740


	//   ....[158]....
        /*0700*/ 	.word	0x00005770


	//   ....[159]....
        /*0704*/ 	.word	0x000058a0


	//   ....[160]....
        /*0708*/ 	.word	0x00005d40


	//   ....[161]....
        /*070c*/ 	.word	0x00006070


	//   ....[162]....
        /*0710*/ 	.word	0x00006130


	//   ....[163]....
        /*0714*/ 	.word	0x000061f0


	//   ....[164]....
        /*0718*/ 	.word	0x000062b0


	//   ....[165]....
        /*071c*/ 	.word	0x00006370


	//   ....[166]....
        /*0720*/ 	.word	0x00006430


	//   ....[167]....
        /*0724*/ 	.word	0x000064f0


	//   ....[168]....
        /*0728*/ 	.word	0x000065b0


	//   ....[169]....
        /*072c*/ 	.word	0x00006670


	//   ....[170]....
        /*0730*/ 	.word	0x00006730


	//   ....[171]....
        /*0734*/ 	.word	0x000067f0


	//   ....[172]....
        /*0738*/ 	.word	0x000068b0


	//   ....[173]....
        /*073c*/ 	.word	0x00006970


	//   ....[174]....
        /*0740*/ 	.word	0x00006a30


	//   ....[175]....
        /*0744*/ 	.word	0x00006af0


	//   ....[176]....
        /*0748*/ 	.word	0x00006bb0


	//   ....[177]....
        /*074c*/ 	.word	0x00006c70


	//   ....[178]....
        /*0750*/ 	.word	0x00006e60


	//   ....[179]....
        /*0754*/ 	.word	0x00006f90


	//   ....[180]....
        /*0758*/ 	.word	0x000070c0


	//   ....[181]....
        /*075c*/ 	.word	0x000071f0


	//   ....[182]....
        /*0760*/ 	.word	0x00007320


	//   ....[183]....
        /*0764*/ 	.word	0x00007450


	//   ....[184]....
        /*0768*/ 	.word	0x00007580


	//   ....[185]....
        /*076c*/ 	.word	0x000076b0


	//   ....[186]....
        /*0770*/ 	.word	0x000077e0


	//   ....[187]....
        /*0774*/ 	.word	0x00007910


	//   ....[188]....
        /*0778*/ 	.word	0x00007a40


	//   ....[189]....
        /*077c*/ 	.word	0x00007b60


	//   ....[190]....
        /*0780*/ 	.word	0x00007c70


	//   ....[191]....
        /*0784*/ 	.word	0x00007d80


	//   ....[192]....
        /*0788*/ 	.word	0x00007e90


	//   ....[193]....
        /*078c*/ 	.word	0x00007fa0


	//   ....[194]....
        /*0790*/ 	.word	0x000080b0


	//   ....[195]....
        /*0794*/ 	.word	0x00008eb0


	//   ....[196]....
        /*0798*/ 	.word	0x00008f40


	//   ....[197]....
        /*079c*/ 	.word	0x00008fc0


	//   ....[198]....
        /*07a0*/ 	.word	0x00009050


	//   ....[199]....
        /*07a4*/ 	.word	0x000090d0


	//   ....[200]....
        /*07a8*/ 	.word	0x00009160


	//   ....[201]....
        /*07ac*/ 	.word	0x000091e0


	//   ....[202]....
        /*07b0*/ 	.word	0x00009270


	//   ....[203]....
        /*07b4*/ 	.word	0x000092f0


	//   ....[204]....
        /*07b8*/ 	.word	0x00009380


	//   ....[205]....
        /*07bc*/ 	.word	0x00009400


	//   ....[206]....
        /*07c0*/ 	.word	0x00009490


	//   ....[207]....
        /*07c4*/ 	.word	0x00009510


	//   ....[208]....
        /*07c8*/ 	.word	0x000095a0


	//   ....[209]....
        /*07cc*/ 	.word	0x00009620


	//   ....[210]....
        /*07d0*/ 	.word	0x000096b0


	//   ....[211]....
        /*07d4*/ 	.word	0x00009730


	//   ....[212]....
        /*07d8*/ 	.word	0x00009890


	//   ....[213]....
        /*07dc*/ 	.word	0x00009960


	//   ....[214]....
        /*07e0*/ 	.word	0x00009a10


	//   ....[215]....
        /*07e4*/ 	.word	0x00009ad0


	//   ....[216]....
        /*07e8*/ 	.word	0x00009b80


	//   ....[217]....
        /*07ec*/ 	.word	0x00009c40


	//   ....[218]....
        /*07f0*/ 	.word	0x00009cf0


	//   ....[219]....
        /*07f4*/ 	.word	0x00009db0


	//   ....[220]....
        /*07f8*/ 	.word	0x00009e60


	//   ....[221]....
        /*07fc*/ 	.word	0x00009f20


	//   ....[222]....
        /*0800*/ 	.word	0x00009fd0


	//   ....[223]....
        /*0804*/ 	.word	0x0000a090


	//   ....[224]....
        /*0808*/ 	.word	0x0000a140


	//   ....[225]....
        /*080c*/ 	.word	0x0000a200


	//   ....[226]....
        /*0810*/ 	.word	0x0000a2a0


	//   ....[227]....
        /*0814*/ 	.word	0x0000a360


	//   ....[228]....
        /*0818*/ 	.word	0x0000a400


	//   ....[229]....
        /*081c*/ 	.word	0x0000a470


	//   ....[230]....
        /*0820*/ 	.word	0x0000a4e0


	//   ....[231]....
        /*0824*/ 	.word	0x0000a550


	//   ....[232]....
        /*0828*/ 	.word	0x0000a5c0


	//   ....[233]....
        /*082c*/ 	.word	0x0000a630


	//----- nvinfo : EIATTR_VRC_CTA_INIT_COUNT
	.align		4
.L_256:
        /*0830*/ 	.byte	0x02, 0x4a
	.zero		1
	.zero		1


	//----- nvinfo : EIATTR_EXIT_INSTR_OFFSETS
	.align		4
        /*0834*/ 	.byte	0x04, 0x1c
        /*0836*/ 	.short	(.L_258 - .L_257)


	//   ....[0]....
.L_257:
        /*0838*/ 	.word	0x00002570


	//   ....[1]....
        /*083c*/ 	.word	0x000028d0


	//   ....[2]....
        /*0840*/ 	.word	0x000028f0


	//   ....[3]....
        /*0844*/ 	.word	0x00009740


	//   ....[4]....
        /*0848*/ 	.word	0x0000a410


	//----- nvinfo : EIATTR_MAX_THREADS
	.align		4
.L_258:
        /*084c*/ 	.byte	0x04, 0x05
        /*084e*/ 	.short	(.L_260 - .L_259)
.L_259:
        /*0850*/ 	.word	0x00000180
        /*0854*/ 	.word	0x00000001
        /*0858*/ 	.word	0x00000001


	//----- nvinfo : EIATTR_CRS_STACK_SIZE
	.align		4
.L_260:
        /*085c*/ 	.byte	0x04, 0x1e
        /*085e*/ 	.short	(.L_262 - .L_261)
.L_261:
        /*0860*/ 	.word	0x00000000


	//----- nvinfo : EIATTR_CBANK_PARAM_SIZE
	.align		4
.L_262:
        /*0864*/ 	.byte	0x03, 0x19
        /*0866*/ 	.short	0x004d


	//----- nvinfo : EIATTR_PARAM_CBANK
	.align		4
        /*0868*/ 	.byte	0x04, 0x0a
        /*086a*/ 	.short	(.L_264 - .L_263)
	.align		4
.L_263:
        /*086c*/ 	.word	index@(.nv.constant0._ZN3cub18CUB_300001_SM_10006detail10radix_sort29DeviceRadixSortOnesweepKernelINS1_5radix10policy_hubIiiyE10Policy1000ELNS0_9SortOrderE1EiiyiiNS1_21identity_decomposer_tEEEvPT5_SB_PT3_PKSC_PT1_PKSG_PT2_PKSK_T4_iiT6_)
        /*0870*/ 	.short	0x0380
        /*0872*/ 	.short	0x004d


	//----- nvinfo : EIATTR_SW_WAR
	.align		4
.L_264:
        /*0874*/ 	.byte	0x04, 0x36
        /*0876*/ 	.short	(.L_266 - .L_265)
.L_265:
        /*0878*/ 	.word	0x00000008
.L_266:


//--------------------- .nv.info._ZN3cub18CUB_300001_SM_10006detail10radix_sort33DeviceRadixSortExclusiveSumKernelINS1_5radix10policy_hubIiiyE10Policy1000EyEEvPT0_ --------------------------
	.section	.nv.info._ZN3cub18CUB_300001_SM_10006detail10radix_sort33DeviceRadixSortExclusiveSumKernelINS1_5radix10policy_hubIiiyE10Policy1000EyEEvPT0_,"",@"SHT_CUDA_INFO"
	.sectionflags	@""
	.align	4


	//----- nvinfo : EIATTR_CUDA_API_VERSION
	.align		4
        /*0000*/ 	.byte	0x04, 0x37
        /*0002*/ 	.short	(.L_268 - .L_267)
.L_267:
        /*0004*/ 	.word	0x00000082


	//----- nvinfo : EIATTR_KPARAM_INFO
	.align		4
.L_268:
        /*0008*/ 	.byte	0x04, 0x17
        /*000a*/ 	.short	(.L_270 - .L_269)
.L_269:
        /*000c*/ 	.word	0x00000000
        /*0010*/ 	.short	0x0000
        /*0012*/ 	.short	0x0000
        /*0014*/ 	.byte	0x00, 0xf5, 0x21, 0x00


	//----- nvinfo : EIATTR_SPARSE_MMA_MASK
	.align		4
.L_270:
        /*0018*/ 	.byte	0x03, 0x50
        /*001a*/ 	.short	0x0000


	//----- nvinfo : EIATTR_MAXREG_COUNT
	.align		4
        /*001c*/ 	.byte	0x03, 0x1b
        /*001e*/ 	.short	0x00ff


	//----- nvinfo : EIATTR_NUM_BARRIERS
	.align		4
        /*0020*/ 	.byte	0x02, 0x4c
        /*0022*/ 	.byte	0x01
	.zero		1


	//----- nvinfo : EIATTR_MERCURY_ISA_VERSION
	.align		4
        /*0024*/ 	.byte	0x03, 0x5f
        /*0026*/ 	.short	0x0101


	//----- nvinfo : EIATTR_COOP_GROUP_MASK_REGIDS
	.align		4
        /*0028*/ 	.byte	0x04, 0x29
        /*002a*/ 	.short	(.L_272 - .L_271)


	//   ....[0]....
.L_271:
        /*002c*/ 	.word	0xffffffff


	//   ....[1]....
        /*0030*/ 	.word	0xffffffff


	//   ....[2]....
        /*0034*/ 	.word	0xffffffff


	//   ....[3]....
        /*0038*/ 	.word	0xffffffff


	//   ....[4]....
        /*003c*/ 	.word	0xffffffff


	//   ....[5]....
        /*0040*/ 	.word	0xffffffff


	//   ....[6]....
        /*0044*/ 	.word	0xffffffff


	//   ....[7]....
        /*0048*/ 	.word	0xffffffff


	//   ....[8]....
        /*004c*/ 	.word	0xffffffff


	//   ....[9]....
        /*0050*/ 	.word	0xffffffff


	//   ....[10]....
        /*0054*/ 	.word	0x05000015


	//   ....[11]....
        /*0058*/ 	.word	0x05000015


	//   ....[12]....
        /*005c*/ 	.word	0x05000015


	//   ....[13]....
        /*0060*/ 	.word	0x05000015


	//   ....[14]....
        /*0064*/ 	.word	0x05000015


	//   ....[15]....
        /*0068*/ 	.word	0x05000015


	//   ....[16]....
        /*006c*/ 	.word	0x05000015


	//   ....[17]....
        /*0070*/ 	.word	0x05000015


	//   ....[18]....
        /*0074*/ 	.word	0x05000015


	//   ....[19]....
        /*0078*/ 	.word	0x05000015


	//----- nvinfo : EIATTR_COOP_GROUP_INSTR_OFFSETS
	.align		4
.L_272:
        /*007c*/ 	.byte	0x04, 0x28
        /*007e*/ 	.short	(.L_274 - .L_273)


	//   ....[0]....
.L_273:
        /*0080*/ 	.word	0x00000250


	//   ....[1]....
        /*0084*/ 	.word	0x00000260


	//   ....[2]....
        /*0088*/ 	.word	0x000002a0


	//   ....[3]....
        /*008c*/ 	.word	0x000002c0


	//   ....[4]....
        /*0090*/ 	.word	0x00000310


	//   ....[5]....
        /*0094*/ 	.word	0x00000320


	//   ....[6]....
        /*0098*/ 	.word	0x00000360


	//   ....[7]....
        /*009c*/ 	.word	0x00000380


	//   ....[8]....
        /*00a0*/ 	.word	0x000003d0


	//   ....[9]....
        /*00a4*/ 	.word	0x000003e0


	//   ....[10]....
        /*00a8*/ 	.word	0x00000660


	//   ....[11]....
        /*00ac*/ 	.word	0x000006b0


	//   ....[12]....
        /*00b0*/ 	.word	0x00000740


	//   ....[13]....
        /*00b4*/ 	.word	0x00000790


	//   ....[14]....
        /*00b8*/ 	.word	0x00000820


	//   ....[15]....
        /*00bc*/ 	.word	0x00000870


	//   ....[16]....
        /*00c0*/ 	.word	0x00000900


	//   ....[17]....
        /*00c4*/ 	.word	0x00000950


	//   ....[18]....
        /*00c8*/ 	.word	0x000009e0


	//   ....[19]....
        /*00cc*/ 	.word	0x00000a30


	//----- nvinfo : EIATTR_VRC_CTA_INIT_COUNT
	.align		4
.L_274:
        /*00d0*/ 	.byte	0x02, 0x4a
	.zero		1
	.zero		1


	//----- nvinfo : EIATTR_EXIT_INSTR_OFFSETS
	.align		4
        /*00d4*/ 	.byte	0x04, 0x1c
        /*00d6*/ 	.short	(.L_276 - .L_275)


	//   ....[0]....
.L_275:
        /*00d8*/ 	.word	0x000005d0


	//   ....[1]....
        /*00dc*/ 	.word	0x00000600


	//----- nvinfo : EIATTR_CRS_STACK_SIZE
	.align		4
.L_276:
        /*00e0*/ 	.byte	0x04, 0x1e
        /*00e2*/ 	.short	(.L_278 - .L_277)
.L_277:
        /*00e4*/ 	.word	0x00000000


	//----- nvinfo : EIATTR_CBANK_PARAM_SIZE
	.align		4
.L_278:
        /*00e8*/ 	.byte	0x03, 0x19
        /*00ea*/ 	.short	0x0008


	//----- nvinfo : EIATTR_PARAM_CBANK
	.align		4
        /*00ec*/ 	.byte	0x04, 0x0a
        /*00ee*/ 	.short	(.L_280 - .L_279)
	.align		4
.L_279:
        /*00f0*/ 	.word	index@(.nv.constant0._ZN3cub18CUB_300001_SM_10006detail10radix_sort33DeviceRadixSortExclusiveSumKernelINS1_5radix10policy_hubIiiyE10Policy1000EyEEvPT0_)
        /*00f4*/ 	.short	0x0380
        /*00f6*/ 	.short	0x0008


	//----- nvinfo : EIATTR_SW_WAR
	.align		4
.L_280:
        /*00f8*/ 	.byte	0x04, 0x36
        /*00fa*/ 	.short	(.L_282 - .L_281)
.L_281:
        /*00fc*/ 	.word	0x00000008
.L_282:


//--------------------- .nv.info._ZN3cub18CUB_300001_SM_10006detail10radix_sort30DeviceRadixSortHistogramKernelINS1_5radix10policy_hubIiiyE10Policy1000ELNS0_9SortOrderE1EiyNS1_21identity_decomposer_tEEEvPT2_PKT1_SA_iiT3_ --------------------------
	.section	.nv.info._ZN3cub18CUB_300001_SM_10006detail10radix_sort30DeviceRadixSortHistogramKernelINS1_5radix10policy_hubIiiyE10Policy1000ELNS0_9SortOrderE1EiyNS1_21identity_decomposer_tEEEvPT2_PKT1_SA_iiT3_,"",@"SHT_CUDA_INFO"
	.sectionflags	@""
	.align	4


	//----- nvinfo : EIATTR_CUDA_API_VERSION
	.align		4
        /*0000*/ 	.byte	0x04, 0x37
        /*0002*/ 	.short	(.L_284 - .L_283)
.L_283:
        /*0004*/ 	.word	0x00000082


	//----- nvinfo : EIATTR_KPARAM_INFO
	.align		4
.L_284:
        /*0008*/ 	.byte	0x04, 0x17
        /*000a*/ 	.short	(.L_286 - .L_285)
.L_285:
        /*000c*/ 	.word	0x00000000
        /*0010*/ 	.short	0x0005
        /*0012*/ 	.short	0x0020
        /*0014*/ 	.byte	0x00, 0xf0, 0x05, 0x00


	//----- nvinfo : EIATTR_KPARAM_INFO
	.align		4
.L_286:
        /*0018*/ 	.byte	0x04, 0x17
        /*001a*/ 	.short	(.L_288 - .L_287)
.L_287:
        /*001c*/ 	.word	0x00000000
        /*0020*/ 	.short	0x0004
        /*0022*/ 	.short	0x001c
        /*0024*/ 	.byte	0x00, 0xf0, 0x11, 0x00


	//----- nvinfo : EIATTR_KPARAM_INFO
	.align		4
.L_288:
        /*0028*/ 	.byte	0x04, 0x17
        /*002a*/ 	.short	(.L_290 - .L_289)
.L_289:
        /*002c*/ 	.word	0x00000000
        /*0030*/ 	.short	0x0003
        /*0032*/ 	.short	0x0018
        /*0034*/ 	.byte	0x00, 0xf0, 0x11, 0x00


	//----- nvinfo : EIATTR_KPARAM_INFO
	.align		4
.L_290:
        /*0038*/ 	.byte	0x04, 0x17
        /*003a*/ 	.short	(.L_292 - .L_291)
.L_291:
        /*003c*/ 	.word	0x00000000
        /*0040*/ 	.short	0x0002
        /*0042*/ 	.short	0x0010
        /*0044*/ 	.byte	0x00, 0xf0, 0x21, 0x00


	//----- nvinfo : EIATTR_KPARAM_INFO
	.align		4
.L_292:
        /*0048*/ 	.byte	0x04, 0x17
        /*004a*/ 	.short	(.L_294 - .L_293)
.L_293:
        /*004c*/ 	.word	0x00000000
        /*0050*/ 	.short	0x0001
        /*0052*/ 	.short	0x0008
        /*0054*/ 	.byte	0x00, 0xf5, 0x21, 0x00


	//----- nvinfo : EIATTR_KPARAM_INFO
	.align		4
.L_294:
        /*0058*/ 	.byte	0x04, 0x17
        /*005a*/ 	.short	(.L_296 - .L_295)
.L_295:
        /*005c*/ 	.word	0x00000000
        /*0060*/ 	.short	0x0000
        /*0062*/ 	.short	0x0000
        /*0064*/ 	.byte	0x00, 0xf5, 0x21, 0x00


	//----- nvinfo : EIATTR_SPARSE_MMA_MASK
	.align		4
.L_296:
        /*0068*/ 	.byte	0x03, 0x50
        /*006a*/ 	.short	0x0000


	//----- nvinfo : EIATTR_MAXREG_COUNT
	.align		4
        /*006c*/ 	.byte	0x03, 0x1b
        /*006e*/ 	.short	0x00ff


	//----- nvinfo : EIATTR_NUM_BARRIERS
	.align		4
        /*0070*/ 	.byte	0x02, 0x4c
        /*0072*/ 	.byte	0x01
	.zero		1


	//----- nvinfo : EIATTR_MERCURY_ISA_VERSION
	.align		4
        /*0074*/ 	.byte	0x03, 0x5f
        /*0076*/ 	.short	0x0101


	//----- nvinfo : EIATTR_VRC_CTA_INIT_COUNT
	.align		4
        /*0078*/ 	.byte	0x02, 0x4a
	.zero		1
	.zero		1


	//----- nvinfo : EIATTR_EXIT_INSTR_OFFSETS
	.align		4
        /*007c*/ 	.byte	0x04, 0x1c
        /*007e*/ 	.short	(.L_298 - .L_297)


	//   ....[0]....
.L_297:
        /*0080*/ 	.word	0x00000040


	//   ....[1]....
        /*0084*/ 	.word	0x00002ee0


	//----- nvinfo : EIATTR_MAX_THREADS
	.align		4
.L_298:
        /*0088*/ 	.byte	0x04, 0x05
        /*008a*/ 	.short	(.L_300 - .L_299)
.L_299:
        /*008c*/ 	.word	0x00000080
        /*0090*/ 	.word	0x00000001
        /*0094*/ 	.word	0x00000001


	//----- nvinfo : EIATTR_CRS_STACK_SIZE
	.align		4
.L_300:
        /*0098*/ 	.byte	0x04, 0x1e
        /*009a*/ 	.short	(.L_302 - .L_301)
.L_301:
        /*009c*/ 	.word	0x00000000


	//----- nvinfo : EIATTR_CBANK_PARAM_SIZE
	.align		4
.L_302:
        /*00a0*/ 	.byte	0x03, 0x19
        /*00a2*/ 	.short	0x0021


	//----- nvinfo : EIATTR_PARAM_CBANK
	.align		4
        /*00a4*/ 	.byte	0x04, 0x0a
        /*00a6*/ 	.short	(.L_304 - .L_303)
	.align		4
.L_303:
        /*00a8*/ 	.word	index@(.nv.constant0._ZN3cub18CUB_300001_SM_10006detail10radix_sort30DeviceRadixSortHistogramKernelINS1_5radix10policy_hubIiiyE10Policy1000ELNS0_9SortOrderE1EiyNS1_21identity_decomposer_tEEEvPT2_PKT1_SA_iiT3_)
        /*00ac*/ 	.short	0x0380
        /*00ae*/ 	.short	0x0021


	//----- nvinfo : EIATTR_SW_WAR
	.align		4
.L_304:
        /*00b0*/ 	.byte	0x04, 0x36
        /*00b2*/ 	.short	(.L_306 - .L_305)
.L_305:
        /*00b4*/ 	.word	0x00000008
.L_306:


//--------------------- .nv.info._ZN3cub18CUB_300001_SM_10006detail10radix_sort31DeviceRadixSortSingleTileKernelINS1_5radix10policy_hubIiiyE10Policy1000ELNS0_9SortOrderE1EiiyNS1_21identity_decomposer_tEEEvPKT1_PSA_PKT2_PSE_T3_iiT4_ --------------------------
	.section	.nv.info._ZN3cub18CUB_300001_SM_10006detail10radix_sort31DeviceRadixSortSingleTileKernelINS1_5radix10policy_hubIiiyE10Policy1000ELNS0_9SortOrderE1EiiyNS1_21identity_decomposer_tEEEvPKT1_PSA_PKT2_PSE_T3_iiT4_,"",@"SHT_CUDA_INFO"
	.sectionflags	@""
	.align	4


	//----- nvinfo : EIATTR_CUDA_API_VERSION
	.align		4
        /*0000*/ 	.byte	0x04, 0x37
        /*0002*/ 	.short	(.L_308 - .L_307)
.L_307:
        /*0004*/ 	.word	0x00000082


	//----- nvinfo : EIATTR_KPARAM_INFO
	.align		4
.L_308:
        /*0008*/ 	.byte	0x04, 0x17
        /*000a*/ 	.short	(.L_310 - .L_309)
.L_309:
        /*000c*/ 	.word	0x00000000
        /*0010*/ 	.short	0x0007
        /*0012*/ 	.short	0x0030
        /*0014*/ 	.byte	0x00, 0xf0, 0x05, 0x00


	//----- nvinfo : EIATTR_KPARAM_INFO
	.align		4
.L_310:
        /*0018*/ 	.byte	0x04, 0x17
        /*001a*/ 	.short	(.L_312 - .L_311)
.L_311:
        /*001c*/ 	.word	0x00000000
        /*0020*/ 	.short	0x0006
        /*0022*/ 	.short	0x002c
        /*0024*/ 	.byte	0x00, 0xf0, 0x11, 0x00


	//----- nvinfo : EIATTR_KPARAM_INFO
	.align		4
.L_312:
        /*0028*/ 	.byte	0x04, 0x17
        /*002a*/ 	.short	(.L_314 - .L_313)
.L_313:
        /*002c*/ 	.word	0x00000000
        /*0030*/ 	.short	0x0005
        /*0032*/ 	.short	0x0028
        /*0034*/ 	.byte	0x00, 0xf0, 0x11, 0x00


	//----- nvinfo : EIATTR_KPARAM_INFO
	.align		4
.L_314:
        /*0038*/ 	.byte	0x04, 0x17
        /*003a*/ 	.short	(.L_316 - .L_315)
.L_315:
        /*003c*/ 	.word	0x00000000
        /*0040*/ 	.short	0x0004
        /*0042*/ 	.short	0x0020
        /*0044*/ 	.byte	0x00, 0xf0, 0x21, 0x00


	//----- nvinfo : EIATTR_KPARAM_INFO
	.align		4
.L_316:
        /*0048*/ 	.byte	0x04, 0x17
        /*004a*/ 	.short	(.L_318 - .L_317)
.L_317:
        /*004c*/ 	.word	0x00000000
        /*0050*/ 	.short	0x0003
        /*0052*/ 	.short	0x0018
        /*0054*/ 	.byte	0x00, 0xf5, 0x21, 0x00


	//----- nvinfo : EIATTR_KPARAM_INFO
	.align		4
.L_318:
        /*0058*/ 	.byte	0x04, 0x17
        /*005a*/ 	.short	(.L_320 - .L_319)
.L_319:
        /*005c*/ 	.word	0x00000000
        /*0060*/ 	.short	0x0002
        /*0062*/ 	.short	0x0010
        /*0064*/ 	.byte	0x00, 0xf5, 0x21, 0x00


	//----- nvinfo : EIATTR_KPARAM_INFO
	.align		4
.L_320:
        /*0068*/ 	.byte	0x04, 0x17
        /*006a*/ 	.short	(.L_322 - .L_321)
.L_321:
        /*006c*/ 	.word	0x00000000
        /*0070*/ 	.short	0x0001
        /*0072*/ 	.short	0x0008
        /*0074*/ 	.byte	0x00, 0xf5, 0x21, 0x00


	//----- nvinfo : EIATTR_KPARAM_INFO
	.align		4
.L_322:
        /*0078*/ 	.byte	0x04, 0x17
        /*007a*/ 	.short	(.L_324 - .L_323)
.L_323:
        /*007c*/ 	.word	0x00000000
        /*0080*/ 	.short	0x0000
        /*0082*/ 	.short	0x0000
        /*0084*/ 	.byte	0x00, 0xf5, 0x21, 0x00


	//----- nvinfo : EIATTR_SPARSE_MMA_MASK
	.align		4
.L_324:
        /*0088*/ 	.byte	0x03, 0x50
        /*008a*/ 	.short	0x0000


	//----- nvinfo : EIATTR_MAXREG_COUNT
	.align		4
        /*008c*/ 	.byte	0x03, 0x1b
        /*008e*/ 	.short	0x00ff


	//----- nvinfo : EIATTR_NUM_BARRIERS
	.align		4
        /*0090*/ 	.byte	0x02, 0x4c
        /*0092*/ 	.byte	0x01
	.zero		1


	//----- nvinfo : EIATTR_MERCURY_ISA_VERSION
	.align		4
        /*0094*/ 	.byte	0x03, 0x5f
        /*0096*/ 	.short	0x0101


	//----- nvinfo : EIATTR_COOP_GROUP_MASK_REGIDS
	.align		4
        /*0098*/ 	.byte	0x04, 0x29
        /*009a*/ 	.short	(.L_326 - .L_325)


	//   ....[0]....
.L_325:
        /*009c*/ 	.word	0xffffffff


	//   ....[1]....
        /*00a0*/ 	.word	0xffffffff


	//   ....[2]....
        /*00a4*/ 	.word	0xffffffff


	//   ....[3]....
        /*00a8*/ 	.word	0xffffffff


	//   ....[4]....
        /*00ac*/ 	.word	0xffffffff


	//----- nvinfo : EIATTR_COOP_GROUP_INSTR_OFFSETS
	.align		4
.L_326:
        /*00b0*/ 	.byte	0x04, 0x28
        /*00b2*/ 	.short	(.L_328 - .L_327)


	//   ....[0]....
.L_327:
        /*00b4*/ 	.word	0x00001de0


	//   ....[1]....
        /*00b8*/ 	.word	0x00001e00


	//   ....[2]....
        /*00bc*/ 	.word	0x00001e20


	//   ....[3]....
        /*00c0*/ 	.word	0x00001e40


	//   ....[4]....
        /*00c4*/ 	.word	0x00001e60


	//----- nvinfo : EIATTR_VRC_CTA_INIT_COUNT
	.align		4
.L_328:
        /*00c8*/ 	.byte	0x02, 0x4a
	.zero		1
	.zero		1


	//----- nvinfo : EIATTR_EXIT_INSTR_OFFSETS
	.align		4
        /*00cc*/ 	.byte	0x04, 0x1c
        /*00ce*/ 	.short	(.L_330 - .L_329)


	//   ....[0]....
.L_329:
        /*00d0*/ 	.word	0x00003bb0


	//   ....[1]....
        /*00d4*/ 	.word	0x00003c00


	//----- nvinfo : EIATTR_MAX_THREADS
	.align		4
.L_330:
        /*00d8*/ 	.byte	0x04, 0x05
        /*00da*/ 	.short	(.L_332 - .L_331)
.L_331:
        /*00dc*/ 	.word	0x00000100
        /*00e0*/ 	.word	0x00000001
        /*00e4*/ 	.word	0x00000001


	//----- nvinfo : EIATTR_CBANK_PARAM_SIZE
	.align		4
.L_332:
        /*00e8*/ 	.byte	0x03, 0x19
        /*00ea*/ 	.short	0x0031


	//----- nvinfo : EIATTR_PARAM_CBANK
	.align		4
        /*00ec*/ 	.byte	0x04, 0x0a
        /*00ee*/ 	.short	(.L_334 - .L_333)
	.align		4
.L_333:
        /*00f0*/ 	.word	index@(.nv.constant0._ZN3cub18CUB_300001_SM_10006detail10radix_sort31DeviceRadixSortSingleTileKernelINS1_5radix10policy_hubIiiyE10Policy1000ELNS0_9SortOrderE1EiiyNS1_21identity_decomposer_tEEEvPKT1_PSA_PKT2_PSE_T3_iiT4_)
        /*00f4*/ 	.short	0x0380
        /*00f6*/ 	.short	0x0031


	//----- nvinfo : EIATTR_SW_WAR
	.align		4
.L_334:
        /*00f8*/ 	.byte	0x04, 0x36
        /*00fa*/ 	.short	(.L_336 - .L_335)
.L_335:
        /*00fc*/ 	.word	0x00000008
.L_336:


//--------------------- .nv.info._ZN3cub18CUB_300001_SM_10006detail8for_each13static_kernelINS2_12policy_hub_t12policy_500_tEiN6thrust24THRUST_300001_SM_1000_NS8cuda_cub20__uninitialized_copy7functorINS7_16reverse_iteratorINS7_6detail15normal_iteratorINS7_10device_ptrIiEEEEEENS7_7pointerIiNS8_3tagENS7_11use_defaultESK_EEEEEEvT0_T1_ --------------------------
	.section	.nv.info._ZN3cub18CUB_300001_SM_10006detail8for_each13static_kernelINS2_12policy_hub_t12policy_500_tEiN6thrust24THRUST_300001_SM_1000_NS8cuda_cub20__uninitialized_copy7functorINS7_16reverse_iteratorINS7_6detail15normal_iteratorINS7_10device_ptrIiEEEEEENS7_7pointerIiNS8_3tagENS7_11use_defaultESK_EEEEEEvT0_T1_,"",@"SHT_CUDA_INFO"
	.sectionflags	@""
	.align	4


	//----- nvinfo : EIATTR_CUDA_API_VERSION
	.align		4
        /*0000*/ 	.byte	0x04, 0x37
        /*0002*/ 	.short	(.L_338 - .L_337)
.L_337:
        /*0004*/ 	.word	0x00000082


	//----- nvinfo : EIATTR_KPARAM_INFO
	.align		4
.L_338:
        /*0008*/ 	.byte	0x04, 0x17
        /*000a*/ 	.short	(.L_340 - .L_339)
.L_339:
        /*000c*/ 	.word	0x00000000
        /*0010*/ 	.short	0x0001
        /*0012*/ 	.short	0x0008
        /*0014*/ 	.byte	0x00, 0xf0, 0x41, 0x00


	//----- nvinfo : EIATTR_KPARAM_INFO
	.align		4
.L_340:
        /*0018*/ 	.byte	0x04, 0x17
        /*001a*/ 	.short	(.L_342 - .L_341)
.L_341:
        /*001c*/ 	.word	0x00000000
        /*0020*/ 	.short	0x0000
        /*0022*/ 	.short	0x0000
        /*0024*/ 	.byte	0x00, 0xf0, 0x11, 0x00


	//----- nvinfo : EIATTR_SPARSE_MMA_MASK
	.align		4
.L_342:
        /*0028*/ 	.byte	0x03, 0x50
        /*002a*/ 	.short	0x0000


	//----- nvinfo : EIATTR_MAXREG_COUNT
	.align		4
        /*002c*/ 	.byte	0x03, 0x1b
        /*002e*/ 	.short	0x00ff


	//----- nvinfo : EIATTR_MERCURY_ISA_VERSION
	.align		4
        /*0030*/ 	.byte	0x03, 0x5f
        /*0032*/ 	.short	0x0101


	//----- nvinfo : EIATTR_VRC_CTA_INIT_COUNT
	.align		4
        /*0034*/ 	.byte	0x02, 0x4a
	.zero		1
	.zero		1


	//----- nvinfo : EIATTR_EXIT_INSTR_OFFSETS
	.align		4
        /*0038*/ 	.byte	0x04, 0x1c
        /*003a*/ 	.short	(.L_344 - .L_343)


	//   ....[0]....
.L_343:
        /*003c*/ 	.word	0x00000140


	//   ....[1]....
        /*0040*/ 	.word	0x00000260


	//   ....[2]....
        /*0044*/ 	.word	0x00000310


	//----- nvinfo : EIATTR_MAX_THREADS
	.align		4
.L_344:
        /*0048*/ 	.byte	0x04, 0x05
        /*004a*/ 	.short	(.L_346 - .L_345)
.L_345:
        /*004c*/ 	.word	0x00000100
        /*0050*/ 	.word	0x00000001
        /*0054*/ 	.word	0x00000001


	//----- nvinfo : EIATTR_CRS_STACK_SIZE
	.align		4
.L_346:
        /*0058*/ 	.byte	0x04, 0x1e
        /*005a*/ 	.short	(.L_348 - .L_347)
.L_347:
        /*005c*/ 	.word	0x00000000


	//----- nvinfo : EIATTR_CBANK_PARAM_SIZE
	.align		4
.L_348:
        /*0060*/ 	.byte	0x03, 0x19
        /*0062*/ 	.short	0x0018


	//----- nvinfo : EIATTR_PARAM_CBANK
	.align		4
        /*0064*/ 	.byte	0x04, 0x0a
        /*0066*/ 	.short	(.L_350 - .L_349)
	.align		4
.L_349:
        /*0068*/ 	.word	index@(.nv.constant0._ZN3cub18CUB_300001_SM_10006detail8for_each13static_kernelINS2_12policy_hub_t12policy_500_tEiN6thrust24THRUST_300001_SM_1000_NS8cuda_cub20__uninitialized_copy7functorINS7_16reverse_iteratorINS7_6detail15normal_iteratorINS7_10device_ptrIiEEEEEENS7_7pointerIiNS8_3tagENS7_11use_defaultESK_EEEEEEvT0_T1_)
        /*006c*/ 	.short	0x0380
        /*006e*/ 	.short	0x0018


	//----- nvinfo : EIATTR_SW_WAR
	.align		4
.L_350:
        /*0070*/ 	.byte	0x04, 0x36
        /*0072*/ 	.short	(.L_352 - .L_351)
.L_351:
        /*0074*/ 	.word	0x00000008
.L_352:


//--------------------- .nv.info._ZN3cub18CUB_300001_SM_10006detail11EmptyKernelIvEEvv --------------------------
	.section	.nv.info._ZN3cub18CUB_300001_SM_10006detail11EmptyKernelIvEEvv,"",@"SHT_CUDA_INFO"
	.sectionflags	@""
	.align	4


	//----- nvinfo : EIATTR_CUDA_API_VERSION
	.align		4
        /*0000*/ 	.byte	0x04, 0x37
        /*0002*/ 	.short	(.L_354 - .L_353)
.L_353:
        /*0004*/ 	.word	0x00000082


	//----- nvinfo : EIATTR_SPARSE_MMA_MASK
	.align		4
.L_354:
        /*0008*/ 	.byte	0x03, 0x50
        /*000a*/ 	.short	0x0000


	//----- nvinfo : EIATTR_MAXREG_COUNT
	.align		4
        /*000c*/ 	.byte	0x03, 0x1b
        /*000e*/ 	.short	0x00ff


	//----- nvinfo : EIATTR_MERCURY_ISA_VERSION
	.align		4
        /*0010*/ 	.byte	0x03, 0x5f
        /*0012*/ 	.short	0x0101


	//----- nvinfo : EIATTR_VRC_CTA_INIT_COUNT
	.align		4
        /*0014*/ 	.byte	0x02, 0x4a
	.zero		1
	.zero		1


	//----- nvinfo : EIATTR_EXIT_INSTR_OFFSETS
	.align		4
        /*0018*/ 	.byte	0x04, 0x1c
        /*001a*/ 	.short	(.L_356 - .L_355)


	//   ....[0]....
.L_355:
        /*001c*/ 	.word	0x00000010


	//----- nvinfo : EIATTR_SW_WAR
	.align		4
.L_356:
        /*0020*/ 	.byte	0x04, 0x36
        /*0022*/ 	.short	(.L_358 - .L_357)
.L_357:
        /*0024*/ 	.word	0x00000008
.L_358:


//--------------------- .nv.info._Z11Insert_ElemPiS_S_S_S_S_ --------------------------
	.section	.nv.info._Z11Insert_ElemPiS_S_S_S_S_,"",@"SHT_CUDA_INFO"
	.sectionflags	@""
	.align	4


	//----- nvinfo : EIATTR_CUDA_API_VERSION
	.align		4
        /*0000*/ 	.byte	0x04, 0x37
        /*0002*/ 	.short	(.L_360 - .L_359)
.L_359:
        /*0004*/ 	.word	0x00000082


	//----- nvinfo : EIATTR_KPARAM_INFO
	.align		4
.L_360:
        /*0008*/ 	.byte	0x04, 0x17
        /*000a*/ 	.short	(.L_362 - .L_361)
.L_361:
        /*000c*/ 	.word	0x00000000
        /*0010*/ 	.short	0x0005
        /*0012*/ 	.short	0x0028
        /*0014*/ 	.byte	0x00, 0xf5, 0x21, 0x00


	//----- nvinfo : EIATTR_KPARAM_INFO
	.align		4
.L_362:
        /*0018*/ 	.byte	0x04, 0x17
        /*001a*/ 	.short	(.L_364 - .L_363)
.L_363:
        /*001c*/ 	.word	0x00000000
        /*0020*/ 	.short	0x0004
        /*0022*/ 	.short	0x0020
        /*0024*/ 	.byte	0x00, 0xf5, 0x21, 0x00


	//----- nvinfo : EIATTR_KPARAM_INFO
	.align		4
.L_364:
        /*0028*/ 	.byte	0x04, 0x17
        /*002a*/ 	.short	(.L_366 - .L_365)
.L_365:
        /*002c*/ 	.word	0x00000000
        /*0030*/ 	.short	0x0003
        /*0032*/ 	.short	0x0018
        /*0034*/ 	.byte	0x00, 0xf5, 0x21, 0x00


	//----- nvinfo : EIATTR_KPARAM_INFO
	.align		4
.L_366:
        /*0038*/ 	.byte	0x04, 0x17
        /*003a*/ 	.short	(.L_368 - .L_367)
.L_367:
        /*003c*/ 	.word	0x00000000
        /*0040*/ 	.short	0x0002
        /*0042*/ 	.short	0x0010
        /*0044*/ 	.byte	0x00, 0xf5, 0x21, 0x00


	//----- nvinfo : EIATTR_KPARAM_INFO
	.align		4
.L_368:
        /*0048*/ 	.byte	0x04, 0x17
        /*004a*/ 	.short	(.L_370 - .L_369)
.L_369:
        /*004c*/ 	.word	0x00000000
        /*0050*/ 	.short	0x0001
        /*0052*/ 	.short	0x0008
        /*0054*/ 	.byte	0x00, 0xf5, 0x21, 0x00


	//----- nvinfo : EIATTR_KPARAM_INFO
	.align		4
.L_370:
        /*0058*/ 	.byte	0x04, 0x17
        /*005a*/ 	.short	(.L_372 - .L_371)
.L_371:
        /*005c*/ 	.word	0x00000000
        /*0060*/ 	.short	0x0000
        /*0062*/ 	.short	0x0000
        /*0064*/ 	.byte	0x00, 0xf5, 0x21, 0x00


	//----- nvinfo : EIATTR_SPARSE_MMA_MASK
	.align		4
.L_372:
        /*0068*/ 	.byte	0x03, 0x50
        /*006a*/ 	.short	0x0000


	//----- nvinfo : EIATTR_MAXREG_COUNT
	.align		4
        /*006c*/ 	.byte	0x03, 0x1b
        /*006e*/ 	.short	0x00ff


	//----- nvinfo : EIATTR_MERCURY_ISA_VERSION
	.align		4
        /*0070*/ 	.byte	0x03, 0x5f
        /*0072*/ 	.short	0x0101


	//----- nvinfo : EIATTR_VRC_CTA_INIT_COUNT
	.align		4
        /*0074*/ 	.byte	0x02, 0x4a
	.zero		1
	.zero		1


	//----- nvinfo : EIATTR_EXIT_INSTR_OFFSETS
	.align		4
        /*0078*/ 	.byte	0x04, 0x1c
        /*007a*/ 	.short	(.L_374 - .L_373)


	//   ....[0]....
.L_373:
        /*007c*/ 	.word	0x00000090


	//   ....[1]....
        /*0080*/ 	.word	0x000001b0


	//----- nvinfo : EIATTR_CBANK_PARAM_SIZE
	.align		4
.L_374:
        /*0084*/ 	.byte	0x03, 0x19
        /*0086*/ 	.short	0x0030


	//----- nvinfo : EIATTR_PARAM_CBANK
	.align		4
        /*0088*/ 	.byte	0x04, 0x0a
        /*008a*/ 	.short	(.L_376 - .L_375)
	.align		4
.L_375:
        /*008c*/ 	.word	index@(.nv.constant0._Z11Insert_ElemPiS_S_S_S_S_)
        /*0090*/ 	.short	0x0380
        /*0092*/ 	.short	0x0030


	//----- nvinfo : EIATTR_SW_WAR
	.align		4
.L_376:
        /*0094*/ 	.byte	0x04, 0x36
        /*0096*/ 	.short	(.L_378 - .L_377)
.L_377:
        /*0098*/ 	.word	0x00000008
.L_378:


//--------------------- .nv.info._Z11Insert_ElemPiS_S_S_ --------------------------
	.section	.nv.info._Z11Insert_ElemPiS_S_S_,"",@"SHT_CUDA_INFO"
	.sectionflags	@""
	.align	4


	//----- nvinfo : EIATTR_CUDA_API_VERSION
	.align		4
        /*0000*/ 	.byte	0x04, 0x37
        /*0002*/ 	.short	(.L_380 - .L_379)
.L_379:
        /*0004*/ 	.word	0x00000082


	//----- nvinfo : EIATTR_KPARAM_INFO
	.align		4
.L_380:
        /*0008*/ 	.byte	0x04, 0x17
        /*000a*/ 	.short	(.L_382 - .L_381)
.L_381:
        /*000c*/ 	.word	0x00000000
        /*0010*/ 	.short	0x0003
        /*0012*/ 	.short	0x0018
        /*0014*/ 	.byte	0x00, 0xf5, 0x21, 0x00


	//----- nvinfo : EIATTR_KPARAM_INFO
	.align		4
.L_382:
        /*0018*/ 	.byte	0x04, 0x17
        /*001a*/ 	.short	(.L_384 - .L_383)
.L_383:
        /*001c*/ 	.word	0x00000000
        /*0020*/ 	.short	0x0002
        /*0022*/ 	.short	0x0010
        /*0024*/ 	.byte	0x00, 0xf5, 0x21, 0x00


	//----- nvinfo : EIATTR_KPARAM_INFO
	.align		4
.L_384:
        /*0028*/ 	.byte	0x04, 0x17
        /*002a*/ 	.short	(.L_386 - .L_385)
.L_385:
        /*002c*/ 	.word	0x00000000
        /*0030*/ 	.short	0x0001
        /*0032*/ 	.short	0x0008
        /*0034*/ 	.byte	0x00, 0xf5, 0x21, 0x00


	//----- nvinfo : EIATTR_KPARAM_INFO
	.align		4
.L_386:
        /*0038*/ 	.byte	0x04, 0x17
        /*003a*/ 	.short	(.L_388 - .L_387)
.L_387:
        /*003c*/ 	.word	0x00000000
        /*0040*/ 	.short	0x0000
        /*0042*/ 	.short	0x0000
        /*0044*/ 	.byte	0x00, 0xf5, 0x21, 0x00


	//----- nvinfo : EIATTR_SPARSE_MMA_MASK
	.align		4
.L_388:
        /*0048*/ 	.byte	0x03, 0x50
        /*004a*/ 	.short	0x0000


	//----- nvinfo : EIATTR_MAXREG_COUNT
	.align		4
        /*004c*/ 	.byte	0x03, 0x1b
        /*004e*/ 	.short	0x00ff


	//----- nvinfo : EIATTR_MERCURY_ISA_VERSION
	.align		4
        /*0050*/ 	.byte	0x03, 0x5f
        /*0052*/ 	.short	0x0101


	//----- nvinfo : EIATTR_VRC_CTA_INIT_COUNT
	.align		4
        /*0054*/ 	.byte	0x02, 0x4a
	.zero		1
	.zero		1


	//----- nvinfo : EIATTR_EXIT_INSTR_OFFSETS
	.align		4
        /*0058*/ 	.byte	0x04, 0x1c
        /*005a*/ 	.short	(.L_390 - .L_389)


	//   ....[0]....
.L_389:
        /*005c*/ 	.word	0x00000090


	//   ....[1]....
        /*0060*/ 	.word	0x00000130


	//----- nvinfo : EIATTR_CBANK_PARAM_SIZE
	.align		4
.L_390:
        /*0064*/ 	.byte	0x03, 0x19
        /*0066*/ 	.short	0x0020


	//----- nvinfo : EIATTR_PARAM_CBANK
	.align		4
        /*0068*/ 	.byte	0x04, 0x0a
        /*006a*/ 	.short	(.L_392 - .L_391)
	.align		4
.L_391:
        /*006c*/ 	.word	index@(.nv.constant0._Z11Insert_ElemPiS_S_S_)
        /*0070*/ 	.short	0x0380
        /*0072*/ 	.short	0x0020


	//----- nvinfo : EIATTR_SW_WAR
	.align		4
.L_392:
        /*0074*/ 	.byte	0x04, 0x36
        /*0076*/ 	.short	(.L_394 - .L_393)
.L_393:
        /*0078*/ 	.word	0x00000008
.L_394:


//--------------------- .nv.callgraph             --------------------------
	.section	.nv.callgraph,"",@"SHT_CUDA_CALLGRAPH"
	.align	4
	.sectionentsize	8
	.align		4
        /*0000*/ 	.word	0x00000000
	.align		4
        /*0004*/ 	.word	0xffffffff
	.align		4
        /*0008*/ 	.word	0x00000000
	.align		4
        /*000c*/ 	.word	0xfffffffe
	.align		4
        /*0010*/ 	.word	0x00000000
	.align		4
        /*0014*/ 	.word	0xfffffffd
	.align		4
        /*0018*/ 	.word	0x00000000
	.align		4
        /*001c*/ 	.word	0xfffffffc


//--------------------- .nv.constant4             --------------------------
	.section	.nv.constant4,"a",@progbits
	.align	8
	.align		8
.nv.constant4:
        /*0000*/ 	.dword	_ZN34_INTERNAL_3d82eea5_4_k_cu_3e8a3f414cuda3std3__45__cpo5beginE
	.align		8
        /*0008*/ 	.dword	_ZN34_INTERNAL_3d82eea5_4_k_cu_3e8a3f414cuda3std3__45__cpo3endE
	.align		8
        /*0010*/ 	.dword	_ZN34_INTERNAL_3d82eea5_4_k_cu_3e8a3f414cuda3std3__45__cpo6cbeginE
	.align		8
        /*0018*/ 	.dword	_ZN34_INTERNAL_3d82eea5_4_k_cu_3e8a3f414cuda3std3__45__cpo4cendE
	.align		8
        /*0020*/ 	.dword	_ZN34_INTERNAL_3d82eea5_4_k_cu_3e8a3f414cuda3std3__45__cpo6rbeginE
	.align		8
        /*0028*/ 	.dword	_ZN34_INTERNAL_3d82eea5_4_k_cu_3e8a3f414cuda3std3__45__cpo4rendE
	.align		8
        /*0030*/ 	.dword	_ZN34_INTERNAL_3d82eea5_4_k_cu_3e8a3f414cuda3std3__45__cpo7crbeginE
	.align		8
        /*0038*/ 	.dword	_ZN34_INTERNAL_3d82eea5_4_k_cu_3e8a3f414cuda3std3__45__cpo5crendE
	.align		8
        /*0040*/ 	.dword	_ZN34_INTERNAL_3d82eea5_4_k_cu_3e8a3f414cuda3std3__436_GLOBAL__N__3d82eea5_4_k_cu_3e8a3f416ignoreE
	.align		8
        /*0048*/ 	.dword	_ZN34_INTERNAL_3d82eea5_4_k_cu_3e8a3f414cuda3std3__419piecewise_constructE
	.align		8
        /*0050*/ 	.dword	_ZN34_INTERNAL_3d82eea5_4_k_cu_3e8a3f414cuda3std3__48in_placeE
	.align		8
        /*0058*/ 	.dword	_ZN34_INTERNAL_3d82eea5_4_k_cu_3e8a3f414cuda3std3__420unreachable_sentinelE
	.align		8
        /*0060*/ 	.dword	_ZN34_INTERNAL_3d82eea5_4_k_cu_3e8a3f414cuda3std3__47nulloptE
	.align		8
        /*0068*/ 	.dword	_ZN34_INTERNAL_3d82eea5_4_k_cu_3e8a3f414cuda3std3__48unexpectE
	.align		8
        /*0070*/ 	.dword	_ZN34_INTERNAL_3d82eea5_4_k_cu_3e8a3f414cuda3std6ranges3__45__cpo4swapE
	.align		8
        /*0078*/ 	.dword	_ZN34_INTERNAL_3d82eea5_4_k_cu_3e8a3f414cuda3std6ranges3__45__cpo9iter_moveE
	.align		8
        /*0080*/ 	.dword	_ZN34_INTERNAL_3d82eea5_4_k_cu_3e8a3f414cuda3std6ranges3__45__cpo5beginE
	.align		8
        /*0088*/ 	.dword	_ZN34_INTERNAL_3d82eea5_4_k_cu_3e8a3f414cuda3std6ranges3__45__cpo3endE
	.align		8
        /*0090*/ 	.dword	_ZN34_INTERNAL_3d82eea5_4_k_cu_3e8a3f414cuda3std6ranges3__45__cpo6cbeginE
	.align		8
        /*0098*/ 	.dword	_ZN34_INTERNAL_3d82eea5_4_k_cu_3e8a3f414cuda3std6ranges3__45__cpo4cendE
	.align		8
        /*00a0*/ 	.dword	_ZN34_INTERNAL_3d82eea5_4_k_cu_3e8a3f414cuda3std6ranges3__45__cpo7advanceE
	.align		8
        /*00a8*/ 	.dword	_ZN34_INTERNAL_3d82eea5_4_k_cu_3e8a3f414cuda3std6ranges3__45__cpo9iter_swapE
	.align		8
        /*00b0*/ 	.dword	_ZN34_INTERNAL_3d82eea5_4_k_cu_3e8a3f414cuda3std6ranges3__45__cpo4nextE
	.align		8
        /*00b8*/ 	.dword	_ZN34_INTERNAL_3d82eea5_4_k_cu_3e8a3f414cuda3std6ranges3__45__cpo4prevE
	.align		8
        /*00c0*/ 	.dword	_ZN34_INTERNAL_3d82eea5_4_k_cu_3e8a3f414cuda3std6ranges3__45__cpo4dataE
	.align		8
        /*00c8*/ 	.dword	_ZN34_INTERNAL_3d82eea5_4_k_cu_3e8a3f414cuda3std6ranges3__45__cpo5cdataE
	.align		8
        /*00d0*/ 	.dword	_ZN34_INTERNAL_3d82eea5_4_k_cu_3e8a3f414cuda3std6ranges3__45__cpo4sizeE
	.align		8
        /*00d8*/ 	.dword	_ZN34_INTERNAL_3d82eea5_4_k_cu_3e8a3f414cuda3std6ranges3__45__cpo5ssizeE
	.align		8
        /*00e0*/ 	.dword	_ZN34_INTERNAL_3d82eea5_4_k_cu_3e8a3f414cuda3std6ranges3__45__cpo8distanceE
	.align		8
        /*00e8*/ 	.dword	_ZN34_INTERNAL_3d82eea5_4_k_cu_3e8a3f416thrust24THRUST_300001_SM_1000_NS8cuda_cub3parE
	.align		8
        /*00f0*/ 	.dword	_ZN34_INTERNAL_3d82eea5_4_k_cu_3e8a3f416thrust24THRUST_300001_SM_1000_NS8cuda_cub10par_nosyncE
	.align		8
        /*00f8*/ 	.dword	_ZN34_INTERNAL_3d82eea5_4_k_cu_3e8a3f416thrust24THRUST_300001_SM_1000_NS6system6detail10sequential3seqE
	.align		8
        /*0100*/ 	.dword	_ZN34_INTERNAL_3d82eea5_4_k_cu_3e8a3f416thrust24THRUST_300001_SM_1000_NS6system3cpp3parE
	.align		8
        /*0108*/ 	.dword	_ZN34_INTERNAL_3d82eea5_4_k_cu_3e8a3f416thrust24THRUST_300001_SM_1000_NS12placeholders2_1E
	.align		8
        /*0110*/ 	.dword	_ZN34_INTERNAL_3d82eea5_4_k_cu_3e8a3f416thrust24THRUST_300001_SM_1000_NS12placeholders2_2E
	.align		8
        /*0118*/ 	.dword	_ZN34_INTERNAL_3d82eea5_4_k_cu_3e8a3f416thrust24THRUST_300001_SM_1000_NS12placeholders2_3E
	.align		8
        /*0120*/ 	.dword	_ZN34_INTERNAL_3d82eea5_4_k_cu_3e8a3f416thrust24THRUST_300001_SM_1000_NS12placeholders2_4E
	.align		8
        /*0128*/ 	.dword	_ZN34_INTERNAL_3d82eea5_4_k_cu_3e8a3f416thrust24THRUST_300001_SM_1000_NS12placeholders2_5E
	.align		8
        /*0130*/ 	.dword	_ZN34_INTERNAL_3d82eea5_4_k_cu_3e8a3f416thrust24THRUST_300001_SM_1000_NS12placeholders2_6E
	.align		8
        /*0138*/ 	.dword	_ZN34_INTERNAL_3d82eea5_4_k_cu_3e8a3f416thrust24THRUST_300001_SM_1000_NS12placeholders2_7E
	.align		8
        /*0140*/ 	.dword	_ZN34_INTERNAL_3d82eea5_4_k_cu_3e8a3f416thrust24THRUST_300001_SM_1000_NS12placeholders2_8E
	.align		8
        /*0148*/ 	.dword	_ZN34_INTERNAL_3d82eea5_4_k_cu_3e8a3f416thrust24THRUST_300001_SM_1000_NS12placeholders2_9E
	.align		8
        /*0150*/ 	.dword	_ZN34_INTERNAL_3d82eea5_4_k_cu_3e8a3f416thrust24THRUST_300001_SM_1000_NS12placeholders3_10E
	.align		8
        /*0158*/ 	.dword	_ZN34_INTERNAL_3d82eea5_4_k_cu_3e8a3f416thrust24THRUST_300001_SM_1000_NS3seqE
	.align		8
        /*0160*/ 	.dword	_ZN34_INTERNAL_3d82eea5_4_k_cu_3e8a3f416thrust24THRUST_300001_SM_1000_NS6deviceE


//--------------------- .text._ZN3cub18CUB_300001_SM_10006detail10radix_sort29DeviceRadixSortOnesweepKernelINS1_5radix10policy_hubIiNS0_8NullTypeEyE10Policy1000ELNS0_9SortOrderE1EiS6_yiiNS1_21identity_decomposer_tEEEvPT5_SC_PT3_PKSD_PT1_PKSH_PT2_PKSL_T4_iiT6_ --------------------------
	.section	.text._ZN3cub18CUB_300001_SM_10006detail10radix_sort29DeviceRadixSortOnesweepKernelINS1_5radix10policy_hubIiNS0_8NullTypeEyE10Policy1000ELNS0_9SortOrderE1EiS6_yiiNS1_21identity_decomposer_tEEEvPT5_SC_PT3_PKSD_PT1_PKSH_PT2_PKSL_T4_iiT6_,"ax",@progbits
	.align	128
        .global         _ZN3cub18CUB_300001_SM_10006detail10radix_sort29DeviceRadixSortOnesweepKernelINS1_5radix10policy_hubIiNS0_8NullTypeEyE10Policy1000ELNS0_9SortOrderE1EiS6_yiiNS1_21identity_decomposer_tEEEvPT5_SC_PT3_PKSD_PT1_PKSH_PT2_PKSL_T4_iiT6_
        .type           _ZN3cub18CUB_300001_SM_10006detail10radix_sort29DeviceRadixSortOnesweepKernelINS1_5radix10policy_hubIiNS0_8NullTypeEyE10Policy1000ELNS0_9SortOrderE1EiS6_yiiNS1_21identity_decomposer_tEEEvPT5_SC_PT3_PKSD_PT1_PKSH_PT2_PKSL_T4_iiT6_,@function
        .size           _ZN3cub18CUB_300001_SM_10006detail10radix_sort29DeviceRadixSortOnesweepKernelINS1_5radix10policy_hubIiNS0_8NullTypeEyE10Policy1000ELNS0_9SortOrderE1EiS6_yiiNS1_21identity_decomposer_tEEEvPT5_SC_PT3_PKSD_PT1_PKSH_PT2_PKSL_T4_iiT6_,(.L_x_453 - _ZN3cub18CUB_300001_SM_10006detail10radix_sort29DeviceRadixSortOnesweepKernelINS1_5radix10policy_hubIiNS0_8NullTypeEyE10Policy1000ELNS0_9SortOrderE1EiS6_yiiNS1_21identity_decomposer_tEEEvPT5_SC_PT3_PKSD_PT1_PKSH_PT2_PKSL_T4_iiT6_)
        .other          _ZN3cub18CUB_300001_SM_10006detail10radix_sort29DeviceRadixSortOnesweepKernelINS1_5radix10policy_hubIiNS0_8NullTypeEyE10Policy1000ELNS0_9SortOrderE1EiS6_yiiNS1_21identity_decomposer_tEEEvPT5_SC_PT3_PKSD_PT1_PKSH_PT2_PKSL_T4_iiT6_,@"STO_CUDA_ENTRY STV_DEFAULT"
_ZN3cub18CUB_300001_SM_10006detail10radix_sort29DeviceRadixSortOnesweepKernelINS1_5radix10policy_hubIiNS0_8NullTypeEyE10Policy1000ELNS0_9SortOrderE1EiS6_yiiNS1_21identity_decomposer_tEEEvPT5_SC_PT3_PKSD_PT1_PKSH_PT2_PKSL_T4_iiT6_:
.text._ZN3cub18CUB_300001_SM_10006detail10radix_sort29DeviceRadixSortOnesweepKernelINS1_5radix10policy_hubIiNS0_8NullTypeEyE10Policy1000ELNS0_9SortOrderE1EiS6_yiiNS1_21identity_decomposer_tEEEvPT5_SC_PT3_PKSD_PT1_PKSH_PT2_PKSL_T4_iiT6_:
[----:B------:R-:W-:Y:S01]  /*0000*/  LDC R1, c[0x0][0x37c] ;  /* 0x0000df00ff017b82 */ /* 0x000fe20000000800 */
[----:B------:R-:W0:Y:S01]  /*0010*/  S2R R3, SR_TID.X ;  /* 0x0000000000037919 */ /* 0x000e220000002100 */
[----:B------:R-:W1:Y:S01]  /*0020*/  LDCU.64 UR8, c[0x0][0x358] ;  /* 0x00006b00ff0877ac */ /* 0x000e620008000a00 */
[----:B------:R-:W-:Y:S01]  /*0030*/  BSSY.RECONVERGENT B0, `(.L_x_0) ;  /* 0x000000a000007945 */ /* 0x000fe20003800200 */
[----:B0-----:R-:W-:-:S13]  /*0040*/  ISETP.NE.AND P0, PT, R3, RZ, PT ;  /* 0x000000ff0300720c */ /* 0x001fda0003f05270 */
[----:B-1----:R-:W-:Y:S05]  /*0050*/  @P0 BRA `(.L_x_1) ;  /* 0x00000000001c0947 */ /* 0x002fea0003800000 */
[----:B------:R-:W0:Y:S01]  /*0060*/  LDC.64 R4, c[0x0][0x388] ;  /* 0x0000e200ff047b82 */ /* 0x000e220000000a00 */
[----:B------:R-:W-:-:S05]  /*0070*/  IMAD.MOV.U32 R7, RZ, RZ, 0x1 ;  /* 0x00000001ff077424 */ /* 0x000fca00078e00ff */
[----:B0-----:R-:W2:Y:S02]  /*0080*/  ATOMG.E.ADD.STRONG.GPU PT, R4, desc[UR8][R4.64], R7 ;  /* 0x80000007040479a8 */ /* 0x001ea400081ef108 */
[----:B------:R-:W0:Y:S01]  /*0090*/  S2UR UR5, SR_CgaCtaId ;  /* 0x00000000000579c3 */ /* 0x000e220000008800 */
[----:B------:R-:W-:Y:S02]  /*00a0*/  UMOV UR4, 0x400 ;  /* 0x0000040000047882 */ /* 0x000fe40000000000 */
[----:B0-----:R-:W-:-:S09]  /*00b0*/  ULEA UR4, UR5, UR4, 0x18 ;  /* 0x0000000405047291 */ /* 0x001fd2000f8ec0ff */
[----:B--2---:R0:W-:Y:S03]  /*00c0*/  STS [UR4+0x7200], R4 ;  /* 0x00720004ff007988 */ /* 0x0041e60008000804 */
.L_x_1:
[----:B------:R-:W-:Y:S05]  /*00d0*/  BSYNC.RECONVERGENT B0 ;  /* 0x0000000000007941 */ /* 0x000fea0003800200 */
.L_x_0:
[----:B------:R-:W1:Y:S08]  /*00e0*/  S2UR UR5, SR_CgaCtaId ;  /* 0x00000000000579c3 */ /* 0x000e700000008800 */
[----:B------:R-:W-:Y:S06]  /*00f0*/  BAR.SYNC.DEFER_BLOCKING 0x0 ;  /* 0x0000000000007b1d */ /* 0x000fec0000010000 */
[----:B------:R-:W-:Y:S01]  /*0100*/  UMOV UR4, 0x400 ;  /* 0x0000040000047882 */ /* 0x000fe20000000000 */
[----:B------:R-:W2:Y:S01]  /*0110*/  S2R R46, SR_LANEID ;  /* 0x00000000002e7919 */ /* 0x000ea20000000000 */
[----:B-1----:R-:W-:Y:S01]  /*0120*/  ULEA UR4, UR5, UR4, 0x18 ;  /* 0x0000000405047291 */ /* 0x002fe2000f8ec0ff */
[----:B------:R-:W1:Y:S08]  /*0130*/  LDCU UR5, c[0x0][0x3c0] ;  /* 0x00007800ff0577ac */ /* 0x000e700008000800 */
[----:B------:R-:W3:Y:S02]  /*0140*/  LDS R0, [UR4+0x7200] ;  /* 0x00720004ff007984 */ /* 0x000ee40008000800 */
[----:B---3--:R-:W-:-:S13]  /*0150*/  R2UR UR7, R0 ;  /* 0x00000000000772ca */ /* 0x008fda00000e0000 */
[----:B------:R-:W-:-:S04]  /*0160*/  UIMAD UR6, UR7, 0x1c80, URZ ;  /* 0x00001c80070678a4 */ /* 0x000fc8000f8e02ff */
[----:B------:R-:W-:Y:S02]  /*0170*/  UIADD3 UR10, UPT, UPT, UR6, 0x1c80, URZ ;  /* 0x00001c80060a7890 */ /* 0x000fe4000fffe0ff */
[----:B------:R-:W-:Y:S02]  /*0180*/  USHF.R.S32.HI UR11, URZ, 0x1f, UR6 ;  /* 0x0000001fff0b7899 */ /* 0x000fe40008011406 */
[----:B-1----:R-:W-:-:S09]  /*0190*/  UISETP.GT.AND UP0, UPT, UR10, UR5, UPT ;  /* 0x000000050a00728c */ /* 0x002fd2000bf04270 */
[----:B--2---:R-:W-:Y:S05]  /*01a0*/  BRA.U UP0, `(.L_x_2) ;  /* 0x0000000100707547 */ /* 0x004fea000b800000 */
[----:B------:R-:W0:Y:S01]  /*01b0*/  LDCU.64 UR12, c[0x0][0x3a8] ;  /* 0x00007500ff0c77ac */ /* 0x000e220008000a00 */
[C---:B------:R-:W-:Y:S02]  /*01c0*/  LOP3.LUT R0, R3.reuse, 0x1f, RZ, 0xc0, !PT ;  /* 0x0000001f03007812 */ /* 0x040fe400078ec0ff */
[----:B------:R-:W-:-:S05]  /*01d0*/  LOP3.LUT R5, R3, 0x3e0, RZ, 0xc0, !PT ;  /* 0x000003e003057812 */ /* 0x000fca00078ec0ff */
[----:B------:R-:W-:-:S05]  /*01e0*/  IMAD R0, R5, 0x13, R0 ;  /* 0x0000001305007824 */ /* 0x000fca00078e0200 */
[----:B------:R-:W-:-:S05]  /*01f0*/  IADD3 R0, P0, PT, R0, UR6, RZ ;  /* 0x0000000600007c10 */ /* 0x000fca000ff1e0ff */
[----:B------:R-:W-:Y:S01]  /*0200*/  IMAD.X R5, RZ, RZ, UR11, P0 ;  /* 0x0000000bff057e24 */ /* 0x000fe200080e06ff */
[----:B0-----:R-:W-:-:S04]  /*0210*/  LEA R4, P0, R0, UR12, 0x2 ;  /* 0x0000000c00047c11 */ /* 0x001fc8000f8010ff */
[----:B------:R-:W-:-:S05]  /*0220*/  LEA.HI.X R5, R0, UR13, R5, 0x2, P0 ;  /* 0x0000000d00057c11 */ /* 0x000fca00080f1405 */
[----:B------:R0:W5:Y:S04]  /*0230*/  LDG.E R44, desc[UR8][R4.64] ;  /* 0x00000008042c7981 */ /* 0x000168000c1e1900 */
        /* <DEDUP_REMOVED lines=17> */
[----:B------:R0:W5:Y:S01]  /*0350*/  LDG.E R24, desc[UR8][R4.64+0x900] ;  /* 0x0009000804187981 */ /* 0x000162000c1e1900 */
[----:B------:R-:W-:Y:S05]  /*0360*/  BRA `(.L_x_3) ;  /* 0x0000000400507947 */ /* 0x000fea0003800000 */
.L_x_2:
[C---:B------:R-:W-:Y:S01]  /*0370*/  LOP3.LUT R0, R3.reuse, 0x1f, RZ, 0xc0, !PT ;  /* 0x0000001f03007812 */ /* 0x040fe200078ec0ff */
[----:B------:R-:W1:Y:S01]  /*0380*/  LDCU.64 UR12, c[0x0][0x3a8] ;  /* 0x00007500ff0c77ac */ /* 0x000e620008000a00 */
[----:B------:R-:W-:Y:S01]  /*0390*/  LOP3.LUT R5, R3, 0x3e0, RZ, 0xc0, !PT ;  /* 0x000003e003057812 */ /* 0x000fe200078ec0ff */
[----:B------:R-:W-:Y:S01]  /*03a0*/  IMAD.MOV.U32 R44, RZ, RZ, -0x80000000 ;  /* 0x80000000ff2c7424 */ /* 0x000fe200078e00ff */
[----:B------:R-:W-:Y:S01]  /*03b0*/  UIADD3 UR5, UPT, UPT, -UR6, UR5, URZ ;  /* 0x0000000506057290 */ /* 0x000fe2000fffe1ff */
[----:B------:R-:W-:Y:S02]  /*03c0*/  IMAD.MOV.U32 R42, RZ, RZ, -0x80000000 ;  /* 0x80000000ff2a7424 */ /* 0x000fe400078e00ff */
[----:B------:R-:W-:Y:S02]  /*03d0*/  IMAD R7, R5, 0x13, R0 ;  /* 0x0000001305077824 */ /* 0x000fe400078e0200 */
[----:B------:R-:W-:Y:S02]  /*03e0*/  IMAD.MOV.U32 R43, RZ, RZ, -0x80000000 ;  /* 0x80000000ff2b7424 */ /* 0x000fe400078e00ff */
[C---:B------:R-:W-:Y:S01]  /*03f0*/  VIADD R0, R7.reuse, 0x20 ;  /* 0x0000002007007836 */ /* 0x040fe20000000000 */
[C---:B------:R-:W-:Y:S01]  /*0400*/  ISETP.GE.AND P1, PT, R7.reuse, UR5, PT ;  /* 0x0000000507007c0c */ /* 0x040fe2000bf26270 */
[----:B------:R-:W-:-:S02]  /*0410*/  VIADD R5, R7, 0x60 ;  /* 0x0000006007057836 */ /* 0x000fc40000000000 */
[C---:B0-----:R-:W-:Y:S01]  /*0420*/  VIADD R4, R7.reuse, 0x40 ;  /* 0x0000004007047836 */ /* 0x041fe20000000000 */
[----:B------:R-:W-:Y:S01]  /*0430*/  ISETP.GE.AND P2, PT, R0, UR5, PT ;  /* 0x0000000500007c0c */ /* 0x000fe2000bf46270 */
[C---:B------:R-:W-:Y:S01]  /*0440*/  VIADD R8, R7.reuse, 0xa0 ;  /* 0x000000a007087836 */ /* 0x040fe20000000000 */
[C---:B------:R-:W-:Y:S01]  /*0450*/  IADD3 R0, P0, PT, R7.reuse, UR6, RZ ;  /* 0x0000000607007c10 */ /* 0x040fe2000ff1e0ff */
[----:B------:R-:W-:Y:S01]  /*0460*/  VIADD R6, R7, 0x80 ;  /* 0x0000008007067836 */ /* 0x000fe20000000000 */
[----:B------:R-:W-:Y:S01]  /*0470*/  ISETP.GE.AND P4, PT, R5, UR5, PT ;  /* 0x0000000505007c0c */ /* 0x000fe2000bf86270 */
[----:B------:R-:W-:Y:S01]  /*0480*/  VIADD R9, R7, 0xc0 ;  /* 0x000000c007097836 */ /* 0x000fe20000000000 */
[----:B------:R-:W-:Y:S01]  /*0490*/  ISETP.GE.AND P3, PT, R4, UR5, PT ;  /* 0x0000000504007c0c */ /* 0x000fe2000bf66270 */
[----:B------:R-:W-:Y:S01]  /*04a0*/  IMAD.X R5, RZ, RZ, UR11, P0 ;  /* 0x0000000bff057e24 */ /* 0x000fe200080e06ff */
[----:B-1----:R-:W-:Y:S02]  /*04b0*/  LEA R4, P0, R0, UR12, 0x2 ;  /* 0x0000000c00047c11 */ /* 0x002fe4000f8010ff */
[----:B------:R-:W-:-:S02]  /*04c0*/  ISETP.GE.AND P6, PT, R8, UR5, PT ;  /* 0x0000000508007c0c */ /* 0x000fc4000bfc6270 */
[----:B------:R-:W-:Y:S01]  /*04d0*/  LEA.HI.X R5, R0, UR13, R5, 0x2, P0 ;  /* 0x0000000d00057c11 */ /* 0x000fe200080f1405 */
[----:B------:R-:W-:Y:S01]  /*04e0*/  VIADD R0, R7, 0xe0 ;  /* 0x000000e007007836 */ /* 0x000fe20000000000 */
[----:B------:R-:W-:Y:S01]  /*04f0*/  ISETP.GE.AND P5, PT, R6, UR5, PT ;  /* 0x0000000506007c0c */ /* 0x000fe2000bfa6270 */
[----:B------:R-:W-:Y:S01]  /*0500*/  IMAD.MOV.U32 R8, RZ, RZ, -0x80000000 ;  /* 0x80000000ff087424 */ /* 0x000fe200078e00ff */
[----:B------:R-:W-:Y:S01]  /*0510*/  ISETP.GE.AND P0, PT, R9, UR5, PT ;  /* 0x0000000509007c0c */ /* 0x000fe2000bf06270 */
[----:B------:R1:W5:Y:S01]  /*0520*/  @!P1 LDG.E R44, desc[UR8][R4.64] ;  /* 0x00000008042c9981 */ /* 0x000362000c1e1900 */
[----:B------:R-:W-:Y:S01]  /*0530*/  ISETP.GE.AND P1, PT, R0, UR5, PT ;  /* 0x0000000500007c0c */ /* 0x000fe2000bf26270 */
[C---:B------:R-:W-:Y:S02]  /*0540*/  VIADD R0, R7.reuse, 0x120 ;  /* 0x0000012007007836 */ /* 0x040fe40000000000 */
[----:B------:R1:W5:Y:S01]  /*0550*/  @!P3 LDG.E R42, desc[UR8][R4.64+0x100] ;  /* 0x00010008042ab981 */ /* 0x000362000c1e1900 */
[----:B------:R-:W-:-:S02]  /*0560*/  VIADD R6, R7, 0x100 ;  /* 0x0000010007067836 */ /* 0x000fc40000000000 */
[----:B------:R-:W-:Y:S01]  /*0570*/  ISETP.GE.AND P3, PT, R0, UR5, PT ;  /* 0x0000000500007c0c */ /* 0x000fe2000bf66270 */
[----:B------:R-:W-:Y:S01]  /*0580*/  VIADD R0, R7, 0x140 ;  /* 0x0000014007007836 */ /* 0x000fe20000000000 */
[----:B------:R1:W5:Y:S01]  /*0590*/  @!P4 LDG.E R8, desc[UR8][R4.64+0x180] ;  /* 0x000180080408c981 */ /* 0x000362000c1e1900 */
[----:B------:R-:W-:-:S03]  /*05a0*/  IMAD.MOV.U32 R10, RZ, RZ, -0x80000000 ;  /* 0x80000000ff0a7424 */ /* 0x000fc600078e00ff */
[----:B------:R-:W-:Y:S01]  /*05b0*/  ISETP.GE.AND P4, PT, R0, UR5, PT ;  /* 0x0000000500007c0c */ /* 0x000fe2000bf86270 */
[C---:B------:R-:W-:Y:S01]  /*05c0*/  VIADD R0, R7.reuse, 0x180 ;  /* 0x0000018007007836 */ /* 0x040fe20000000000 */
[----:B------:R1:W5:Y:S01]  /*05d0*/  @!P2 LDG.E R43, desc[UR8][R4.64+0x80] ;  /* 0x00008008042ba981 */ /* 0x000362000c1e1900 */
[----:B------:R-:W-:Y:S01]  /*05e0*/  ISETP.GE.AND P2, PT, R6, UR5, PT ;  /* 0x0000000506007c0c */ /* 0x000fe2000bf46270 */
[----:B------:R-:W-:Y:S02]  /*05f0*/  IMAD.MOV.U32 R12, RZ, RZ, -0x80000000 ;  /* 0x80000000ff0c7424 */ /* 0x000fe400078e00ff */
[----:B------:R1:W5:Y:S01]  /*0600*/  @!P6 LDG.E R10, desc[UR8][R4.64+0x280] ;  /* 0x00028008040ae981 */ /* 0x000362000c1e1900 */
[----:B------:R-:W-:Y:S01]  /*0610*/  ISETP.GE.AND P6, PT, R0, UR5, PT ;  /* 0x0000000500007c0c */ /* 0x000fe2000bfc6270 */
[C---:B------:R-:W-:Y:S02]  /*0620*/  VIADD R0, R7.reuse, 0x1a0 ;  /* 0x000001a007007836 */ /* 0x040fe40000000000 */
[----:B------:R-:W-:Y:S01]  /*0630*/  IMAD.MOV.U32 R9, RZ, RZ, -0x80000000 ;  /* 0x80000000ff097424 */ /* 0x000fe200078e00ff */
[----:B------:R1:W5:Y:S01]  /*0640*/  @!P0 LDG.E R12, desc[UR8][R4.64+0x300] ;  /* 0x00030008040c8981 */ /* 0x000362000c1e1900 */
[----:B------:R-:W-:Y:S01]  /*0650*/  VIADD R6, R7, 0x160 ;  /* 0x0000016007067836 */ /* 0x000fe20000000000 */
[----:B------:R-:W-:Y:S01]  /*0660*/  ISETP.GE.AND P0, PT, R0, UR5, PT ;  /* 0x0000000500007c0c */ /* 0x000fe2000bf06270 */
[----:B------:R-:W-:-:S02]  /*0670*/  IMAD.MOV.U32 R14, RZ, RZ, -0x80000000 ;  /* 0x80000000ff0e7424 */ /* 0x000fc400078e00ff */
[C---:B------:R-:W-:Y:S01]  /*0680*/  VIADD R0, R7.reuse, 0x1e0 ;  /* 0x000001e007007836 */ /* 0x040fe20000000000 */
[----:B------:R1:W5:Y:S01]  /*0690*/  @!P5 LDG.E R9, desc[UR8][R4.64+0x200] ;  /* 0x000200080409d981 */ /* 0x000362000c1e1900 */
[----:B------:R-:W-:Y:S01]  /*06a0*/  ISETP.GE.AND P5, PT, R6, UR5, PT ;  /* 0x0000000506007c0c */ /* 0x000fe2000bfa6270 */
[----:B------:R-:W-:Y:S02]  /*06b0*/  IMAD.MOV.U32 R13, RZ, RZ, -0x80000000 ;  /* 0x80000000ff0d7424 */ /* 0x000fe400078e00ff */
[----:B------:R1:W5:Y:S01]  /*06c0*/  @!P2 LDG.E R14, desc[UR8][R4.64+0x400] ;  /* 0x00040008040ea981 */ /* 0x000362000c1e1900 */
[----:B------:R-:W-:Y:S01]  /*06d0*/  IMAD.MOV.U32 R15, RZ, RZ, -0x80000000 ;  /* 0x80000000ff0f7424 */ /* 0x000fe200078e00ff */
[----:B------:R-:W-:Y:S01]  /*06e0*/  ISETP.GE.AND P2, PT, R0, UR5, PT ;  /* 0x0000000500007c0c */ /* 0x000fe2000bf46270 */
[C---:B------:R-:W-:Y:S01]  /*06f0*/  VIADD R6, R7.reuse, 0x1c0 ;  /* 0x000001c007067836 */ /* 0x040fe20000000000 */
[----:B------:R1:W5:Y:S01]  /*0700*/  @!P1 LDG.E R13, desc[UR8][R4.64+0x380] ;  /* 0x00038008040d9981 */ /* 0x000362000c1e1900 */
[----:B------:R-:W-:-:S02]  /*0710*/  VIADD R0, R7, 0x200 ;  /* 0x0000020007007836 */ /* 0x000fc40000000000 */
[----:B------:R-:W-:Y:S01]  /*0720*/  IMAD.MOV.U32 R16, RZ, RZ, -0x80000000 ;  /* 0x80000000ff107424 */ /* 0x000fe200078e00ff */
[----:B------:R1:W5:Y:S01]  /*0730*/  @!P3 LDG.E R15, desc[UR8][R4.64+0x480] ;  /* 0x00048008040fb981 */ /* 0x000362000c1e1900 */
[----:B------:R-:W-:Y:S01]  /*0740*/  IMAD.MOV.U32 R17, RZ, RZ, -0x80000000 ;  /* 0x80000000ff117424 */ /* 0x000fe200078e00ff */
[----:B------:R-:W-:Y:S01]  /*0750*/  ISETP.GE.AND P1, PT, R6, UR5, PT ;  /* 0x0000000506007c0c */ /* 0x000fe2000bf26270 */
[C---:B------:R-:W-:Y:S01]  /*0760*/  VIADD R6, R7.reuse, 0x220 ;  /* 0x0000022007067836 */ /* 0x040fe20000000000 */
[----:B------:R-:W-:Y:S01]  /*0770*/  ISETP.GE.AND P3, PT, R0, UR5, PT ;  /* 0x0000000500007c0c */ /* 0x000fe2000bf66270 */
[----:B------:R-:W-:Y:S01]  /*0780*/  VIADD R0, R7, 0x240 ;  /* 0x0000024007007836 */ /* 0x000fe20000000000 */
[----:B------:R1:W5:Y:S02]  /*0790*/  @!P4 LDG.E R16, desc[UR8][R4.64+0x500] ;  /* 0x000500080410c981 */ /* 0x000364000c1e1900 */
[----:B------:R-:W-:Y:S02]  /*07a0*/  ISETP.GE.AND P4, PT, R6, UR5, PT ;  /* 0x0000000506007c0c */ /* 0x000fe4000bf86270 */
[----:B------:R1:W5:Y:S01]  /*07b0*/  @!P5 LDG.E R17, desc[UR8][R4.64+0x580] ;  /* 0x000580080411d981 */ /* 0x000362000c1e1900 */
[----:B------:R-:W-:Y:S01]  /*07c0*/  ISETP.GE.AND P5, PT, R0, UR5, PT ;  /* 0x0000000500007c0c */ /* 0x000fe2000bfa6270 */
[----:B------:R-:W-:-:S02]  /*07d0*/  IMAD.MOV.U32 R18, RZ, RZ, -0x80000000 ;  /* 0x80000000ff127424 */ /* 0x000fc400078e00ff */
[----:B------:R-:W-:Y:S02]  /*07e0*/  IMAD.MOV.U32 R19, RZ, RZ, -0x80000000 ;  /* 0x80000000ff137424 */ /* 0x000fe400078e00ff */
[----:B------:R-:W-:Y:S02]  /*07f0*/  IMAD.MOV.U32 R20, RZ, RZ, -0x80000000 ;  /* 0x80000000ff147424 */ /* 0x000fe400078e00ff */
[----:B------:R-:W-:Y:S01]  /*0800*/  IMAD.MOV.U32 R21, RZ, RZ, -0x80000000 ;  /* 0x80000000ff157424 */ /* 0x000fe200078e00ff */
[----:B------:R1:W5:Y:S01]  /*0810*/  @!P6 LDG.E R18, desc[UR8][R4.64+0x600] ;  /* 0x000600080412e981 */ /* 0x000362000c1e1900 */
[----:B------:R-:W-:Y:S02]  /*0820*/  IMAD.MOV.U32 R22, RZ, RZ, -0x80000000 ;  /* 0x80000000ff167424 */ /* 0x000fe400078e00ff */
[----:B------:R-:W-:Y:S01]  /*0830*/  IMAD.MOV.U32 R23, RZ, RZ, -0x80000000 ;  /* 0x80000000ff177424 */ /* 0x000fe200078e00ff */
[----:B------:R1:W5:Y:S01]  /*0840*/  @!P0 LDG.E R19, desc[UR8][R4.64+0x680] ;  /* 0x0006800804138981 */ /* 0x000362000c1e1900 */
[----:B------:R-:W-:-:S03]  /*0850*/  IMAD.MOV.U32 R24, RZ, RZ, -0x80000000 ;  /* 0x80000000ff187424 */ /* 0x000fc600078e00ff */
[----:B------:R1:W5:Y:S04]  /*0860*/  @!P1 LDG.E R20, desc[UR8][R4.64+0x700] ;  /* 0x0007000804149981 */ /* 0x000368000c1e1900 */
[----:B------:R1:W5:Y:S04]  /*0870*/  @!P2 LDG.E R21, desc[UR8][R4.64+0x780] ;  /* 0x000780080415a981 */ /* 0x000368000c1e1900 */
[----:B------:R1:W5:Y:S04]  /*0880*/  @!P3 LDG.E R22, desc[UR8][R4.64+0x800] ;  /* 0x000800080416b981 */ /* 0x000368000c1e1900 */
[----:B------:R1:W5:Y:S04]  /*0890*/  @!P4 LDG.E R23, desc[UR8][R4.64+0x880] ;  /* 0x000880080417c981 */ /* 0x000368000c1e1900 */
[----:B------:R1:W5:Y:S02]  /*08a0*/  @!P5 LDG.E R24, desc[UR8][R4.64+0x900] ;  /* 0x000900080418d981 */ /* 0x000364000c1e1900 */
.L_x_3:
[----:B01----:R-:W-:Y:S01]  /*08b0*/  VIMNMX R5, PT, PT, R46, 0xe0, !PT ;  /* 0x000000e02e057848 */ /* 0x003fe20007fe0100 */
[----:B------:R-:W0:Y:S01]  /*08c0*/  LDCU UR5, c[0x0][0x3c8] ;  /* 0x00007900ff0577ac */ /* 0x000e220008000800 */
[----:B------:R-:W-:Y:S01]  /*08d0*/  SHF.R.U32.HI R0, RZ, 0x5, R3 ;  /* 0x00000005ff007819 */ /* 0x000fe20000011603 */
[----:B------:R-:W-:Y:S01]  /*08e0*/  BSSY.RECONVERGENT B0, `(.L_x_4) ;  /* 0x0000026000007945 */ /* 0x000fe20003800200 */
[--C-:B------:R-:W-:Y:S01]  /*08f0*/  IADD3 R5, PT, PT, R5, 0x1f, -R46.reuse ;  /* 0x0000001f05057810 */ /* 0x100fe20007ffe82e */
[----:B------:R-:W-:Y:S01]  /*0900*/  UMOV UR6, 0xffffffff ;  /* 0xffffffff00067882 */ /* 0x000fe20000000000 */
[----:B------:R-:W-:Y:S02]  /*0910*/  IMAD.MOV.U32 R7, RZ, RZ, R46 ;  /* 0x000000ffff077224 */ /* 0x000fe400078e002e */
[C---:B------:R-:W-:Y:S02]  /*0920*/  ISETP.GE.U32.AND P0, PT, R5.reuse, 0x1e0, PT ;  /* 0x000001e00500780c */ /* 0x040fe40003f06070 */
[----:B------:R-:W-:Y:S01]  /*0930*/  LEA.HI R6, R5, 0x1, RZ, 0x1b ;  /* 0x0000000105067811 */ /* 0x000fe200078fd8ff */
[----:B------:R-:W-:-:S03]  /*0940*/  IMAD.SHL.U32 R5, R0, 0x400, RZ ;  /* 0x0000040000057824 */ /* 0x000fc600078e00ff */
[----:B------:R-:W-:-:S04]  /*0950*/  LOP3.LUT R25, R6, 0xf, RZ, 0xc0, !PT ;  /* 0x0000000f06197812 */ /* 0x000fc800078ec0ff */
[----:B------:R-:W-:Y:S01]  /*0960*/  ISETP.NE.AND P1, PT, R25, RZ, PT ;  /* 0x000000ff1900720c */ /* 0x000fe20003f25270 */
[----:B0-----:R-:W-:Y:S02]  /*0970*/  USHF.L.U32 UR5, UR6, UR5, URZ ;  /* 0x0000000506057299 */ /* 0x001fe400080006ff */
[----:B------:R-:W-:Y:S10]  /*0980*/  @!P0 BRA `(.L_x_5) ;  /* 0x00000000006c8947 */ /* 0x000ff40003800000 */
[----:B------:R-:W-:Y:S01]  /*0990*/  IMAD R4, R46, 0x4, R5 ;  /* 0x000000042e047824 */ /* 0x000fe200078e0205 */
[----:B------:R-:W-:Y:S01]  /*09a0*/  LOP3.LUT R0, R6, 0xffffff0, RZ, 0xc0, !PT ;  /* 0x0ffffff006007812 */ /* 0x000fe200078ec0ff */
[----:B------:R-:W-:Y:S02]  /*09b0*/  IMAD.U32 R11, RZ, RZ, UR4 ;  /* 0x00000004ff0b7e24 */ /* 0x000fe4000f8e00ff */
[----:B------:R-:W-:Y:S02]  /*09c0*/  IMAD.MOV.U32 R7, RZ, RZ, R46 ;  /* 0x000000ffff077224 */ /* 0x000fe400078e002e */
[----:B------:R-:W-:Y:S01]  /*09d0*/  IMAD.MOV R0, RZ, RZ, -R0 ;  /* 0x000000ffff007224 */ /* 0x000fe200078e0a00 */
[----:B------:R-:W-:-:S07]  /*09e0*/  IADD3 R4, PT, PT, R4, 0x400, R11 ;  /* 0x0000040004047810 */ /* 0x000fce0007ffe00b */
.L_x_6:
[----:B------:R-:W-:Y:S01]  /*09f0*/  VIADD R0, R0, 0x10 ;  /* 0x0000001000007836 */ /* 0x000fe20000000000 */
[----:B------:R-:W-:Y:S01]  /*0a00*/  STS [R4+-0x400], RZ ;  /* 0xfffc00ff04007388 */ /* 0x000fe20000000800 */
[----:B------:R-:W-:-:S03]  /*0a10*/  VIADD R7, R7, 0x200 ;  /* 0x0000020007077836 */ /* 0x000fc60000000000 */
[----:B------:R-:W-:Y:S01]  /*0a20*/  ISETP.NE.AND P0, PT, R0, RZ, PT ;  /* 0x000000ff0000720c */ /* 0x000fe20003f05270 */
[----:B------:R-:W-:Y:S04]  /*0a30*/  STS [R4+-0x380], RZ ;  /* 0xfffc80ff04007388 */ /* 0x000fe80000000800 */
[----:B------:R-:W-:Y:S04]  /*0a40*/  STS [R4+-0x300], RZ ;  /* 0xfffd00ff04007388 */ /* 0x000fe80000000800 */
[----:B------:R-:W-:Y:S04]  /*0a50*/  STS [R4+-0x280], RZ ;  /* 0xfffd80ff04007388 */ /* 0x000fe80000000800 */
[----:B------:R-:W-:Y:S04]  /*0a60*/  STS [R4+-0x200], RZ ;  /* 0xfffe00ff04007388 */ /* 0x000fe80000000800 */
[----:B------:R-:W-:Y:S04]  /*0a70*/  STS [R4+-0x180], RZ ;  /* 0xfffe80ff04007388 */ /* 0x000fe80000000800 */
[----:B------:R-:W-:Y:S04]  /*0a80*/  STS [R4+-0x100], RZ ;  /* 0xffff00ff04007388 */ /* 0x000fe80000000800 */
[----:B------:R-:W-:Y:S04]  /*0a90*/  STS [R4+-0x80], RZ ;  /* 0xffff80ff04007388 */ /* 0x000fe80000000800 */
[----:B------:R-:W-:Y:S04]  /*0aa0*/  STS [R4], RZ ;  /* 0x000000ff04007388 */ /* 0x000fe80000000800 */
[----:B------:R-:W-:Y:S04]  /*0ab0*/  STS [R4+0x80], RZ ;  /* 0x000080ff04007388 */ /* 0x000fe80000000800 */
[----:B------:R-:W-:Y:S04]  /*0ac0*/  STS [R4+0x100], RZ ;  /* 0x000100ff04007388 */ /* 0x000fe80000000800 */
[----:B------:R-:W-:Y:S04]  /*0ad0*/  STS [R4+0x180], RZ ;  /* 0x000180ff04007388 */ /* 0x000fe80000000800 */
[----:B------:R-:W-:Y:S04]  /*0ae0*/  STS [R4+0x200], RZ ;  /* 0x000200ff04007388 */ /* 0x000fe80000000800 */
[----:B------:R-:W-:Y:S04]  /*0af0*/  STS [R4+0x280], RZ ;  /* 0x000280ff04007388 */ /* 0x000fe80000000800 */
[----:B------:R-:W-:Y:S04]  /*0b00*/  STS [R4+0x300], RZ ;  /* 0x000300ff04007388 */ /* 0x000fe80000000800 */
[----:B------:R0:W-:Y:S02]  /*0b10*/  STS [R4+0x380], RZ ;  /* 0x000380ff04007388 */ /* 0x0001e40000000800 */
[----:B0-----:R-:W-:Y:S01]  /*0b20*/  VIADD R4, R4, 0x800 ;  /* 0x0000080004047836 */ /* 0x001fe20000000000 */
[----:B------:R-:W-:Y:S06]  /*0b30*/  @P0 BRA `(.L_x_6) ;  /* 0xfffffffc00ac0947 */ /* 0x000fec000383ffff */
.L_x_5:
[----:B------:R-:W-:Y:S05]  /*0b40*/  BSYNC.RECONVERGENT B0 ;  /* 0x0000000000007941 */ /* 0x000fea0003800200 */
.L_x_4:
[----:B------:R-:W-:Y:S01]  /*0b50*/  BSSY.RECONVERGENT B0, `(.L_x_7) ;  /* 0x0000026000007945 */ /* 0x000fe20003800200 */
[----:B------:R-:W-:-:S03]  /*0b60*/  VIADD R4, R5, UR4 ;  /* 0x0000000405047c36 */ /* 0x000fc60008000000 */
[----:B------:R-:W-:Y:S05]  /*0b70*/  @!P1 BRA `(.L_x_8) ;  /* 0x00000000008c9947 */ /* 0x000fea0003800000 */
[----:B------:R-:W-:Y:S01]  /*0b80*/  ISETP.GE.U32.AND P0, PT, R25, 0x8, PT ;  /* 0x000000081900780c */ /* 0x000fe20003f06070 */
[----:B------:R-:W-:Y:S01]  /*0b90*/  BSSY.RECONVERGENT B1, `(.L_x_9) ;  /* 0x000000e000017945 */ /* 0x000fe20003800200 */
[----:B------:R-:W-:-:S04]  /*0ba0*/  LOP3.LUT R11, R6, 0x7, RZ, 0xc0, !PT ;  /* 0x00000007060b7812 */ /* 0x000fc800078ec0ff */
[----:B------:R-:W-:-:S07]  /*0bb0*/  ISETP.NE.AND P1, PT, R11, RZ, PT ;  /* 0x000000ff0b00720c */ /* 0x000fce0003f25270 */
[----:B------:R-:W-:Y:S06]  /*0bc0*/  @!P0 BRA `(.L_x_10) ;  /* 0x0000000000288947 */ /* 0x000fec0003800000 */
[C---:B------:R-:W-:Y:S02]  /*0bd0*/  IMAD R0, R7.reuse, 0x4, R4 ;  /* 0x0000000407007824 */ /* 0x040fe400078e0204 */
[----:B------:R-:W-:-:S03]  /*0be0*/  VIADD R7, R7, 0x100 ;  /* 0x0000010007077836 */ /* 0x000fc60000000000 */
[----:B------:R0:W-:Y:S04]  /*0bf0*/  STS [R0], RZ ;  /* 0x000000ff00007388 */ /* 0x0001e80000000800 */
[----:B------:R0:W-:Y:S04]  /*0c00*/  STS [R0+0x80], RZ ;  /* 0x000080ff00007388 */ /* 0x0001e80000000800 */
[----:B------:R0:W-:Y:S04]  /*0c10*/  STS [R0+0x100], RZ ;  /* 0x000100ff00007388 */ /* 0x0001e80000000800 */
[----:B------:R0:W-:Y:S04]  /*0c20*/  STS [R0+0x180], RZ ;  /* 0x000180ff00007388 */ /* 0x0001e80000000800 */
[----:B------:R0:W-:Y:S04]  /*0c30*/  STS [R0+0x200], RZ ;  /* 0x000200ff00007388 */ /* 0x0001e80000000800 */
[----:B------:R0:W-:Y:S04]  /*0c40*/  STS [R0+0x280], RZ ;  /* 0x000280ff00007388 */ /* 0x0001e80000000800 */
[----:B------:R0:W-:Y:S04]  /*0c50*/  STS [R0+0x300], RZ ;  /* 0x000300ff00007388 */ /* 0x0001e80000000800 */
[----:B------:R0:W-:Y:S02]  /*0c60*/  STS [R0+0x380], RZ ;  /* 0x000380ff00007388 */ /* 0x0001e40000000800 */
.L_x_10:
[----:B------:R-:W-:Y:S05]  /*0c70*/  BSYNC.RECONVERGENT B1 ;  /* 0x0000000000017941 */ /* 0x000fea0003800200 */
.L_x_9:
[----:B------:R-:W-:Y:S05]  /*0c80*/  @!P1 BRA `(.L_x_8) ;  /* 0x0000000000489947 */ /* 0x000fea0003800000 */
[----:B------:R-:W-:Y:S02]  /*0c90*/  ISETP.GE.U32.AND P0, PT, R11, 0x4, PT ;  /* 0x000000040b00780c */ /* 0x000fe40003f06070 */
[----:B------:R-:W-:-:S04]  /*0ca0*/  LOP3.LUT R6, R6, 0x3, RZ, 0xc0, !PT ;  /* 0x0000000306067812 */ /* 0x000fc800078ec0ff */
[----:B------:R-:W-:-:S07]  /*0cb0*/  ISETP.NE.AND P1, PT, R6, RZ, PT ;  /* 0x000000ff0600720c */ /* 0x000fce0003f25270 */
[C---:B0-----:R-:W-:Y:S02]  /*0cc0*/  @P0 IMAD R0, R7.reuse, 0x4, R4 ;  /* 0x0000000407000824 */ /* 0x041fe400078e0204 */
[----:B------:R-:W-:-:S03]  /*0cd0*/  @P0 VIADD R7, R7, 0x80 ;  /* 0x0000008007070836 */ /* 0x000fc60000000000 */
[----:B------:R1:W-:Y:S04]  /*0ce0*/  @P0 STS [R0], RZ ;  /* 0x000000ff00000388 */ /* 0x0003e80000000800 */
[----:B------:R1:W-:Y:S04]  /*0cf0*/  @P0 STS [R0+0x80], RZ ;  /* 0x000080ff00000388 */ /* 0x0003e80000000800 */
[----:B------:R1:W-:Y:S04]  /*0d00*/  @P0 STS [R0+0x100], RZ ;  /* 0x000100ff00000388 */ /* 0x0003e80000000800 */
[----:B------:R1:W-:Y:S01]  /*0d10*/  @P0 STS [R0+0x180], RZ ;  /* 0x000180ff00000388 */ /* 0x0003e20000000800 */
[----:B------:R-:W-:Y:S05]  /*0d20*/  @!P1 BRA `(.L_x_8) ;  /* 0x0000000000209947 */ /* 0x000fea0003800000 */
[----:B------:R-:W-:Y:S02]  /*0d30*/  IMAD R5, R7, 0x4, R5 ;  /* 0x0000000407057824 */ /* 0x000fe400078e0205 */
[----:B------:R-:W-:Y:S02]  /*0d40*/  IMAD.MOV R6, RZ, RZ, -R6 ;  /* 0x000000ffff067224 */ /* 0x000fe400078e0a06 */
[----:B------:R-:W-:-:S07]  /*0d50*/  VIADD R5, R5, UR4 ;  /* 0x0000000405057c36 */ /* 0x000fce0008000000 */
.L_x_11:
[----:B------:R-:W-:Y:S01]  /*0d60*/  VIADD R6, R6, 0x1 ;  /* 0x0000000106067836 */ /* 0x000fe20000000000 */
[----:B------:R0:W-:Y:S04]  /*0d70*/  STS [R5], RZ ;  /* 0x000000ff05007388 */ /* 0x0001e80000000800 */
[----:B------:R-:W-:Y:S01]  /*0d80*/  ISETP.NE.AND P0, PT, R6, RZ, PT ;  /* 0x000000ff0600720c */ /* 0x000fe20003f05270 */
[----:B0-----:R-:W-:-:S12]  /*0d90*/  VIADD R5, R5, 0x80 ;  /* 0x0000008005057836 */ /* 0x001fd80000000000 */
[----:B------:R-:W-:Y:S05]  /*0da0*/  @P0 BRA `(.L_x_11) ;  /* 0xfffffffc00ec0947 */ /* 0x000fea000383ffff */
.L_x_8:
[----:B------:R-:W-:Y:S05]  /*0db0*/  BSYNC.RECONVERGENT B0 ;  /* 0x0000000000007941 */ /* 0x000fea0003800200 */
.L_x_7:
[----:B------:R-:W2:Y:S01]  /*0dc0*/  LDCU UR6, c[0x0][0x3c4] ;  /* 0x00007880ff0677ac */ /* 0x000ea20008000800 */
[----:B-----5:R-:W-:Y:S01]  /*0dd0*/  LOP3.LUT R45, R44, 0x7fffffff, RZ, 0x3c, !PT ;  /* 0x7fffffff2c2d7812 */ /* 0x020fe200078e3cff */
[----:B------:R-:W-:Y:S01]  /*0de0*/  BSSY.RECONVERGENT B0, `(.L_x_12) ;  /* 0x0000089000007945 */ /* 0x000fe20003800200 */
[----:B------:R-:W-:Y:S02]  /*0df0*/  LOP3.LUT R6, R43, 0x7fffffff, RZ, 0x3c, !PT ;  /* 0x7fffffff2b067812 */ /* 0x000fe400078e3cff */
[----:B01----:R-:W-:Y:S02]  /*0e00*/  LOP3.LUT R0, R42, 0x7fffffff, RZ, 0x3c, !PT ;  /* 0x7fffffff2a007812 */ /* 0x003fe400078e3cff */
[----:B------:R-:W-:Y:S02]  /*0e10*/  LOP3.LUT R41, R8, 0x7fffffff, RZ, 0x3c, !PT ;  /* 0x7fffffff08297812 */ /* 0x000fe400078e3cff */
[----:B------:R-:W-:Y:S02]  /*0e20*/  LOP3.LUT R40, R9, 0x7fffffff, RZ, 0x3c, !PT ;  /* 0x7fffffff09287812 */ /* 0x000fe400078e3cff */
[----:B------:R-:W-:-:S02]  /*0e30*/  LOP3.LUT R39, R10, 0x7fffffff, RZ, 0x3c, !PT ;  /* 0x7fffffff0a277812 */ /* 0x000fc400078e3cff */
[----:B------:R-:W-:Y:S02]  /*0e40*/  LOP3.LUT R38, R13, 0x7fffffff, RZ, 0x3c, !PT ;  /* 0x7fffffff0d267812 */ /* 0x000fe400078e3cff */
[----:B------:R-:W-:Y:S02]  /*0e50*/  LOP3.LUT R37, R14, 0x7fffffff, RZ, 0x3c, !PT ;  /* 0x7fffffff0e257812 */ /* 0x000fe400078e3cff */
[----:B------:R-:W-:Y:S02]  /*0e60*/  LOP3.LUT R36, R15, 0x7fffffff, RZ, 0x3c, !PT ;  /* 0x7fffffff0f247812 */ /* 0x000fe400078e3cff */
[----:B--2---:R-:W-:Y:S02]  /*0e70*/  SHF.R.U32.HI R47, RZ, UR6, R45 ;  /* 0x00000006ff2f7c19 */ /* 0x004fe4000801162d */
[----:B------:R-:W-:Y:S02]  /*0e80*/  SHF.R.U32.HI R7, RZ, UR6, R6 ;  /* 0x00000006ff077c19 */ /* 0x000fe40008011606 */
[----:B------:R-:W-:-:S02]  /*0e90*/  LOP3.LUT R47, R47, UR5, RZ, 0x30, !PT ;  /* 0x000000052f2f7c12 */ /* 0x000fc4000f8e30ff */
[----:B------:R-:W-:Y:S02]  /*0ea0*/  SHF.R.U32.HI R11, RZ, UR6, R0 ;  /* 0x00000006ff0b7c19 */ /* 0x000fe40008011600 */
[----:B------:R-:W-:Y:S01]  /*0eb0*/  SHF.R.U32.HI R25, RZ, UR6, R41 ;  /* 0x00000006ff197c19 */ /* 0x000fe20008011629 */
[----:B------:R-:W-:Y:S01]  /*0ec0*/  IMAD R5, R47, 0x4, R4 ;  /* 0x000000042f057824 */ /* 0x000fe200078e0204 */
[----:B------:R-:W-:Y:S01]  /*0ed0*/  LOP3.LUT R7, R7, UR5, RZ, 0x30, !PT ;  /* 0x0000000507077c12 */ /* 0x000fe2000f8e30ff */
[----:B------:R-:W-:Y:S01]  /*0ee0*/  NOP ;  /* 0x0000000000007918 */ /* 0x000fe20000000000 */
[----:B------:R-:W-:Y:S02]  /*0ef0*/  SHF.R.U32.HI R26, RZ, UR6, R40 ;  /* 0x00000006ff1a7c19 */ /* 0x000fe40008011628 */
[----:B------:R0:W-:Y:S01]  /*0f00*/  ATOMS.POPC.INC.32 RZ, [R5+URZ] ;  /* 0x0000000005ff7f8c */ /* 0x0001e2000d8000ff */
[----:B------:R-:W-:Y:S01]  /*0f10*/  LOP3.LUT R11, R11, UR5, RZ, 0x30, !PT ;  /* 0x000000050b0b7c12 */ /* 0x000fe2000f8e30ff */
[----:B------:R-:W-:Y:S01]  /*0f20*/  IMAD R7, R7, 0x4, R4 ;  /* 0x0000000407077824 */ /* 0x000fe200078e0204 */
[----:B------:R-:W-:-:S02]  /*0f30*/  SHF.R.U32.HI R27, RZ, UR6, R39 ;  /* 0x00000006ff1b7c19 */ /* 0x000fc40008011627 */
[----:B------:R-:W-:Y:S01]  /*0f40*/  LOP3.LUT R25, R25, UR5, RZ, 0x30, !PT ;  /* 0x0000000519197c12 */ /* 0x000fe2000f8e30ff */
[--C-:B------:R-:W-:Y:S01]  /*0f50*/  IMAD R11, R11, 0x4, R4.reuse ;  /* 0x000000040b0b7824 */ /* 0x100fe200078e0204 */
[----:B------:R-:W-:Y:S01]  /*0f60*/  LOP3.LUT R27, R27, UR5, RZ, 0x30, !PT ;  /* 0x000000051b1b7c12 */ /* 0x000fe2000f8e30ff */
[----:B------:R1:W-:Y:S01]  /*0f70*/  ATOMS.POPC.INC.32 RZ, [R7+URZ] ;  /* 0x0000000007ff7f8c */ /* 0x0003e2000d8000ff */
[----:B0-----:R-:W-:Y:S01]  /*0f80*/  LOP3.LUT R5, R26, UR5, RZ, 0x30, !PT ;  /* 0x000000051a057c12 */ /* 0x001fe2000f8e30ff */
[--C-:B------:R-:W-:Y:S01]  /*0f90*/  IMAD R25, R25, 0x4, R4.reuse ;  /* 0x0000000419197824 */ /* 0x100fe200078e0204 */
[----:B------:R-:W-:Y:S01]  /*0fa0*/  LOP3.LUT R26, R12, 0x7fffffff, RZ, 0x3c, !PT ;  /* 0x7fffffff0c1a7812 */ /* 0x000fe200078e3cff */
[----:B------:R0:W-:Y:S01]  /*0fb0*/  ATOMS.POPC.INC.32 RZ, [R11+URZ] ;  /* 0x000000000bff7f8c */ /* 0x0001e2000d8000ff */
[----:B------:R-:W-:Y:S01]  /*0fc0*/  LOP3.LUT R35, R16, 0x7fffffff, RZ, 0x3c, !PT ;  /* 0x7fffffff10237812 */ /* 0x000fe200078e3cff */
[----:B------:R-:W-:Y:S01]  /*0fd0*/  IMAD R5, R5, 0x4, R4 ;  /* 0x0000000405057824 */ /* 0x000fe200078e0204 */
[----:B------:R-:W-:Y:S01]  /*0fe0*/  SHF.R.U32.HI R26, RZ, UR6, R26 ;  /* 0x00000006ff1a7c19 */ /* 0x000fe2000801161a */
[----:B------:R-:W-:Y:S01]  /*0ff0*/  IMAD R27, R27, 0x4, R4 ;  /* 0x000000041b1b7824 */ /* 0x000fe200078e0204 */
[----:B------:R2:W-:Y:S01]  /*1000*/  ATOMS.POPC.INC.32 RZ, [R25+URZ] ;  /* 0x0000000019ff7f8c */ /* 0x0005e2000d8000ff */
[----:B-1----:R-:W-:-:S02]  /*1010*/  SHF.R.U32.HI R7, RZ, UR6, R37 ;  /* 0x00000006ff077c19 */ /* 0x002fc40008011625 */
[----:B0-----:R-:W-:Y:S01]  /*1020*/  SHF.R.U32.HI R11, RZ, UR6, R38 ;  /* 0x00000006ff0b7c19 */ /* 0x001fe20008011626 */
[----:B------:R0:W-:Y:S01]  /*1030*/  ATOMS.POPC.INC.32 RZ, [R5+URZ] ;  /* 0x0000000005ff7f8c */ /* 0x0001e2000d8000ff */
[----:B------:R-:W-:Y:S02]  /*1040*/  SHF.R.U32.HI R28, RZ, UR6, R36 ;  /* 0x00000006ff1c7c19 */ /* 0x000fe40008011624 */
[----:B------:R-:W-:Y:S01]  /*1050*/  LOP3.LUT R11, R11, UR5, RZ, 0x30, !PT ;  /* 0x000000050b0b7c12 */ /* 0x000fe2000f8e30ff */
[----:B------:R1:W-:Y:S01]  /*1060*/  ATOMS.POPC.INC.32 RZ, [R27+URZ] ;  /* 0x000000001bff7f8c */ /* 0x0003e2000d8000ff */
[----:B--2---:R-:W-:Y:S02]  /*1070*/  LOP3.LUT R25, R26, UR5, RZ, 0x30, !PT ;  /* 0x000000051a197c12 */ /* 0x004fe4000f8e30ff */
[----:B------:R-:W-:Y:S01]  /*1080*/  SHF.R.U32.HI R26, RZ, UR6, R35 ;  /* 0x00000006ff1a7c19 */ /* 0x000fe20008011623 */
[--C-:B0-----:R-:W-:Y:S01]  /*1090*/  IMAD R5, R11, 0x4, R4.reuse ;  /* 0x000000040b057824 */ /* 0x101fe200078e0204 */
[----:B------:R-:W-:Y:S01]  /*10a0*/  LOP3.LUT R7, R7, UR5, RZ, 0x30, !PT ;  /* 0x0000000507077c12 */ /* 0x000fe2000f8e30ff */
[----:B------:R-:W-:Y:S01]  /*10b0*/  IMAD R25, R25, 0x4, R4 ;  /* 0x0000000419197824 */ /* 0x000fe200078e0204 */
[----:B------:R-:W-:-:S02]  /*10c0*/  LOP3.LUT R29, R26, UR5, RZ, 0x30, !PT ;  /* 0x000000051a1d7c12 */ /* 0x000fc4000f8e30ff */
[----:B-1----:R-:W-:Y:S01]  /*10d0*/  LOP3.LUT R27, R28, UR5, RZ, 0x30, !PT ;  /* 0x000000051c1b7c12 */ /* 0x002fe2000f8e30ff */
[--C-:B------:R-:W-:Y:S01]  /*10e0*/  IMAD R26, R7, 0x4, R4.reuse ;  /* 0x00000004071a7824 */ /* 0x100fe200078e0204 */
[----:B------:R-:W-:Y:S01]  /*10f0*/  LOP3.LUT R34, R17, 0x7fffffff, RZ, 0x3c, !PT ;  /* 0x7fffffff11227812 */ /* 0x000fe200078e3cff */
[--C-:B------:R-:W-:Y:S01]  /*1100*/  IMAD R28, R29, 0x4, R4.reuse ;  /* 0x000000041d1c7824 */ /* 0x100fe200078e0204 */
[----:B------:R-:W-:Y:S01]  /*1110*/  LOP3.LUT R48, R18, 0x7fffffff, RZ, 0x3c, !PT ;  /* 0x7fffffff12307812 */ /* 0x000fe200078e3cff */
[----:B------:R-:W-:Y:S01]  /*1120*/  IMAD R27, R27, 0x4, R4 ;  /* 0x000000041b1b7824 */ /* 0x000fe200078e0204 */
[----:B------:R-:W-:Y:S01]  /*1130*/  ATOMS.POPC.INC.32 RZ, [R25+URZ] ;  /* 0x0000000019ff7f8c */ /* 0x000fe2000d8000ff */
[----:B------:R-:W-:Y:S02]  /*1140*/  LOP3.LUT R33, R19, 0x7fffffff, RZ, 0x3c, !PT ;  /* 0x7fffffff13217812 */ /* 0x000fe400078e3cff */
[----:B------:R-:W-:Y:S01]  /*1150*/  LOP3.LUT R32, R20, 0x7fffffff, RZ, 0x3c, !PT ;  /* 0x7fffffff14207812 */ /* 0x000fe200078e3cff */
[----:B------:R-:W-:Y:S01]  /*1160*/  ATOMS.POPC.INC.32 RZ, [R5+URZ] ;  /* 0x0000000005ff7f8c */ /* 0x000fe2000d8000ff */
[----:B------:R-:W-:-:S02]  /*1170*/  LOP3.LUT R31, R21, 0x7fffffff, RZ, 0x3c, !PT ;  /* 0x7fffffff151f7812 */ /* 0x000fc400078e3cff */
[----:B------:R-:W-:Y:S01]  /*1180*/  SHF.R.U32.HI R53, RZ, UR6, R34 ;  /* 0x00000006ff357c19 */ /* 0x000fe20008011622 */
[----:B------:R-:W-:Y:S01]  /*1190*/  ATOMS.POPC.INC.32 RZ, [R26+URZ] ;  /* 0x000000001aff7f8c */ /* 0x000fe2000d8000ff */
[----:B------:R-:W-:Y:S02]  /*11a0*/  LOP3.LUT R30, R22, 0x7fffffff, RZ, 0x3c, !PT ;  /* 0x7fffffff161e7812 */ /* 0x000fe400078e3cff */
[----:B------:R-:W-:Y:S01]  /*11b0*/  SHF.R.U32.HI R48, RZ, UR6, R48 ;  /* 0x00000006ff307c19 */ /* 0x000fe20008011630 */
[----:B------:R0:W-:Y:S01]  /*11c0*/  ATOMS.POPC.INC.32 RZ, [R27+URZ] ;  /* 0x000000001bff7f8c */ /* 0x0001e2000d8000ff */
[----:B------:R-:W-:Y:S02]  /*11d0*/  LOP3.LUT R29, R23, 0x7fffffff, RZ, 0x3c, !PT ;  /* 0x7fffffff171d7812 */ /* 0x000fe400078e3cff */
[----:B------:R-:W-:Y:S01]  /*11e0*/  SHF.R.U32.HI R50, RZ, UR6, R33 ;  /* 0x00000006ff327c19 */ /* 0x000fe20008011621 */
[----:B------:R1:W-:Y:S01]  /*11f0*/  ATOMS.POPC.INC.32 RZ, [R28+URZ] ;  /* 0x000000001cff7f8c */ /* 0x0003e2000d8000ff */
[----:B------:R-:W-:-:S02]  /*1200*/  SHF.R.U32.HI R51, RZ, UR6, R32 ;  /* 0x00000006ff337c19 */ /* 0x000fc40008011620 */
[----:B------:R-:W-:Y:S02]  /*1210*/  LOP3.LUT R53, R53, UR5, RZ, 0x30, !PT ;  /* 0x0000000535357c12 */ /* 0x000fe4000f8e30ff */
[----:B0-----:R-:W-:Y:S02]  /*1220*/  SHF.R.U32.HI R27, RZ, UR6, R31 ;  /* 0x00000006ff1b7c19 */ /* 0x001fe4000801161f */
[----:B------:R-:W-:Y:S01]  /*1230*/  LOP3.LUT R48, R48, UR5, RZ, 0x30, !PT ;  /* 0x0000000530307c12 */ /* 0x000fe2000f8e30ff */
[----:B------:R-:W-:Y:S01]  /*1240*/  IMAD R26, R53, 0x4, R4 ;  /* 0x00000004351a7824 */ /* 0x000fe200078e0204 */
[----:B-1----:R-:W-:Y:S02]  /*1250*/  LOP3.LUT R28, R24, 0x7fffffff, RZ, 0x3c, !PT ;  /* 0x7fffffff181c7812 */ /* 0x002fe400078e3cff */
[----:B------:R-:W-:Y:S01]  /*1260*/  SHF.R.U32.HI R25, RZ, UR6, R30 ;  /* 0x00000006ff197c19 */ /* 0x000fe2000801161e */
[----:B------:R-:W-:Y:S01]  /*1270*/  IMAD R48, R48, 0x4, R4 ;  /* 0x0000000430307824 */ /* 0x000fe200078e0204 */
[----:B------:R-:W-:Y:S01]  /*1280*/  LOP3.LUT R50, R50, UR5, RZ, 0x30, !PT ;  /* 0x0000000532327c12 */ /* 0x000fe2000f8e30ff */
[----:B------:R0:W-:Y:S01]  /*1290*/  ATOMS.POPC.INC.32 RZ, [R26+URZ] ;  /* 0x000000001aff7f8c */ /* 0x0001e2000d8000ff */
[----:B------:R-:W-:-:S02]  /*12a0*/  SHF.R.U32.HI R5, RZ, UR6, R29 ;  /* 0x00000006ff057c19 */ /* 0x000fc4000801161d */
[----:B------:R-:W-:Y:S01]  /*12b0*/  LOP3.LUT R51, R51, UR5, RZ, 0x30, !PT ;  /* 0x0000000533337c12 */ /* 0x000fe2000f8e30ff */
[----:B------:R-:W-:Y:S01]  /*12c0*/  IMAD R50, R50, 0x4, R4 ;  /* 0x0000000432327824 */ /* 0x000fe200078e0204 */
[----:B------:R-:W-:Y:S01]  /*12d0*/  SHF.R.U32.HI R49, RZ, UR6, R28 ;  /* 0x00000006ff317c19 */ /* 0x000fe2000801161c */
[----:B------:R0:W-:Y:S01]  /*12e0*/  ATOMS.POPC.INC.32 RZ, [R48+URZ] ;  /* 0x0000000030ff7f8c */ /* 0x0001e2000d8000ff */
[----:B------:R-:W-:Y:S01]  /*12f0*/  LOP3.LUT R27, R27, UR5, RZ, 0x30, !PT ;  /* 0x000000051b1b7c12 */ /* 0x000fe2000f8e30ff */
[--C-:B------:R-:W-:Y:S01]  /*1300*/  IMAD R51, R51, 0x4, R4.reuse ;  /* 0x0000000433337824 */ /* 0x100fe200078e0204 */
[----:B------:R-:W-:Y:S01]  /*1310*/  LOP3.LUT R25, R25, UR5, RZ, 0x30, !PT ;  /* 0x0000000519197c12 */ /* 0x000fe2000f8e30ff */
[----:B------:R0:W-:Y:S01]  /*1320*/  ATOMS.POPC.INC.32 RZ, [R50+URZ] ;  /* 0x0000000032ff7f8c */ /* 0x0001e2000d8000ff */
[----:B------:R-:W-:Y:S01]  /*1330*/  LOP3.LUT R5, R5, UR5, RZ, 0x30, !PT ;  /* 0x0000000505057c12 */ /* 0x000fe2000f8e30ff */
[--C-:B------:R-:W-:Y:S01]  /*1340*/  IMAD R52, R27, 0x4, R4.reuse ;  /* 0x000000041b347824 */ /* 0x100fe200078e0204 */
[----:B------:R-:W-:Y:S01]  /*1350*/  ISETP.GT.U32.AND P1, PT, R3, 0xff, PT ;  /* 0x000000ff0300780c */ /* 0x000fe20003f24070 */
[--C-:B------:R-:W-:Y:S01]  /*1360*/  IMAD R25, R25, 0x4, R4.reuse ;  /* 0x0000000419197824 */ /* 0x100fe200078e0204 */
[----:B------:R-:W-:Y:S01]  /*1370*/  LOP3.LUT R49, R49, UR5, RZ, 0x30, !PT ;  /* 0x0000000531317c12 */ /* 0x000fe2000f8e30ff */
[----:B------:R-:W-:Y:S01]  /*1380*/  IMAD R5, R5, 0x4, R4 ;  /* 0x0000000405057824 */ /* 0x000fe200078e0204 */
[----:B------:R0:W-:Y:S01]  /*1390*/  ATOMS.POPC.INC.32 RZ, [R51+URZ] ;  /* 0x0000000033ff7f8c */ /* 0x0001e2000d8000ff */
[----:B------:R-:W-:Y:S01]  /*13a0*/  P2R R53, PR, RZ, 0x2 ;  /* 0x00000002ff357803 */ /* 0x000fe20000000000 */
[----:B------:R-:W-:-:S02]  /*13b0*/  IMAD.MOV.U32 R27, RZ, RZ, RZ ;  /* 0x000000ffff1b7224 */ /* 0x000fc400078e00ff */
[----:B------:R-:W-:Y:S01]  /*13c0*/  IMAD R49, R49, 0x4, R4 ;  /* 0x0000000431317824 */ /* 0x000fe200078e0204 */
[----:B------:R0:W-:Y:S01]  /*13d0*/  ATOMS.POPC.INC.32 RZ, [R52+URZ] ;  /* 0x0000000034ff7f8c */ /* 0x0001e2000d8000ff */
[----:B------:R-:W-:-:S03]  /*13e0*/  LEA R4, R3, UR4, 0x2 ;  /* 0x0000000403047c11 */ /* 0x000fc6000f8e10ff */
[----:B------:R0:W-:Y:S04]  /*13f0*/  ATOMS.POPC.INC.32 RZ, [R25+URZ] ;  /* 0x0000000019ff7f8c */ /* 0x0001e8000d8000ff */
[----:B------:R0:W-:Y:S04]  /*1400*/  ATOMS.POPC.INC.32 RZ, [R5+URZ] ;  /* 0x0000000005ff7f8c */ /* 0x0001e8000d8000ff */
[----:B------:R0:W-:Y:S01]  /*1410*/  ATOMS.POPC.INC.32 RZ, [R49+URZ] ;  /* 0x0000000031ff7f8c */ /* 0x0001e2000d8000ff */
[----:B------:R-:W-:Y:S06]  /*1420*/  BAR.SYNC.DEFER_BLOCKING 0x0 ;  /* 0x0000000000007b1d */ /* 0x000fec0000010000 */
[----:B------:R-:W-:Y:S05]  /*1430*/  @P1 BRA `(.L_x_13) ;  /* 0x00000000008c1947 */ /* 0x000fea0003800000 */
[----:B0-----:R-:W0:Y:S04]  /*1440*/  LDS R51, [R4] ;  /* 0x0000000004337984 */ /* 0x001e280000000800 */
[----:B------:R-:W1:Y:S04]  /*1450*/  LDS R26, [R4+0x400] ;  /* 0x00040000041a7984 */ /* 0x000e680000000800 */
[----:B------:R-:W2:Y:S04]  /*1460*/  LDS R5, [R4+0x800] ;  /* 0x0008000004057984 */ /* 0x000ea80000000800 */
[----:B------:R-:W3:Y:S04]  /*1470*/  LDS R48, [R4+0xc00] ;  /* 0x000c000004307984 */ /* 0x000ee80000000800 */
[----:B------:R-:W4:Y:S04]  /*1480*/  LDS R49, [R4+0x1000] ;  /* 0x0010000004317984 */ /* 0x000f280000000800 */
[----:B------:R-:W5:Y:S04]  /*1490*/  LDS R50, [R4+0x1400] ;  /* 0x0014000004327984 */ /* 0x000f680000000800 */
[----:B------:R-:W-:Y:S04]  /*14a0*/  LDS R27, [R4+0x2000] ;  /* 0x00200000041b7984 */ /* 0x000fe80000000800 */
[----:B------:R-:W-:Y:S04]  /*14b0*/  STS [R4], RZ ;  /* 0x000000ff04007388 */ /* 0x000fe80000000800 */
[----:B0-----:R-:W-:Y:S01]  /*14c0*/  STS [R4+0x400], R51 ;  /* 0x0004003304007388 */ /* 0x001fe20000000800 */
[----:B-1----:R-:W-:-:S03]  /*14d0*/  IMAD.IADD R52, R51, 0x1, R26 ;  /* 0x0000000133347824 */ /* 0x002fc600078e021a */
[----:B------:R-:W-:Y:S01]  /*14e0*/  LDS R26, [R4+0x2400] ;  /* 0x00240000041a7984 */ /* 0x000fe20000000800 */
[----:B--2---:R-:W-:-:S03]  /*14f0*/  IMAD.IADD R25, R52, 0x1, R5 ;  /* 0x0000000134197824 */ /* 0x004fc600078e0205 */
[----:B------:R-:W0:Y:S04]  /*1500*/  LDS R5, [R4+0x1800] ;  /* 0x0018000004057984 */ /* 0x000e280000000800 */
[----:B------:R3:W-:Y:S04]  /*1510*/  STS [R4+0x800], R52 ;  /* 0x0008003404007388 */ /* 0x0007e80000000800 */
[----:B------:R-:W-:Y:S01]  /*1520*/  STS [R4+0xc00], R25 ;  /* 0x000c001904007388 */ /* 0x000fe20000000800 */
[----:B---3--:R-:W-:-:S03]  /*1530*/  IMAD.IADD R52, R25, 0x1, R48 ;  /* 0x0000000119347824 */ /* 0x008fc600078e0230 */
[----:B------:R-:W1:Y:S01]  /*1540*/  LDS R48, [R4+0x1c00] ;  /* 0x001c000004307984 */ /* 0x000e620000000800 */
[----:B----4-:R-:W-:-:S03]  /*1550*/  IMAD.IADD R49, R52, 0x1, R49 ;  /* 0x0000000134317824 */ /* 0x010fc600078e0231 */
[----:B------:R-:W2:Y:S01]  /*1560*/  LDS R25, [R4+0x2800] ;  /* 0x0028000004197984 */ /* 0x000ea20000000800 */
[----:B-----5:R-:W-:-:S03]  /*1570*/  IMAD.IADD R51, R49, 0x1, R50 ;  /* 0x0000000131337824 */ /* 0x020fc600078e0232 */
[----:B------:R-:W3:Y:S04]  /*1580*/  LDS R50, [R4+0x2c00] ;  /* 0x002c000004327984 */ /* 0x000ee80000000800 */
[----:B------:R-:W-:Y:S04]  /*1590*/  STS [R4+0x1000], R52 ;  /* 0x0010003404007388 */ /* 0x000fe80000000800 */
[----:B------:R-:W-:Y:S04]  /*15a0*/  STS [R4+0x1400], R49 ;  /* 0x0014003104007388 */ /* 0x000fe80000000800 */
[----:B------:R-:W-:Y:S01]  /*15b0*/  STS [R4+0x1800], R51 ;  /* 0x0018003304007388 */ /* 0x000fe20000000800 */
[----:B0-----:R-:W-:-:S05]  /*15c0*/  IMAD.IADD R5, R51, 0x1, R5 ;  /* 0x0000000133057824 */ /* 0x001fca00078e0205 */
[----:B------:R-:W-:Y:S01]  /*15d0*/  STS [R4+0x1c00], R5 ;  /* 0x001c000504007388 */ /* 0x000fe20000000800 */
[----:B-1----:R-:W-:-:S04]  /*15e0*/  IMAD.IADD R48, R5, 0x1, R48 ;  /* 0x0000000105307824 */ /* 0x002fc800078e0230 */
[----:B------:R-:W-:Y:S01]  /*15f0*/  IMAD.IADD R27, R48, 0x1, R27 ;  /* 0x00000001301b7824 */ /* 0x000fe200078e021b */
[----:B------:R-:W-:Y:S03]  /*1600*/  STS [R4+0x2000], R48 ;  /* 0x0020003004007388 */ /* 0x000fe60000000800 */
[----:B------:R-:W-:Y:S01]  /*1610*/  IMAD.IADD R26, R27, 0x1, R26 ;  /* 0x000000011b1a7824 */ /* 0x000fe200078e021a */
[----:B------:R3:W-:Y:S03]  /*1620*/  STS [R4+0x2400], R27 ;  /* 0x0024001b04007388 */ /* 0x0007e60000000800 */
[----:B--2---:R-:W-:Y:S01]  /*1630*/  IMAD.IADD R25, R26, 0x1, R25 ;  /* 0x000000011a197824 */ /* 0x004fe200078e0219 */
[----:B------:R1:W-:Y:S04]  /*1640*/  STS [R4+0x2800], R26 ;  /* 0x0028001a04007388 */ /* 0x0003e80000000800 */
[----:B------:R1:W-:Y:S01]  /*1650*/  STS [R4+0x2c00], R25 ;  /* 0x002c001904007388 */ /* 0x0003e20000000800 */
[----:B---3--:R-:W-:-:S07]  /*1660*/  IMAD.IADD R27, R25, 0x1, R50 ;  /* 0x00000001191b7824 */ /* 0x008fce00078e0232 */
.L_x_13:
[----:B------:R-:W-:Y:S05]  /*1670*/  BSYNC.RECONVERGENT B0 ;  /* 0x0000000000007941 */ /* 0x000fea0003800200 */
.L_x_12:
[----:B01----:R-:W0:Y:S01]  /*1680*/  LDC.64 R4, c[0x0][0x380] ;  /* 0x0000e000ff047b82 */ /* 0x003e220000000a00 */
[C---:B------:R-:W-:Y:S01]  /*1690*/  ISETP.NE.AND P0, PT, R27.reuse, 0x1c80, PT ;  /* 0x00001c801b00780c */ /* 0x040fe20003f05270 */
[----:B------:R-:W-:Y:S01]  /*16a0*/  IMAD.U32 R25, RZ, RZ, UR7 ;  /* 0x00000007ff197e24 */ /* 0x000fe2000f8e00ff */
[----:B------:R-:W-:Y:S02]  /*16b0*/  @!P1 LOP3.LUT R49, R27, 0x40000000, RZ, 0xfc, !PT ;  /* 0x400000001b319812 */ /* 0x000fe400078efcff */
[----:B------:R-:W-:Y:S01]  /*16c0*/  ISETP.LT.U32.AND P0, PT, R3, 0x100, !P0 ;  /* 0x000001000300780c */ /* 0x000fe20004701070 */
[----:B------:R-:W-:Y:S01]  /*16d0*/  IMAD R25, R25, 0x100, R3 ;  /* 0x0000010019197824 */ /* 0x000fe200078e0203 */
[----:B------:R-:W-:-:S03]  /*16e0*/  LOP3.LUT R26, R18, 0x7fffffff, RZ, 0x3c, !PT ;  /* 0x7fffffff121a7812 */ /* 0x000fc600078e3cff */
[----:B0-----:R-:W-:Y:S01]  /*16f0*/  IMAD.WIDE R4, R25, 0x4, R4 ;  /* 0x0000000419047825 */ /* 0x001fe200078e0204 */
[----:B------:R-:W-:-:S04]  /*1700*/  LOP3.LUT R25, R12, 0x7fffffff, RZ, 0x3c, !PT ;  /* 0x7fffffff0c197812 */ /* 0x000fc800078e3cff */
[----:B------:R0:W-:Y:S03]  /*1710*/  @!P1 STG.E.STRONG.SYS desc[UR8][R4.64], R49 ;  /* 0x0000003104009986 */ /* 0x0001e6000c115908 */
[----:B------:R-:W-:Y:S06]  /*1720*/  BAR.RED.OR.DEFER_BLOCKING 0x0, P0 ;  /* 0x0000000000007b1d */ /* 0x000fec0000014800 */
[----:B------:R-:W1:Y:S02]  /*1730*/  B2R.RESULT RZ, P0 ;  /* 0x0000000000ff731c */ /* 0x000e640000004000 */
[----:B01----:R-:W-:Y:S05]  /*1740*/  @!P0 BRA `(.L_x_14) ;  /* 0x0000000800908947 */ /* 0x003fea0003800000 */
[C---:B------:R-:W-:Y:S01]  /*1750*/  ISETP.GT.U32.AND P0, PT, R3.reuse, R47, PT ;  /* 0x0000002f0300720c */ /* 0x040fe20003f04070 */
[----:B------:R-:W-:Y:S01]  /*1760*/  BSSY B1, `(.L_x_15) ;  /* 0x000002e000017945 */ /* 0x000fe20003800000 */
[----:B------:R-:W-:Y:S02]  /*1770*/  LEA R11, R3, UR4, 0x3 ;  /* 0x00000004030b7c11 */ /* 0x000fe4000f8e18ff */
[----:B------:R-:W-:Y:S01]  /*1780*/  SEL R0, RZ, 0x1c80, !P0 ;  /* 0x00001c80ff007807 */ /* 0x000fe20004000000 */
[----:B------:R-:W-:Y:S08]  /*1790*/  @P1 BRA `(.L_x_16) ;  /* 0x0000000000a81947 */ /* 0x000ff00003800000 */
[----:B------:R-:W0:Y:S02]  /*17a0*/  LDC.64 R28, c[0x0][0x398] ;  /* 0x0000e600ff1c7b82 */ /* 0x000e240000000a00 */
[----:B0-----:R-:W-:-:S06]  /*17b0*/  IMAD.WIDE.U32 R28, R3, 0x8, R28 ;  /* 0x00000008031c7825 */ /* 0x001fcc00078e001c */
[----:B------:R-:W2:Y:S01]  /*17c0*/  LDG.E.64 R28, desc[UR8][R28.64] ;  /* 0x000000081c1c7981 */ /* 0x000ea2000c1e1b00 */
[----:B------:R-:W-:Y:S01]  /*17d0*/  UISETP.GE.AND UP0, UPT, UR7, 0x1, UPT ;  /* 0x000000010700788c */ /* 0x000fe2000bf06270 */
[----:B------:R-:W-:Y:S01]  /*17e0*/  IMAD.MOV.U32 R26, RZ, RZ, R27 ;  /* 0x000000ffff1a7224 */ /* 0x000fe200078e001b */
[----:B--2---:R-:W-:-:S04]  /*17f0*/  IADD3 R6, P0, PT, -R0, R28, RZ ;  /* 0x0000001c00067210 */ /* 0x004fc80007f1e1ff */
[----:B------:R-:W-:-:S05]  /*1800*/  IADD3.X R7, PT, PT, R29, -0x1, RZ, P0, !PT ;  /* 0xffffffff1d077810 */ /* 0x000fca00007fe4ff */
[----:B------:R0:W-:Y:S01]  /*1810*/  STS.64 [R11+0x7200], R6 ;  /* 0x007200060b007388 */ /* 0x0001e20000000a00 */
[----:B------:R-:W-:Y:S05]  /*1820*/  BRA.U !UP0, `(.L_x_17) ;  /* 0x00000001086c7547 */ /* 0x000fea000b800000 */
[----:B------:R-:W-:Y:S01]  /*1830*/  BSSY B0, `(.L_x_18) ;  /* 0x0000019000007945 */ /* 0x000fe20003800000 */
[----:B------:R-:W-:Y:S02]  /*1840*/  IMAD.MOV.U32 R25, RZ, RZ, -0x1 ;  /* 0xffffffffff197424 */ /* 0x000fe400078e00ff */
[----:B------:R-:W-:Y:S02]  /*1850*/  IMAD.U32 R28, RZ, RZ, UR7 ;  /* 0x00000007ff1c7e24 */ /* 0x000fe4000f8e00ff */
[----:B------:R-:W-:-:S07]  /*1860*/  IMAD.MOV.U32 R26, RZ, RZ, R27 ;  /* 0x000000ffff1a7224 */ /* 0x000fce00078e001b */
.L_x_22:
[----:B0-----:R-:W0:Y:S01]  /*1870*/  LDC.64 R6, c[0x0][0x380] ;  /* 0x0000e000ff067b82 */ /* 0x001e220000000a00 */
[----:B------:R-:W-:Y:S01]  /*1880*/  VIADD R31, R28, 0xffffffff ;  /* 0xffffffff1c1f7836 */ /* 0x000fe20000000000 */
[----:B------:R-:W-:Y:S03]  /*1890*/  BSSY B2, `(.L_x_19) ;  /* 0x0000008000027945 */ /* 0x000fe60003800000 */
[----:B------:R-:W-:-:S04]  /*18a0*/  IMAD R29, R31, 0x100, R3 ;  /* 0x000001001f1d7824 */ /* 0x000fc800078e0203 */
[----:B0-----:R-:W-:-:S07]  /*18b0*/  IMAD.WIDE R6, R29, 0x4, R6 ;  /* 0x000000041d067825 */ /* 0x001fce00078e0206 */
.L_x_20:
[----:B------:R-:W-:Y:S05]  /*18c0*/  YIELD ;  /* 0x0000000000007946 */ /* 0x000fea0003800000 */
[----:B------:R0:W-:Y:S06]  /*18d0*/  MEMBAR.SC.CTA ;  /* 0x0000000000007992 */ /* 0x0001ec0000000000 */
[----:B0-----:R-:W2:Y:S02]  /*18e0*/  LDG.E.STRONG.SYS R29, desc[UR8][R6.64] ;  /* 0x00000008061d7981 */ /* 0x001ea4000c1f5900 */
[----:B--2---:R-:W-:-:S13]  /*18f0*/  ISETP.NE.AND P0, PT, R29, RZ, PT ;  /* 0x000000ff1d00720c */ /* 0x004fda0003f05270 */
[----:B------:R-:W-:Y:S05]  /*1900*/  @!P0 BRA `(.L_x_20) ;  /* 0xfffffffc00ec8947 */ /* 0x000fea000383ffff */
[----:B------:R-:W-:Y:S05]  /*1910*/  BSYNC B2 ;  /* 0x0000000000027941 */ /* 0x000fea0003800000 */
.L_x_19:
[----:B------:R-:W-:Y:S01]  /*1920*/  BSSY.RECONVERGENT B2, `(.L_x_21) ;  /* 0x0000006000027945 */ /* 0x000fe20003800200 */
[C---:B------:R-:W-:Y:S02]  /*1930*/  ISETP.GT.AND P0, PT, R29.reuse, -0x1, PT ;  /* 0xffffffff1d00780c */ /* 0x040fe40003f04270 */
[----:B------:R-:W-:Y:S01]  /*1940*/  LOP3.LUT R29, R29, 0x3fffffff, RZ, 0xc0, !PT ;  /* 0x3fffffff1d1d7812 */ /* 0x000fe200078ec0ff */
[----:B------:R-:W-:Y:S05]  /*1950*/  WARPSYNC.EXCLUSIVE R25 ;  /* 0x0000000019007348 */ /* 0x000fea0003a00000 */
[----:B------:R-:W-:-:S05]  /*1960*/  IMAD.IADD R26, R29, 0x1, R26 ;  /* 0x000000011d1a7824 */ /* 0x000fca00078e021a */
[----:B------:R-:W-:-:S07]  /*1970*/  VOTE.ANY R25, PT, P0 ;  /* 0x0000000000197806 */ /* 0x000fce00000e0100 */
[----:B------:R-:W-:Y:S05]  /*1980*/  BSYNC.RECONVERGENT B2 ;  /* 0x0000000000027941 */ /* 0x000fea0003800200 */
.L_x_21:
[----:B------:R-:W-:Y:S01]  /*1990*/  ISETP.GT.U32.AND P1, PT, R28, 0x1, PT ;  /* 0x000000011c00780c */ /* 0x000fe20003f24070 */
[----:B------:R-:W-:-:S12]  /*19a0*/  IMAD.MOV.U32 R28, RZ, RZ, R31 ;  /* 0x000000ffff1c7224 */ /* 0x000fd800078e001f */
[----:B------:R-:W-:Y:S05]  /*19b0*/  @P0 BRA P1, `(.L_x_22) ;  /* 0xfffffffc00ac0947 */ /* 0x000fea000083ffff */
[----:B------:R-:W-:Y:S05]  /*19c0*/  BSYNC B0 ;  /* 0x0000000000007941 */ /* 0x000fea0003800000 */
.L_x_18:
[----:B------:R1:W2:Y:S02]  /*19d0*/  LDS.64 R6, [R11+0x7200] ;  /* 0x007200000b067984 */ /* 0x0002a40000000a00 */
.L_x_17:
[C---:B------:R-:W-:Y:S01]  /*19e0*/  IMAD.IADD R29, R26.reuse, 0x1, -R27 ;  /* 0x000000011a1d7824 */ /* 0x040fe200078e0a1b */
[----:B------:R-:W-:-:S04]  /*19f0*/  LOP3.LUT R25, R26, 0x80000000, RZ, 0xfc, !PT ;  /* 0x800000001a197812 */ /* 0x000fc800078efcff */
[C---:B0-2---:R-:W-:Y:S01]  /*1a00*/  IADD3 R6, P0, PT, R29.reuse, R6, RZ ;  /* 0x000000061d067210 */ /* 0x045fe20007f1e0ff */
[----:B------:R0:W-:Y:S03]  /*1a10*/  STG.E.STRONG.SYS desc[UR8][R4.64], R25 ;  /* 0x0000001904007986 */ /* 0x0001e6000c115908 */
[----:B------:R-:W-:-:S05]  /*1a20*/  LEA.HI.X.SX32 R7, R29, R7, 0x1, P0 ;  /* 0x000000071d077211 */ /* 0x000fca00000f0eff */
[----:B------:R0:W-:Y:S04]  /*1a30*/  STS.64 [R11+0x7200], R6 ;  /* 0x007200060b007388 */ /* 0x0001e80000000a00 */
.L_x_16:
[----:B------:R-:W-:Y:S05]  /*1a40*/  BSYNC B1 ;  /* 0x0000000000017941 */ /* 0x000fea0003800000 */
.L_x_15:
[----:B------:R-:W2:Y:S01]  /*1a50*/  LDC R26, c[0x0][0x3c0] ;  /* 0x0000f000ff1a7b82 */ /* 0x000ea20000000800 */
[----:B------:R-:W-:-:S07]  /*1a60*/  LEA R47, R47, UR4, 0x3 ;  /* 0x000000042f2f7c11 */ /* 0x000fce000f8e18ff */
[----:B0-----:R-:W0:Y:S01]  /*1a70*/  LDC.64 R4, c[0x0][0x390] ;  /* 0x0000e400ff047b82 */ /* 0x001e220000000a00 */
[----:B--2---:R-:W-:Y:S02]  /*1a80*/  ISETP.LE.AND P0, PT, R26, UR10, PT ;  /* 0x0000000a1a007c0c */ /* 0x004fe4000bf03270 */
[----:B0-----:R-:W-:-:S04]  /*1a90*/  ISETP.EQ.U32.AND P1, PT, R4, RZ, PT ;  /* 0x000000ff0400720c */ /* 0x001fc80003f22070 */
[----:B------:R-:W-:-:S04]  /*1aa0*/  ISETP.EQ.OR.EX P0, PT, R5, RZ, !P0, P1 ;  /* 0x000000ff0500720c */ /* 0x000fc80004702710 */
[----:B------:R-:W-:-:S13]  /*1ab0*/  ISETP.GT.U32.OR P0, PT, R3, 0xff, P0 ;  /* 0x000000ff0300780c */ /* 0x000fda0000704470 */
[----:B------:R-:W-:Y:S05]  /*1ac0*/  @P0 BRA `(.L_x_23) ;  /* 0x00000000001c0947 */ /* 0x000fea0003800000 */
[----:B------:R-:W0:Y:S01]  /*1ad0*/  LDS.64 R6, [R11+0x7200] ;  /* 0x007200000b067984 */ /* 0x000e220000000a00 */
[C---:B------:R-:W-:Y:S02]  /*1ae0*/  LEA R4, P2, R3.reuse, R4, 0x3 ;  /* 0x0000000403047211 */ /* 0x040fe400078418ff */
[--C-:B------:R-:W-:Y:S02]  /*1af0*/  SHF.R.S32.HI R25, RZ, 0x1f, R27.reuse ;  /* 0x0000001fff197819 */ /* 0x100fe4000001141b */
[----:B------:R-:W-:Y:S02]  /*1b00*/  LEA.HI.X R5, R3, R5, RZ, 0x3, P2 ;  /* 0x0000000503057211 */ /* 0x000fe400010f1cff */
[----:B0-----:R-:W-:-:S04]  /*1b10*/  IADD3 R6, P0, P1, R6, R0, R27 ;  /* 0x0000000006067210 */ /* 0x001fc8000791e01b */
[----:B------:R-:W-:-:S05]  /*1b20*/  IADD3.X R7, PT, PT, R7, RZ, R25, P0, P1 ;  /* 0x000000ff07077210 */ /* 0x000fca00007e2419 */
[----:B------:R0:W-:Y:S04]  /*1b30*/  STG.E.64 desc[UR8][R4.64], R6 ;  /* 0x0000000604007986 */ /* 0x0001e8000c101b08 */
.L_x_23:
[----:B------:R-:W-:Y:S05]  /*1b40*/  WARPSYNC.ALL ;  /* 0x0000000000007948 */ /* 0x000fea0003800000 */
[----:B------:R-:W-:Y:S01]  /*1b50*/  BAR.SYNC.DEFER_BLOCKING 0x0 ;  /* 0x0000000000007b1d */ /* 0x000fe20000010000 */
[----:B------:R-:W-:-:S05]  /*1b60*/  ISETP.LT.AND P0, PT, R26, UR10, PT ;  /* 0x0000000a1a007c0c */ /* 0x000fca000bf01270 */
[----:B0-----:R0:W2:Y:S08]  /*1b70*/  LDS.64 R4, [R47+0x7200] ;  /* 0x007200002f047984 */ /* 0x0010b00000000a00 */
[----:B0-----:R-:W-:Y:S05]  /*1b80*/  @P0 BRA `(.L_x_24) ;  /* 0x0000000000700947 */ /* 0x001fea0003800000 */
[----:B------:R-:W0:Y:S01]  /*1b90*/  LDCU.64 UR12, c[0x0][0x3a0] ;  /* 0x00007400ff0c77ac */ /* 0x000e220008000a00 */
[C---:B------:R-:W-:Y:S02]  /*1ba0*/  LOP3.LUT R7, R3.reuse, 0x3e0, RZ, 0xc0, !PT ;  /* 0x000003e003077812 */ /* 0x040fe400078ec0ff */
[----:B------:R-:W-:-:S05]  /*1bb0*/  LOP3.LUT R2, R3, 0x1f, RZ, 0xc0, !PT ;  /* 0x0000001f03027812 */ /* 0x000fca00078ec0ff */
[----:B------:R-:W-:-:S05]  /*1bc0*/  IMAD R7, R7, 0x13, R2 ;  /* 0x0000001307077824 */ /* 0x000fca00078e0202 */
[----:B--2---:R-:W-:-:S05]  /*1bd0*/  IADD3 R0, P0, PT, R7, R4, RZ ;  /* 0x0000000407007210 */ /* 0x004fca0007f1e0ff */
[----:B------:R-:W-:Y:S01]  /*1be0*/  IMAD.X R5, RZ, RZ, R5, P0 ;  /* 0x000000ffff057224 */ /* 0x000fe200000e0605 */
[----:B0-----:R-:W-:-:S04]  /*1bf0*/  LEA R2, P0, R0, UR12, 0x2 ;  /* 0x0000000c00027c11 */ /* 0x001fc8000f8010ff */
[----:B------:R-:W-:-:S05]  /*1c00*/  LEA.HI.X R3, R0, UR13, R5, 0x2, P0 ;  /* 0x0000000d00037c11 */ /* 0x000fca00080f1405 */
[----:B------:R-:W-:Y:S04]  /*1c10*/  STG.E desc[UR8][R2.64], R44 ;  /* 0x0000002c02007986 */ /* 0x000fe8000c101908 */
        /* <DEDUP_REMOVED lines=17> */
[----:B------:R-:W-:Y:S01]  /*1d30*/  STG.E desc[UR8][R2.64+0x900], R24 ;  /* 0x0009001802007986 */ /* 0x000fe2000c101908 */
[----:B------:R-:W-:Y:S05]  /*1d40*/  EXIT ;  /* 0x000000000000794d */ /* 0x000fea0003800000 */
.L_x_24:
[C---:B------:R-:W-:Y:S01]  /*1d50*/  LOP3.LUT R7, R3.reuse, 0x3e0, RZ, 0xc0, !PT ;  /* 0x000003e003077812 */ /* 0x040fe200078ec0ff */
[----:B------:R-:W0:Y:S01]  /*1d60*/  LDCU.64 UR12, c[0x0][0x3a0] ;  /* 0x00007400ff0c77ac */ /* 0x000e220008000a00 */
[----:B------:R-:W-:Y:S01]  /*1d70*/  LOP3.LUT R2, R3, 0x1f, RZ, 0xc0, !PT ;  /* 0x0000001f03027812 */ /* 0x000fe200078ec0ff */
[----:B-1----:R-:W-:-:S04]  /*1d80*/  IMAD.U32 R11, RZ, RZ, UR7 ;  /* 0x00000007ff0b7e24 */ /* 0x002fc8000f8e00ff */
[----:B------:R-:W-:Y:S02]  /*1d90*/  IMAD R7, R7, 0x13, R2 ;  /* 0x0000001307077824 */ /* 0x000fe400078e0202 */
[----:B------:R-:W-:Y:S02]  /*1da0*/  IMAD R0, R11, -0x1c80, R26 ;  /* 0xffffe3800b007824 */ /* 0x000fe400078e021a */
[C---:B------:R-:W-:Y:S01]  /*1db0*/  VIADD R11, R7.reuse, 0x20 ;  /* 0x00000020070b7836 */ /* 0x040fe20000000000 */
[C---:B--2---:R-:W-:Y:S01]  /*1dc0*/  IADD3 R3, P0, PT, R7.reuse, R4, RZ ;  /* 0x0000000407037210 */ /* 0x044fe20007f1e0ff */
[C---:B------:R-:W-:Y:S01]  /*1dd0*/  VIADD R25, R7.reuse, 0x60 ;  /* 0x0000006007197836 */ /* 0x040fe20000000000 */
[-C--:B------:R-:W-:Y:S02]  /*1de0*/  ISETP.GE.AND P1, PT, R7, R0.reuse, PT ;  /* 0x000000000700720c */ /* 0x080fe40003f26270 */
[-C--:B------:R-:W-:Y:S01]  /*1df0*/  ISETP.GE.AND P2, PT, R11, R0.reuse, PT ;  /* 0x000000000b00720c */ /* 0x080fe20003f46270 */
[----:B------:R-:W-:Y:S01]  /*1e00*/  IMAD.X R4, RZ, RZ, R5, P0 ;  /* 0x000000ffff047224 */ /* 0x000fe200000e0605 */
[----:B------:R-:W-:Y:S01]  /*1e10*/  ISETP.GE.AND P4, PT, R25, R0, PT ;  /* 0x000000001900720c */ /* 0x000fe20003f86270 */
[----:B------:R-:W-:Y:S01]  /*1e20*/  VIADD R5, R7, 0x40 ;  /* 0x0000004007057836 */ /* 0x000fe20000000000 */
[----:B0-----:R-:W-:Y:S01]  /*1e30*/  LEA R2, P0, R3, UR12, 0x2 ;  /* 0x0000000c03027c11 */ /* 0x001fe2000f8010ff */
[----:B------:R-:W-:-:S02]  /*1e40*/  VIADD R11, R7, 0xa0 ;  /* 0x000000a0070b7836 */ /* 0x000fc40000000000 */
[----:B------:R-:W-:Y:S01]  /*1e50*/  VIADD R25, R7, 0xc0 ;  /* 0x000000c007197836 */ /* 0x000fe20000000000 */
[-C--:B------:R-:W-:Y:S01]  /*1e60*/  ISETP.GE.AND P3, PT, R5, R0.reuse, PT ;  /* 0x000000000500720c */ /* 0x080fe20003f66270 */
[----:B------:R-:W-:Y:S01]  /*1e70*/  VIADD R5, R7, 0x80 ;  /* 0x0000008007057836 */ /* 0x000fe20000000000 */
[----:B------:R-:W-:Y:S02]  /*1e80*/  LEA.HI.X R3, R3, UR13, R4, 0x2, P0 ;  /* 0x0000000d03037c11 */ /* 0x000fe400080f1404 */
[-C--:B------:R-:W-:Y:S01]  /*1e90*/  ISETP.GE.AND P6, PT, R11, R0.reuse, PT ;  /* 0x000000000b00720c */ /* 0x080fe20003fc6270 */
[----:B------:R-:W-:Y:S01]  /*1ea0*/  VIADD R11, R7, 0x100 ;  /* 0x00000100070b7836 */ /* 0x000fe20000000000 */
[-C--:B------:R-:W-:Y:S01]  /*1eb0*/  ISETP.GE.AND P5, PT, R5, R0.reuse, PT ;  /* 0x000000000500720c */ /* 0x080fe20003fa6270 */
[----:B------:R-:W-:Y:S01]  /*1ec0*/  VIADD R5, R7, 0xe0 ;  /* 0x000000e007057836 */ /* 0x000fe20000000000 */
[----:B------:R-:W-:Y:S01]  /*1ed0*/  @!P1 STG.E desc[UR8][R2.64], R44 ;  /* 0x0000002c02009986 */ /* 0x000fe2000c101908 */
[----:B------:R-:W-:-:S03]  /*1ee0*/  ISETP.GE.AND P0, PT, R25, R0, PT ;  /* 0x000000001900720c */ /* 0x000fc60003f06270 */
[-C--:B------:R-:W-:Y:S01]  /*1ef0*/  ISETP.GE.AND P1, PT, R5, R0.reuse, PT ;  /* 0x000000000500720c */ /* 0x080fe20003f26270 */
[----:B------:R-:W-:Y:S01]  /*1f00*/  VIADD R5, R7, 0x120 ;  /* 0x0000012007057836 */ /* 0x000fe20000000000 */
[----:B------:R-:W-:Y:S04]  /*1f10*/  @!P3 STG.E desc[UR8][R2.64+0x100], R42 ;  /* 0x0001002a0200b986 */ /* 0x000fe8000c101908 */
[-C--:B------:R-:W-:Y:S01]  /*1f20*/  ISETP.GE.AND P3, PT, R5, R0.reuse, PT ;  /* 0x000000000500720c */ /* 0x080fe20003f66270 */
[----:B------:R-:W-:Y:S01]  /*1f30*/  VIADD R5, R7, 0x160 ;  /* 0x0000016007057836 */ /* 0x000fe20000000000 */
[----:B------:R-:W-:Y:S01]  /*1f40*/  @!P2 STG.E desc[UR8][R2.64+0x80], R43 ;  /* 0x0000802b0200a986 */ /* 0x000fe2000c101908 */
[----:B------:R-:W-:Y:S01]  /*1f50*/  ISETP.GE.AND P2, PT, R11, R0, PT ;  /* 0x000000000b00720c */ /* 0x000fe20003f46270 */
[----:B------:R-:W-:-:S02]  /*1f60*/  VIADD R11, R7, 0x140 ;  /* 0x00000140070b7836 */ /* 0x000fc40000000000 */
[----:B------:R0:W-:Y:S01]  /*1f70*/  @!P5 STG.E desc[UR8][R2.64+0x200], R9 ;  /* 0x000200090200d986 */ /* 0x0001e2000c101908 */
[-C--:B------:R-:W-:Y:S01]  /*1f80*/  ISETP.GE.AND P5, PT, R5, R0.reuse, PT ;  /* 0x000000000500720c */ /* 0x080fe20003fa6270 */
[----:B------:R-:W-:Y:S02]  /*1f90*/  VIADD R5, R7, 0x1a0 ;  /* 0x000001a007057836 */ /* 0x000fe40000000000 */
[----:B------:R1:W-:Y:S01]  /*1fa0*/  @!P4 STG.E desc[UR8][R2.64+0x180], R8 ;  /* 0x000180080200c986 */ /* 0x0003e2000c101908 */
[-C--:B------:R-:W-:Y:S01]  /*1fb0*/  ISETP.GE.AND P4, PT, R11, R0.reuse, PT ;  /* 0x000000000b00720c */ /* 0x080fe20003f86270 */
[----:B------:R-:W-:Y:S02]  /*1fc0*/  VIADD R11, R7, 0x180 ;  /* 0x00000180070b7836 */ /* 0x000fe40000000000 */
[----:B------:R1:W-:Y:S01]  /*1fd0*/  @!P0 STG.E desc[UR8][R2.64+0x300], R12 ;  /* 0x0003000c02008986 */ /* 0x0003e2000c101908 */
[----:B------:R-:W-:Y:S01]  /*1fe0*/  ISETP.GE.AND P0, PT, R5, R0, PT ;  /* 0x000000000500720c */ /* 0x000fe20003f06270 */
[----:B------:R-:W-:-:S02]  /*1ff0*/  VIADD R5, R7, 0x1e0 ;  /* 0x000001e007057836 */ /* 0x000fc40000000000 */
[----:B------:R1:W-:Y:S01]  /*2000*/  @!P6 STG.E desc[UR8][R2.64+0x280], R10 ;  /* 0x0002800a0200e986 */ /* 0x0003e2000c101908 */
[-C--:B------:R-:W-:Y:S01]  /*2010*/  ISETP.GE.AND P6, PT, R11, R0.reuse, PT ;  /* 0x000000000b00720c */ /* 0x080fe20003fc6270 */
[----:B------:R-:W-:Y:S02]  /*2020*/  VIADD R11, R7, 0x1c0 ;  /* 0x000001c0070b7836 */ /* 0x000fe40000000000 */
[----:B------:R1:W-:Y:S01]  /*2030*/  @!P2 STG.E desc[UR8][R2.64+0x400], R14 ;  /* 0x0004000e0200a986 */ /* 0x0003e2000c101908 */
[-C--:B------:R-:W-:Y:S01]  /*2040*/  ISETP.GE.AND P2, PT, R5, R0.reuse, PT ;  /* 0x000000000500720c */ /* 0x080fe20003f46270 */
[C---:B0-----:R-:W-:Y:S02]  /*2050*/  VIADD R9, R7.reuse, 0x200 ;  /* 0x0000020007097836 */ /* 0x041fe40000000000 */
[C---:B------:R-:W-:Y:S01]  /*2060*/  VIADD R5, R7.reuse, 0x220 ;  /* 0x0000022007057836 */ /* 0x040fe20000000000 */
[----:B------:R1:W-:Y:S01]  /*2070*/  @!P1 STG.E desc[UR8][R2.64+0x380], R13 ;  /* 0x0003800d02009986 */ /* 0x0003e2000c101908 */
[----:B------:R-:W-:Y:S01]  /*2080*/  VIADD R7, R7, 0x240 ;  /* 0x0000024007077836 */ /* 0x000fe20000000000 */
[----:B------:R-:W-:-:S02]  /*2090*/  ISETP.GE.AND P1, PT, R11, R0, PT ;  /* 0x000000000b00720c */ /* 0x000fc40003f26270 */
[----:B------:R1:W-:Y:S01]  /*20a0*/  @!P3 STG.E desc[UR8][R2.64+0x480], R15 ;  /* 0x0004800f0200b986 */ /* 0x0003e2000c101908 */
[----:B------:R-:W-:-:S03]  /*20b0*/  ISETP.GE.AND P3, PT, R9, R0, PT ;  /* 0x000000000900720c */ /* 0x000fc60003f66270 */
[----:B------:R1:W-:Y:S01]  /*20c0*/  @!P4 STG.E desc[UR8][R2.64+0x500], R16 ;  /* 0x000500100200c986 */ /* 0x0003e2000c101908 */
[----:B------:R-:W-:-:S03]  /*20d0*/  ISETP.GE.AND P4, PT, R5, R0, PT ;  /* 0x000000000500720c */ /* 0x000fc60003f86270 */
[----:B------:R1:W-:Y:S01]  /*20e0*/  @!P5 STG.E desc[UR8][R2.64+0x580], R17 ;  /* 0x000580110200d986 */ /* 0x0003e2000c101908 */
[----:B------:R-:W-:-:S03]  /*20f0*/  ISETP.GE.AND P5, PT, R7, R0, PT ;  /* 0x000000000700720c */ /* 0x000fc60003fa6270 */
[----:B------:R1:W-:Y:S04]  /*2100*/  @!P6 STG.E desc[UR8][R2.64+0x600], R18 ;  /* 0x000600120200e986 */ /* 0x0003e8000c101908 */
[----:B------:R1:W-:Y:S04]  /*2110*/  @!P0 STG.E desc[UR8][R2.64+0x680], R19 ;  /* 0x0006801302008986 */ /* 0x0003e8000c101908 */
[----:B------:R1:W-:Y:S04]  /*2120*/  @!P1 STG.E desc[UR8][R2.64+0x700], R20 ;  /* 0x0007001402009986 */ /* 0x0003e8000c101908 */
[----:B------:R1:W-:Y:S04]  /*2130*/  @!P2 STG.E desc[UR8][R2.64+0x780], R21 ;  /* 0x000780150200a986 */ /* 0x0003e8000c101908 */
[----:B------:R1:W-:Y:S04]  /*2140*/  @!P3 STG.E desc[UR8][R2.64+0x800], R22 ;  /* 0x000800160200b986 */ /* 0x0003e8000c101908 */
[----:B------:R1:W-:Y:S01]  /*2150*/  @!P4 STG.E desc[UR8][R2.64+0x880], R23 ;  /* 0x000880170200c986 */ /* 0x0003e2000c101908 */
[----:B------:R-:W-:Y:S05]  /*2160*/  @P5 EXIT ;  /* 0x000000000000594d */ /* 0x000fea0003800000 */
[----:B------:R-:W-:Y:S01]  /*2170*/  STG.E desc[UR8][R2.64+0x900], R24 ;  /* 0x0009001802007986 */ /* 0x000fe2000c101908 */
[----:B------:R-:W-:Y:S05]  /*2180*/  EXIT ;  /* 0x000000000000794d */ /* 0x000fea0003800000 */
.L_x_14:
[----:B------:R-:W-:Y:S01]  /*2190*/  IMAD.MOV.U32 R2, RZ, RZ, RZ ;  /* 0x000000ffff027224 */ /* 0x000fe200078e00ff */
[C---:B------:R-:W-:Y:S01]  /*21a0*/  ISETP.GT.U32.AND P0, PT, R3.reuse, 0x1f, PT ;  /* 0x0000001f0300780c */ /* 0x040fe20003f04070 */
[----:B------:R-:W-:Y:S05]  /*21b0*/  WARPSYNC.ALL ;  /* 0x0000000000007948 */ /* 0x000fea0003800000 */
[----:B------:R-:W-:-:S05]  /*21c0*/  IMAD.HI.U32 R24, R3, 0x15555556, R2 ;  /* 0x1555555603187827 */ /* 0x000fca00078e0002 */
[----:B------:R-:W-:-:S05]  /*21d0*/  LEA R24, R24, UR4, 0x2 ;  /* 0x0000000418187c11 */ /* 0x000fca000f8e10ff */
[----:B------:R0:W-:Y:S01]  /*21e0*/  STS [R24+0x3410], R27 ;  /* 0x0034101b18007388 */ /* 0x0001e20000000800 */
[----:B------:R-:W-:Y:S06]  /*21f0*/  BAR.SYNC.DEFER_BLOCKING 0x0 ;  /* 0x0000000000007b1d */ /* 0x000fec0000010000 */
[----:B------:R-:W-:Y:S05]  /*2200*/  @P0 BRA `(.L_x_25) ;  /* 0x0000000000e00947 */ /* 0x000fea0003800000 */
[----:B------:R-:W-:Y:S01]  /*2210*/  IMAD.MOV.U32 R5, RZ, RZ, 0x34 ;  /* 0x00000034ff057424 */ /* 0x000fe200078e00ff */
[----:B------:R-:W-:-:S03]  /*2220*/  UMOV UR11, 0xffffffff ;  /* 0xffffffff000b7882 */ /* 0x000fc60000000000 */
[----:B------:R-:W-:-:S05]  /*2230*/  IMAD R18, R3, R5, UR4 ;  /* 0x0000000403127e24 */ /* 0x000fca000f8e0205 */
[----:B------:R-:W-:Y:S04]  /*2240*/  LDS R16, [R18+0x3410] ;  /* 0x0034100012107984 */ /* 0x000fe80000000800 */
[----:B------:R-:W-:Y:S04]  /*2250*/  LDS R17, [R18+0x3414] ;  /* 0x0034140012117984 */ /* 0x000fe80000000800 */
[----:B------:R-:W1:Y:S04]  /*2260*/  LDS R14, [R18+0x3418] ;  /* 0x00341800120e7984 */ /* 0x000e680000000800 */
[----:B------:R-:W-:Y:S04]  /*2270*/  LDS R15, [R18+0x341c] ;  /* 0x00341c00120f7984 */ /* 0x000fe80000000800 */
[----:B------:R-:W2:Y:S04]  /*2280*/  LDS R12, [R18+0x3420] ;  /* 0x00342000120c7984 */ /* 0x000ea80000000800 */
[----:B------:R-:W-:Y:S04]  /*2290*/  LDS R13, [R18+0x3424] ;  /* 0x00342400120d7984 */ /* 0x000fe80000000800 */
[----:B------:R-:W3:Y:S04]  /*22a0*/  LDS R10, [R18+0x3428] ;  /* 0x00342800120a7984 */ /* 0x000ee80000000800 */
[----:B------:R-:W-:Y:S04]  /*22b0*/  LDS R9, [R18+0x342c] ;  /* 0x00342c0012097984 */ /* 0x000fe80000000800 */
[----:B------:R-:W4:Y:S04]  /*22c0*/  LDS R8, [R18+0x3430] ;  /* 0x0034300012087984 */ /* 0x000f280000000800 */
[----:B------:R-:W-:Y:S04]  /*22d0*/  LDS R5, [R18+0x3434] ;  /* 0x0034340012057984 */ /* 0x000fe80000000800 */
[----:B------:R-:W5:Y:S04]  /*22e0*/  LDS R4, [R18+0x3438] ;  /* 0x0034380012047984 */ /* 0x000f680000000800 */
[----:B------:R-:W0:Y:S01]  /*22f0*/  LDS R19, [R18+0x343c] ;  /* 0x00343c0012137984 */ /* 0x000e220000000800 */
[----:B-1----:R-:W-:-:S04]  /*2300*/  IADD3 R20, PT, PT, R14, R17, R16 ;  /* 0x000000110e147210 */ /* 0x002fc80007ffe010 */
[----:B--2---:R-:W-:-:S04]  /*2310*/  IADD3 R20, PT, PT, R12, R20, R15 ;  /* 0x000000140c147210 */ /* 0x004fc80007ffe00f */
[----:B---3--:R-:W-:-:S04]  /*2320*/  IADD3 R20, PT, PT, R10, R20, R13 ;  /* 0x000000140a147210 */ /* 0x008fc80007ffe00d */
[----:B----4-:R-:W-:-:S04]  /*2330*/  IADD3 R20, PT, PT, R8, R20, R9 ;  /* 0x0000001408147210 */ /* 0x010fc80007ffe009 */
[----:B-----5:R-:W-:-:S05]  /*2340*/  IADD3 R20, PT, PT, R4, R20, R5 ;  /* 0x0000001404147210 */ /* 0x020fca0007ffe005 */
[----:B0-----:R-:W-:Y:S01]  /*2350*/  IMAD.IADD R19, R19, 0x1, R20 ;  /* 0x0000000113137824 */ /* 0x001fe200078e0214 */
[----:B------:R-:W-:Y:S06]  /*2360*/  BRA.DIV UR11, `(.L_x_26) ;  /* 0x0000005e0be47947 */ /* 0x000fec000b800000 */
[----:B------:R-:W0:Y:S02]  /*2370*/  SHFL.UP P0, R20, R19, 0x1, RZ ;  /* 0x0420000013147989 */ /* 0x000e2400000000ff */
[----:B0-----:R-:W-:-:S05]  /*2380*/  @P0 IMAD.IADD R20, R19, 0x1, R20 ;  /* 0x0000000113140824 */ /* 0x001fca00078e0214 */
[----:B------:R-:W0:Y:S02]  /*2390*/  SHFL.UP P0, R21, R20, 0x2, RZ ;  /* 0x0440000014157989 */ /* 0x000e2400000000ff */
[----:B0-----:R-:W-:-:S05]  /*23a0*/  @P0 IMAD.IADD R21, R20, 0x1, R21 ;  /* 0x0000000114150824 */ /* 0x001fca00078e0215 */
[----:B------:R-:W0:Y:S02]  /*23b0*/  SHFL.UP P0, R22, R21, 0x4, RZ ;  /* 0x0480000015167989 */ /* 0x000e2400000000ff */
[----:B0-----:R-:W-:-:S05]  /*23c0*/  @P0 IMAD.IADD R22, R21, 0x1, R22 ;  /* 0x0000000115160824 */ /* 0x001fca00078e0216 */
[----:B------:R-:W0:Y:S02]  /*23d0*/  SHFL.UP P0, R23, R22, 0x8, RZ ;  /* 0x0500000016177989 */ /* 0x000e2400000000ff */
[----:B0-----:R-:W-:-:S05]  /*23e0*/  @P0 IMAD.IADD R23, R22, 0x1, R23 ;  /* 0x0000000116170824 */ /* 0x001fca00078e0217 */
[----:B------:R0:W1:Y:S02]  /*23f0*/  SHFL.UP P0, R48, R23, 0x10, RZ ;  /* 0x0600000017307989 */ /* 0x00006400000000ff */
.L_x_118:
[----:B-1----:R-:W-:-:S04]  /*2400*/  @P0 IMAD.IADD R48, R23, 0x1, R48 ;  /* 0x0000000117300824 */ /* 0x002fc800078e0230 */
[----:B------:R-:W-:-:S04]  /*2410*/  IMAD.IADD R19, R48, 0x1, -R19 ;  /* 0x0000000130137824 */ /* 0x000fc800078e0a13 */
[----:B------:R-:W-:Y:S01]  /*2420*/  IMAD.IADD R16, R16, 0x1, R19 ;  /* 0x0000000110107824 */ /* 0x000fe200078e0213 */
[----:B------:R1:W-:Y:S03]  /*2430*/  STS [R18+0x3410], R19 ;  /* 0x0034101312007388 */ /* 0x0003e60000000800 */
        /* <DEDUP_REMOVED lines=19> */
[----:B------:R1:W-:Y:S04]  /*2570*/  STS [R18+0x3438], R5 ;  /* 0x0034380512007388 */ /* 0x0003e80000000800 */
[----:B------:R1:W-:Y:S02]  /*2580*/  STS [R18+0x343c], R21 ;  /* 0x00343c1512007388 */ /* 0x0003e40000000800 */
.L_x_25:
[----:B------:R-:W-:Y:S05]  /*2590*/  WARPSYNC.ALL ;  /* 0x0000000000007948 */ /* 0x000fea0003800000 */
[----:B------:R-:W-:Y:S01]  /*25a0*/  BAR.SYNC.DEFER_BLOCKING 0x0 ;  /* 0x0000000000007b1d */ /* 0x000fe20000010000 */
[----:B------:R-:W-:Y:S02]  /*25b0*/  ISETP.NE.AND P0, PT, R53, RZ, PT ;  /* 0x000000ff3500720c */ /* 0x000fe40003f05270 */
[----:B-1----:R-:W-:-:S03]  /*25c0*/  SHF.R.U32.HI R5, RZ, UR6, R45 ;  /* 0x00000006ff057c19 */ /* 0x002fc6000801162d */
[----:B------:R-:W-:Y:S01]  /*25d0*/  BSSY.RECONVERGENT B0, `(.L_x_27) ;  /* 0x0000029000007945 */ /* 0x000fe20003800200 */
[----:B------:R-:W-:Y:S01]  /*25e0*/  LOP3.LUT R5, R5, UR5, RZ, 0x30, !PT ;  /* 0x0000000505057c12 */ /* 0x000fe2000f8e30ff */
[----:B0-----:R-:W0:Y:S06]  /*25f0*/  LDS R24, [R24+0x3410] ;  /* 0x0034100018187984 */ /* 0x001e2c0000000800 */
[----:B------:R-:W-:Y:S05]  /*2600*/  @P0 BRA `(.L_x_28) ;  /* 0x0000000000940947 */ /* 0x000fea0003800000 */
[----:B------:R-:W-:-:S05]  /*2610*/  LEA R4, R3, UR4, 0x2 ;  /* 0x0000000403047c11 */ /* 0x000fca000f8e10ff */
[----:B------:R-:W0:Y:S04]  /*2620*/  LDS R13, [R4] ;  /* 0x00000000040d7984 */ /* 0x000e280000000800 */
[----:B------:R-:W1:Y:S04]  /*2630*/  LDS R15, [R4+0x400] ;  /* 0x00040000040f7984 */ /* 0x000e680000000800 */
[----:B------:R-:W2:Y:S04]  /*2640*/  LDS R17, [R4+0x800] ;  /* 0x0008000004117984 */ /* 0x000ea80000000800 */
[----:B------:R-:W3:Y:S04]  /*2650*/  LDS R19, [R4+0xc00] ;  /* 0x000c000004137984 */ /* 0x000ee80000000800 */
[----:B------:R-:W4:Y:S04]  /*2660*/  LDS R21, [R4+0x1000] ;  /* 0x0010000004157984 */ /* 0x000f280000000800 */
[----:B------:R-:W5:Y:S04]  /*2670*/  LDS R23, [R4+0x1400] ;  /* 0x0014000004177984 */ /* 0x000f680000000800 */
[----:B------:R-:W5:Y:S04]  /*2680*/  LDS R45, [R4+0x1800] ;  /* 0x00180000042d7984 */ /* 0x000f680000000800 */
[----:B------:R-:W5:Y:S04]  /*2690*/  LDS R47, [R4+0x1c00] ;  /* 0x001c0000042f7984 */ /* 0x000f680000000800 */
[----:B------:R-:W5:Y:S04]  /*26a0*/  LDS R49, [R4+0x2000] ;  /* 0x0020000004317984 */ /* 0x000f680000000800 */
[----:B------:R-:W5:Y:S04]  /*26b0*/  LDS R51, [R4+0x2400] ;  /* 0x0024000004337984 */ /* 0x000f680000000800 */
[----:B------:R-:W5:Y:S01]  /*26c0*/  LDS R8, [R4+0x2800] ;  /* 0x0028000004087984 */ /* 0x000f620000000800 */
[----:B0-----:R-:W-:-:S03]  /*26d0*/  IMAD.IADD R13, R24, 0x1, R13 ;  /* 0x00000001180d7824 */ /* 0x001fc600078e020d */
[----:B------:R-:W0:Y:S01]  /*26e0*/  LDS R9, [R4+0x2c00] ;  /* 0x002c000004097984 */ /* 0x000e220000000800 */
[----:B-1----:R-:W-:-:S03]  /*26f0*/  IMAD.IADD R15, R24, 0x1, R15 ;  /* 0x00000001180f7824 */ /* 0x002fc600078e020f */
[----:B------:R1:W-:Y:S01]  /*2700*/  STS [R4], R13 ;  /* 0x0000000d04007388 */ /* 0x0003e20000000800 */
[C---:B--2---:R-:W-:Y:S02]  /*2710*/  IMAD.IADD R17, R24.reuse, 0x1, R17 ;  /* 0x0000000118117824 */ /* 0x044fe400078e0211 */
[C---:B---3--:R-:W-:Y:S01]  /*2720*/  IMAD.IADD R19, R24.reuse, 0x1, R19 ;  /* 0x0000000118137824 */ /* 0x048fe200078e0213 */
[----:B------:R2:W-:Y:S01]  /*2730*/  STS [R4+0x400], R15 ;  /* 0x0004000f04007388 */ /* 0x0005e20000000800 */
[----:B----4-:R-:W-:-:S03]  /*2740*/  IMAD.IADD R21, R24, 0x1, R21 ;  /* 0x0000000118157824 */ /* 0x010fc600078e0215 */
[----:B------:R2:W-:Y:S01]  /*2750*/  STS [R4+0x800], R17 ;  /* 0x0008001104007388 */ /* 0x0005e20000000800 */
[----:B-----5:R-:W-:-:S03]  /*2760*/  IMAD.IADD R23, R24, 0x1, R23 ;  /* 0x0000000118177824 */ /* 0x020fc600078e0217 */
[----:B------:R2:W-:Y:S01]  /*2770*/  STS [R4+0xc00], R19 ;  /* 0x000c001304007388 */ /* 0x0005e20000000800 */
[----:B------:R-:W-:-:S03]  /*2780*/  IMAD.IADD R45, R24, 0x1, R45 ;  /* 0x00000001182d7824 */ /* 0x000fc600078e022d */
[----:B------:R2:W-:Y:S01]  /*2790*/  STS [R4+0x1000], R21 ;  /* 0x0010001504007388 */ /* 0x0005e20000000800 */
[----:B------:R-:W-:-:S03]  /*27a0*/  IMAD.IADD R47, R24, 0x1, R47 ;  /* 0x00000001182f7824 */ /* 0x000fc600078e022f */
[----:B------:R2:W-:Y:S01]  /*27b0*/  STS [R4+0x1400], R23 ;  /* 0x0014001704007388 */ /* 0x0005e20000000800 */
[----:B------:R-:W-:-:S03]  /*27c0*/  IMAD.IADD R49, R24, 0x1, R49 ;  /* 0x0000000118317824 */ /* 0x000fc600078e0231 */
[----:B------:R2:W-:Y:S01]  /*27d0*/  STS [R4+0x1800], R45 ;  /* 0x0018002d04007388 */ /* 0x0005e20000000800 */
[----:B------:R-:W-:-:S03]  /*27e0*/  IMAD.IADD R51, R24, 0x1, R51 ;  /* 0x0000000118337824 */ /* 0x000fc600078e0233 */
[----:B------:R2:W-:Y:S01]  /*27f0*/  STS [R4+0x1c00], R47 ;  /* 0x001c002f04007388 */ /* 0x0005e20000000800 */
[----:B-1----:R-:W-:-:S03]  /*2800*/  IMAD.IADD R13, R24, 0x1, R8 ;  /* 0x00000001180d7824 */ /* 0x002fc600078e0208 */
[----:B------:R2:W-:Y:S01]  /*2810*/  STS [R4+0x2000], R49 ;  /* 0x0020003104007388 */ /* 0x0005e20000000800 */
[----:B0-----:R-:W-:-:S03]  /*2820*/  IMAD.IADD R9, R24, 0x1, R9 ;  /* 0x0000000118097824 */ /* 0x001fc600078e0209 */
[----:B------:R2:W-:Y:S04]  /*2830*/  STS [R4+0x2400], R51 ;  /* 0x0024003304007388 */ /* 0x0005e80000000800 */
[----:B------:R2:W-:Y:S04]  /*2840*/  STS [R4+0x2800], R13 ;  /* 0x0028000d04007388 */ /* 0x0005e80000000800 */
[----:B------:R2:W-:Y:S02]  /*2850*/  STS [R4+0x2c00], R9 ;  /* 0x002c000904007388 */ /* 0x0005e40000000800 */
.L_x_28:
[----:B------:R-:W-:Y:S05]  /*2860*/  BSYNC.RECONVERGENT B0 ;  /* 0x0000000000007941 */ /* 0x000fea0003800200 */
.L_x_27:
[----:B------:R-:W-:Y:S01]  /*2870*/  BAR.SYNC.DEFER_BLOCKING 0x0 ;  /* 0x0000000000007b1d */ /* 0x000fe20000010000 */
[----:B------:R-:W-:Y:S01]  /*2880*/  R2P PR, R5, 0x7f ;  /* 0x0000007f05007804 */ /* 0x000fe20000000000 */
[----:B------:R-:W-:-:S04]  /*2890*/  IMAD.MOV.U32 R8, RZ, RZ, RZ ;  /* 0x000000ffff087224 */ /* 0x000fc800078e00ff */
[----:B------:R-:W-:Y:S01]  /*28a0*/  BSSY.RECONVERGENT B0, `(.L_x_29) ;  /* 0x0000026000007945 */ /* 0x000fe20003800200 */
[----:B--2---:R-:W1:Y:S07]  /*28b0*/  S2R R23, SR_LEMASK ;  /* 0x0000000000177919 */ /* 0x004e6e0000003a00 */
[----:B------:R-:W-:Y:S02]  /*28c0*/  VOTE.ANY R4, PT, P0 ;  /* 0x0000000000047806 */ /* 0x000fe400000e0100 */
[----:B------:R-:W-:-:S02]  /*28d0*/  VOTE.ANY R9, PT, P1 ;  /* 0x0000000000097806 */ /* 0x000fc400008e0100 */
[----:B------:R-:W-:Y:S02]  /*28e0*/  @!P0 LOP3.LUT R4, RZ, R4, RZ, 0x33, !PT ;  /* 0x00000004ff048212 */ /* 0x000fe400078e33ff */
[----:B------:R-:W-:Y:S02]  /*28f0*/  VOTE.ANY R13, PT, P2 ;  /* 0x00000000000d7806 */ /* 0x000fe400010e0100 */
[----:B------:R-:W-:Y:S02]  /*2900*/  @!P1 LOP3.LUT R9, RZ, R9, RZ, 0x33, !PT ;  /* 0x00000009ff099212 */ /* 0x000fe400078e33ff */
[----:B------:R-:W-:Y:S02]  /*2910*/  VOTE.ANY R15, PT, P3 ;  /* 0x00000000000f7806 */ /* 0x000fe400018e0100 */
[----:B------:R-:W-:Y:S02]  /*2920*/  @!P2 LOP3.LUT R13, RZ, R13, RZ, 0x33, !PT ;  /* 0x0000000dff0da212 */ /* 0x000fe400078e33ff */
[----:B------:R-:W-:-:S02]  /*2930*/  LOP3.LUT R4, R9, R4, RZ, 0xc0, !PT ;  /* 0x0000000409047212 */ /* 0x000fc400078ec0ff */
[----:B------:R-:W-:Y:S02]  /*2940*/  @!P3 LOP3.LUT R15, RZ, R15, RZ, 0x33, !PT ;  /* 0x0000000fff0fb212 */ /* 0x000fe400078e33ff */
[----:B------:R-:W-:Y:S02]  /*2950*/  LOP3.LUT R4, R13, R4, RZ, 0xc0, !PT ;  /* 0x000000040d047212 */ /* 0x000fe400078ec0ff */
[----:B------:R-:W-:Y:S02]  /*2960*/  VOTE.ANY R9, PT, P4 ;  /* 0x0000000000097806 */ /* 0x000fe400020e0100 */
[----:B------:R-:W-:Y:S02]  /*2970*/  LOP3.LUT P0, RZ, R5, 0x80, RZ, 0xc0, !PT ;  /* 0x0000008005ff7812 */ /* 0x000fe4000780c0ff */
[----:B------:R-:W-:Y:S02]  /*2980*/  LOP3.LUT R4, R15, R4, RZ, 0xc0, !PT ;  /* 0x000000040f047212 */ /* 0x000fe400078ec0ff */
[----:B------:R-:W-:-:S02]  /*2990*/  VOTE.ANY R13, PT, P5 ;  /* 0x00000000000d7806 */ /* 0x000fc400028e0100 */
[----:B------:R-:W-:Y:S02]  /*29a0*/  @!P4 LOP3.LUT R9, RZ, R9, RZ, 0x33, !PT ;  /* 0x00000009ff09c212 */ /* 0x000fe400078e33ff */
[----:B------:R-:W-:Y:S02]  /*29b0*/  @!P5 LOP3.LUT R13, RZ, R13, RZ, 0x33, !PT ;  /* 0x0000000dff0dd212 */ /* 0x000fe400078e33ff */
[----:B------:R-:W-:Y:S02]  /*29c0*/  LOP3.LUT R4, R9, R4, RZ, 0xc0, !PT ;  /* 0x0000000409047212 */ /* 0x000fe400078ec0ff */
[----:B------:R-:W-:Y:S02]  /*29d0*/  VOTE.ANY R9, PT, P6 ;  /* 0x0000000000097806 */ /* 0x000fe400030e0100 */
[----:B------:R-:W-:Y:S02]  /*29e0*/  LOP3.LUT R4, R13, R4, RZ, 0xc0, !PT ;  /* 0x000000040d047212 */ /* 0x000fe400078ec0ff */
[----:B------:R-:W-:-:S02]  /*29f0*/  VOTE.ANY R13, PT, P0 ;  /* 0x00000000000d7806 */ /* 0x000fc400000e0100 */
[----:B------:R-:W-:Y:S02]  /*2a00*/  @!P6 LOP3.LUT R9, RZ, R9, RZ, 0x33, !PT ;  /* 0x00000009ff09e212 */ /* 0x000fe400078e33ff */
[----:B------:R-:W-:Y:S02]  /*2a10*/  @!P0 LOP3.LUT R13, RZ, R13, RZ, 0x33, !PT ;  /* 0x0000000dff0d8212 */ /* 0x000fe400078e33ff */
[----:B------:R-:W-:Y:S02]  /*2a20*/  LOP3.LUT R4, R9, R4, RZ, 0xc0, !PT ;  /* 0x0000000409047212 */ /* 0x000fe400078ec0ff */
[----:B------:R-:W-:Y:S02]  /*2a30*/  SHF.R.U32.HI R9, RZ, UR6, R6 ;  /* 0x00000006ff097c19 */ /* 0x000fe40008011606 */
[----:B------:R-:W-:Y:S01]  /*2a40*/  LOP3.LUT R10, R13, R4, RZ, 0xc0, !PT ;  /* 0x000000040d0a7212 */ /* 0x000fe200078ec0ff */
[----:B------:R-:W-:Y:S01]  /*2a50*/  IMAD.SHL.U32 R4, R3, 0x20, RZ ;  /* 0x0000002003047824 */ /* 0x000fe200078e00ff */
[----:B------:R-:W-:-:S02]  /*2a60*/  LOP3.LUT R9, R9, UR5, RZ, 0x30, !PT ;  /* 0x0000000509097c12 */ /* 0x000fc4000f8e30ff */
[----:B------:R-:W2:Y:S01]  /*2a70*/  FLO.U32 R15, R10 ;  /* 0x0000000a000f7300 */ /* 0x000ea200000e0000 */
[----:B-1----:R-:W-:Y:S02]  /*2a80*/  LOP3.LUT R14, R23, R10, RZ, 0xc0, !PT ;  /* 0x0000000a170e7212 */ /* 0x002fe400078ec0ff */
[----:B------:R-:W-:-:S05]  /*2a90*/  LOP3.LUT R4, R4, 0x7c00, RZ, 0xc0, !PT ;  /* 0x00007c0004047812 */ /* 0x000fca00078ec0ff */
[----:B------:R-:W1:Y:S01]  /*2aa0*/  POPC R14, R14 ;  /* 0x0000000e000e7309 */ /* 0x000e620000000000 */
[----:B------:R-:W-:Y:S01]  /*2ab0*/  VIADD R22, R4, UR4 ;  /* 0x0000000404167c36 */ /* 0x000fe20008000000 */
[----:B--2---:R-:W-:-:S13]  /*2ac0*/  ISETP.NE.AND P0, PT, R46, R15, PT ;  /* 0x0000000f2e00720c */ /* 0x004fda0003f05270 */
[----:B-1----:R-:W-:Y:S05]  /*2ad0*/  @P0 BRA `(.L_x_30) ;  /* 0x0000000000080947 */ /* 0x002fea0003800000 */
[----:B------:R-:W-:-:S05]  /*2ae0*/  IMAD R5, R5, 0x4, R22 ;  /* 0x0000000405057824 */ /* 0x000fca00078e0216 */
[----:B------:R1:W2:Y:S02]  /*2af0*/  ATOMS.ADD R8, [R5], R14 ;  /* 0x0000000e0508738c */ /* 0x0002a40000000000 */
.L_x_30:
[----:B------:R-:W-:Y:S05]  /*2b00*/  BSYNC.RECONVERGENT B0 ;  /* 0x0000000000007941 */ /* 0x000fea0003800200 */
.L_x_29:
[----:B------:R-:W-:Y:S01]  /*2b10*/  R2P PR, R9, 0x7f ;  /* 0x0000007f09007804 */ /* 0x000fe20000000000 */
[----:B--2---:R2:W3:Y:S01]  /*2b20*/  SHFL.IDX PT, R8, R8, R15, 0x1f ;  /* 0x00001f0f08087589 */ /* 0x0044e200000e0000 */
[----:B------:R-:W-:Y:S01]  /*2b30*/  BSSY.RECONVERGENT B0, `(.L_x_31) ;  /* 0x0000023000007945 */ /* 0x000fe20003800200 */
[----:B------:R-:W-:-:S10]  /*2b40*/  IMAD.MOV.U32 R12, RZ, RZ, RZ ;  /* 0x000000ffff0c7224 */ /* 0x000fd400078e00ff */
[----:B------:R-:W-:Y:S02]  /*2b50*/  VOTE.ANY R4, PT, P0 ;  /* 0x0000000000047806 */ /* 0x000fe400000e0100 */
[----:B-1----:R-:W-:Y:S02]  /*2b60*/  VOTE.ANY R5, PT, P1 ;  /* 0x0000000000057806 */ /* 0x002fe400008e0100 */
[----:B------:R-:W-:Y:S02]  /*2b70*/  @!P0 LOP3.LUT R4, RZ, R4, RZ, 0x33, !PT ;  /* 0x00000004ff048212 */ /* 0x000fe400078e33ff */
[----:B------:R-:W-:Y:S02]  /*2b80*/  VOTE.ANY R13, PT, P2 ;  /* 0x00000000000d7806 */ /* 0x000fe400010e0100 */
[----:B------:R-:W-:Y:S02]  /*2b90*/  @!P1 LOP3.LUT R5, RZ, R5, RZ, 0x33, !PT ;  /* 0x00000005ff059212 */ /* 0x000fe400078e33ff */
[----:B------:R-:W-:-:S02]  /*2ba0*/  @!P2 LOP3.LUT R13, RZ, R13, RZ, 0x33, !PT ;  /* 0x0000000dff0da212 */ /* 0x000fc400078e33ff */
[----:B------:R-:W-:Y:S02]  /*2bb0*/  LOP3.LUT R4, R5, R4, RZ, 0xc0, !PT ;  /* 0x0000000405047212 */ /* 0x000fe400078ec0ff */
[----:B------:R-:W-:Y:S02]  /*2bc0*/  VOTE.ANY R5, PT, P3 ;  /* 0x0000000000057806 */ /* 0x000fe400018e0100 */
[----:B------:R-:W-:Y:S02]  /*2bd0*/  LOP3.LUT R4, R13, R4, RZ, 0xc0, !PT ;  /* 0x000000040d047212 */ /* 0x000fe400078ec0ff */
[----:B------:R-:W-:Y:S02]  /*2be0*/  LOP3.LUT P0, RZ, R9, 0x80, RZ, 0xc0, !PT ;  /* 0x0000008009ff7812 */ /* 0x000fe4000780c0ff */
[----:B------:R-:W-:Y:S02]  /*2bf0*/  VOTE.ANY R13, PT, P4 ;  /* 0x00000000000d7806 */ /* 0x000fe400020e0100 */
[----:B------:R-:W-:-:S02]  /*2c00*/  @!P3 LOP3.LUT R5, RZ, R5, RZ, 0x33, !PT ;  /* 0x00000005ff05b212 */ /* 0x000fc400078e33ff */
[----:B------:R-:W-:Y:S02]  /*2c10*/  @!P4 LOP3.LUT R13, RZ, R13, RZ, 0x33, !PT ;  /* 0x0000000dff0dc212 */ /* 0x000fe400078e33ff */
[----:B------:R-:W-:Y:S02]  /*2c20*/  LOP3.LUT R4, R5, R4, RZ, 0xc0, !PT ;  /* 0x0000000405047212 */ /* 0x000fe400078ec0ff */
[----:B------:R-:W-:Y:S02]  /*2c30*/  VOTE.ANY R5, PT, P5 ;  /* 0x0000000000057806 */ /* 0x000fe400028e0100 */
[----:B------:R-:W-:Y:S02]  /*2c40*/  LOP3.LUT R4, R13, R4, RZ, 0xc0, !PT ;  /* 0x000000040d047212 */ /* 0x000fe400078ec0ff */
[----:B------:R-:W-:Y:S02]  /*2c50*/  VOTE.ANY R13, PT, P6 ;  /* 0x00000000000d7806 */ /* 0x000fe400030e0100 */
[----:B------:R-:W-:-:S02]  /*2c60*/  @!P5 LOP3.LUT R5, RZ, R5, RZ, 0x33, !PT ;  /* 0x00000005ff05d212 */ /* 0x000fc400078e33ff */
[----:B------:R-:W-:Y:S02]  /*2c70*/  VOTE.ANY R17, PT, P0 ;  /* 0x0000000000117806 */ /* 0x000fe400000e0100 */
[----:B------:R-:W-:Y:S02]  /*2c80*/  @!P6 LOP3.LUT R13, RZ, R13, RZ, 0x33, !PT ;  /* 0x0000000dff0de212 */ /* 0x000fe400078e33ff */
[----:B------:R-:W-:Y:S02]  /*2c90*/  LOP3.LUT R4, R5, R4, RZ, 0xc0, !PT ;  /* 0x0000000405047212 */ /* 0x000fe400078ec0ff */
[----:B------:R-:W-:Y:S02]  /*2ca0*/  @!P0 LOP3.LUT R17, RZ, R17, RZ, 0x33, !PT ;  /* 0x00000011ff118212 */ /* 0x000fe400078e33ff */
[----:B------:R-:W-:-:S04]  /*2cb0*/  LOP3.LUT R4, R13, R4, RZ, 0xc0, !PT ;  /* 0x000000040d047212 */ /* 0x000fc800078ec0ff */
[----:B------:R-:W-:Y:S02]  /*2cc0*/  LOP3.LUT R4, R17, R4, RZ, 0xc0, !PT ;  /* 0x0000000411047212 */ /* 0x000fe400078ec0ff */
[----:B------:R-:W-:Y:S02]  /*2cd0*/  SHF.R.U32.HI R17, RZ, UR6, R0 ;  /* 0x00000006ff117c19 */ /* 0x000fe40008011600 */
[----:B------:R-:W1:Y:S01]  /*2ce0*/  FLO.U32 R5, R4 ;  /* 0x0000000400057300 */ /* 0x000e6200000e0000 */
[----:B------:R-:W-:Y:S02]  /*2cf0*/  LOP3.LUT R13, R23, R4, RZ, 0xc0, !PT ;  /* 0x00000004170d7212 */ /* 0x000fe400078ec0ff */
[----:B------:R-:W-:-:S05]  /*2d00*/  LOP3.LUT R17, R17, UR5, RZ, 0x30, !PT ;  /* 0x0000000511117c12 */ /* 0x000fca000f8e30ff */
[----:B------:R-:W4:Y:S01]  /*2d10*/  POPC R13, R13 ;  /* 0x0000000d000d7309 */ /* 0x000f220000000000 */
[----:B-1----:R-:W-:-:S13]  /*2d20*/  ISETP.NE.AND P0, PT, R46, R5, PT ;  /* 0x000000052e00720c */ /* 0x002fda0003f05270 */
[----:B--234-:R-:W-:Y:S05]  /*2d30*/  @P0 BRA `(.L_x_32) ;  /* 0x0000000000080947 */ /* 0x01cfea0003800000 */
[----:B------:R-:W-:-:S06]  /*2d40*/  IMAD R12, R9, 0x4, R22 ;  /* 0x00000004090c7824 */ /* 0x000fcc00078e0216 */
[----:B------:R1:W2:Y:S02]  /*2d50*/  ATOMS.ADD R12, [R12], R13 ;  /* 0x0000000d0c0c738c */ /* 0x0002a40000000000 */
.L_x_32:
[----:B------:R-:W-:Y:S05]  /*2d60*/  BSYNC.RECONVERGENT B0 ;  /* 0x0000000000007941 */ /* 0x000fea0003800200 */
.L_x_31:
[----:B------:R-:W-:Y:S01]  /*2d70*/  R2P PR, R17, 0x7f ;  /* 0x0000007f11007804 */ /* 0x000fe20000000000 */
[----:B--2---:R2:W3:Y:S01]  /*2d80*/  SHFL.IDX PT, R12, R12, R5, 0x1f ;  /* 0x00001f050c0c7589 */ /* 0x0044e200000e0000 */
[----:B------:R-:W-:Y:S11]  /*2d90*/  BSSY.RECONVERGENT B0, `(.L_x_33) ;  /* 0x0000023000007945 */ /* 0x000ff60003800200 */
[----:B------:R-:W-:-:S02]  /*2da0*/  VOTE.ANY R0, PT, P0 ;  /* 0x0000000000007806 */ /* 0x000fc400000e0100 */
[----:B------:R-:W-:Y:S02]  /*2db0*/  VOTE.ANY R9, PT, P1 ;  /* 0x0000000000097806 */ /* 0x000fe400008e0100 */
[----:B------:R-:W-:Y:S02]  /*2dc0*/  @!P0 LOP3.LUT R0, RZ, R0, RZ, 0x33, !PT ;  /* 0x00000000ff008212 */ /* 0x000fe400078e33ff */
[----:B------:R-:W-:Y:S02]  /*2dd0*/  VOTE.ANY R15, PT, P2 ;  /* 0x00000000000f7806 */ /* 0x000fe400010e0100 */
[----:B------:R-:W-:Y:S02]  /*2de0*/  @!P1 LOP3.LUT R9, RZ, R9, RZ, 0x33, !PT ;  /* 0x00000009ff099212 */ /* 0x000fe400078e33ff */
[----:B------:R-:W-:Y:S02]  /*2df0*/  @!P2 LOP3.LUT R15, RZ, R15, RZ, 0x33, !PT ;  /* 0x0000000fff0fa212 */ /* 0x000fe400078e33ff */
[----:B------:R-:W-:-:S02]  /*2e00*/  LOP3.LUT R0, R9, R0, RZ, 0xc0, !PT ;  /* 0x0000000009007212 */ /* 0x000fc400078ec0ff */
[----:B------:R-:W-:Y:S02]  /*2e10*/  VOTE.ANY R9, PT, P3 ;  /* 0x0000000000097806 */ /* 0x000fe400018e0100 */
[----:B------:R-:W-:Y:S02]  /*2e20*/  LOP3.LUT R0, R15, R0, RZ, 0xc0, !PT ;  /* 0x000000000f007212 */ /* 0x000fe400078ec0ff */
[----:B------:R-:W-:Y:S02]  /*2e30*/  LOP3.LUT P0, RZ, R17, 0x80, RZ, 0xc0, !PT ;  /* 0x0000008011ff7812 */ /* 0x000fe4000780c0ff */
[----:B------:R-:W-:Y:S02]  /*2e40*/  VOTE.ANY R15, PT, P4 ;  /* 0x00000000000f7806 */ /* 0x000fe400020e0100 */
[----:B------:R-:W-:Y:S02]  /*2e50*/  @!P3 LOP3.LUT R9, RZ, R9, RZ, 0x33, !PT ;  /* 0x00000009ff09b212 */ /* 0x000fe400078e33ff */
[----:B------:R-:W-:-:S02]  /*2e60*/  @!P4 LOP3.LUT R15, RZ, R15, RZ, 0x33, !PT ;  /* 0x0000000fff0fc212 */ /* 0x000fc400078e33ff */
[----:B------:R-:W-:Y:S02]  /*2e70*/  LOP3.LUT R0, R9, R0, RZ, 0xc0, !PT ;  /* 0x0000000009007212 */ /* 0x000fe400078ec0ff */
[----:B------:R-:W-:Y:S02]  /*2e80*/  VOTE.ANY R9, PT, P5 ;  /* 0x0000000000097806 */ /* 0x000fe400028e0100 */
[----:B------:R-:W-:Y:S02]  /*2e90*/  LOP3.LUT R0, R15, R0, RZ, 0xc0, !PT ;  /* 0x000000000f007212 */ /* 0x000fe400078ec0ff */
[----:B------:R-:W-:Y:S02]  /*2ea0*/  VOTE.ANY R15, PT, P6 ;  /* 0x00000000000f7806 */ /* 0x000fe400030e0100 */
[----:B------:R-:W-:Y:S02]  /*2eb0*/  @!P5 LOP3.LUT R9, RZ, R9, RZ, 0x33, !PT ;  /* 0x00000009ff09d212 */ /* 0x000fe400078e33ff */
[----:B------:R-:W-:-:S02]  /*2ec0*/  VOTE.ANY R19, PT, P0 ;  /* 0x0000000000137806 */ /* 0x000fc400000e0100 */
[----:B------:R-:W-:Y:S02]  /*2ed0*/  @!P6 LOP3.LUT R15, RZ, R15, RZ, 0x33, !PT ;  /* 0x0000000fff0fe212 */ /* 0x000fe400078e33ff */
[----:B------:R-:W-:Y:S02]  /*2ee0*/  LOP3.LUT R0, R9, R0, RZ, 0xc0, !PT ;  /* 0x0000000009007212 */ /* 0x000fe400078ec0ff */
[----:B------:R-:W-:Y:S02]  /*2ef0*/  @!P0 LOP3.LUT R19, RZ, R19, RZ, 0x33, !PT ;  /* 0x00000013ff138212 */ /* 0x000fe400078e33ff */
[----:B------:R-:W-:Y:S02]  /*2f00*/  LOP3.LUT R0, R15, R0, RZ, 0xc0, !PT ;  /* 0x000000000f007212 */ /* 0x000fe400078ec0ff */
[----:B------:R-:W-:Y:S02]  /*2f10*/  SHF.R.U32.HI R15, RZ, UR6, R41 ;  /* 0x00000006ff0f7c19 */ /* 0x000fe40008011629 */
[----:B------:R-:W-:Y:S01]  /*2f20*/  LOP3.LUT R4, R19, R0, RZ, 0xc0, !PT ;  /* 0x0000000013047212 */ /* 0x000fe200078ec0ff */
[----:B------:R-:W-:Y:S01]  /*2f30*/  IMAD.MOV.U32 R0, RZ, RZ, RZ ;  /* 0x000000ffff007224 */ /* 0x000fe200078e00ff */
[----:B------:R-:W-:-:S02]  /*2f40*/  LOP3.LUT R15, R15, UR5, RZ, 0x30, !PT ;  /* 0x000000050f0f7c12 */ /* 0x000fc4000f8e30ff */
[----:B------:R-:W4:Y:S01]  /*2f50*/  FLO.U32 R51, R4 ;  /* 0x0000000400337300 */ /* 0x000f2200000e0000 */
[----:B------:R-:W-:-:S07]  /*2f60*/  LOP3.LUT R10, R23, R4, RZ, 0xc0, !PT ;  /* 0x00000004170a7212 */ /* 0x000fce00078ec0ff */
[----:B------:R-:W0:Y:S01]  /*2f70*/  POPC R10, R10 ;  /* 0x0000000a000a7309 */ /* 0x000e220000000000 */
[----:B----4-:R-:W-:-:S13]  /*2f80*/  ISETP.NE.AND P0, PT, R46, R51, PT ;  /* 0x000000332e00720c */ /* 0x010fda0003f05270 */
[----:B0-23--:R-:W-:Y:S05]  /*2f90*/  @P0 BRA `(.L_x_34) ;  /* 0x0000000000080947 */ /* 0x00dfea0003800000 */
[----:B------:R-:W-:-:S05]  /*2fa0*/  IMAD R17, R17, 0x4, R22 ;  /* 0x0000000411117824 */ /* 0x000fca00078e0216 */
[----:B------:R0:W2:Y:S02]  /*2fb0*/  ATOMS.ADD R0, [R17], R10 ;  /* 0x0000000a1100738c */ /* 0x0000a40000000000 */
.L_x_34:
[----:B------:R-:W-:Y:S05]  /*2fc0*/  BSYNC.RECONVERGENT B0 ;  /* 0x0000000000007941 */ /* 0x000fea0003800200 */
.L_x_33:
        /* <DEDUP_REMOVED lines=21> */
[----:B0-----:R-:W-:-:S02]  /*3120*/  VOTE.ANY R17, PT, P0 ;  /* 0x0000000000117806 */ /* 0x001fc400000e0100 */
[----:B------:R-:W-:Y:S02]  /*3130*/  @!P6 LOP3.LUT R9, RZ, R9, RZ, 0x33, !PT ;  /* 0x00000009ff09e212 */ /* 0x000fe400078e33ff */
[----:B------:R-:W-:Y:S02]  /*3140*/  LOP3.LUT R4, R5, R4, RZ, 0xc0, !PT ;  /* 0x0000000405047212 */ /* 0x000fe400078ec0ff */
[----:B------:R-:W-:Y:S02]  /*3150*/  @!P0 LOP3.LUT R17, RZ, R17, RZ, 0x33, !PT ;  /* 0x00000011ff118212 */ /* 0x000fe400078e33ff */
[----:B------:R-:W-:-:S04]  /*3160*/  LOP3.LUT R4, R9, R4, RZ, 0xc0, !PT ;  /* 0x0000000409047212 */ /* 0x000fc800078ec0ff */
[----:B------:R-:W-:Y:S01]  /*3170*/  LOP3.LUT R6, R17, R4, RZ, 0xc0, !PT ;  /* 0x0000000411067212 */ /* 0x000fe200078ec0ff */
[----:B------:R-:W-:Y:S01]  /*3180*/  IMAD.MOV.U32 R4, RZ, RZ, RZ ;  /* 0x000000ffff047224 */ /* 0x000fe200078e00ff */
[----:B------:R-:W-:Y:S02]  /*3190*/  SHF.R.U32.HI R17, RZ, UR6, R40 ;  /* 0x00000006ff117c19 */ /* 0x000fe40008011628 */
[----:B------:R-:W0:Y:S01]  /*31a0*/  FLO.U32 R45, R6 ;  /* 0x00000006002d7300 */ /* 0x000e2200000e0000 */
[----:B------:R-:W-:Y:S02]  /*31b0*/  LOP3.LUT R9, R23, R6, RZ, 0xc0, !PT ;  /* 0x0000000617097212 */ /* 0x000fe400078ec0ff */
[----:B------:R-:W-:-:S05]  /*31c0*/  LOP3.LUT R17, R17, UR5, RZ, 0x30, !PT ;  /* 0x0000000511117c12 */ /* 0x000fca000f8e30ff */
[----:B------:R-:W4:Y:S01]  /*31d0*/  POPC R9, R9 ;  /* 0x0000000900097309 */ /* 0x000f220000000000 */
[----:B0-----:R-:W-:-:S13]  /*31e0*/  ISETP.NE.AND P0, PT, R46, R45, PT ;  /* 0x0000002d2e00720c */ /* 0x001fda0003f05270 */
[----:B--234-:R-:W-:Y:S05]  /*31f0*/  @P0 BRA `(.L_x_36) ;  /* 0x0000000000080947 */ /* 0x01cfea0003800000 */
[----:B------:R-:W-:-:S06]  /*3200*/  IMAD R4, R15, 0x4, R22 ;  /* 0x000000040f047824 */ /* 0x000fcc00078e0216 */
[----:B------:R0:W2:Y:S02]  /*3210*/  ATOMS.ADD R4, [R4], R9 ;  /* 0x000000090404738c */ /* 0x0000a40000000000 */
.L_x_36:
[----:B------:R-:W-:Y:S05]  /*3220*/  BSYNC.RECONVERGENT B0 ;  /* 0x0000000000007941 */ /* 0x000fea0003800200 */
.L_x_35:
[----:B------:R-:W-:Y:S01]  /*3230*/  R2P PR, R17, 0x7f ;  /* 0x0000007f11007804 */ /* 0x000fe20000000000 */
[----:B--2---:R2:W3:Y:S01]  /*3240*/  SHFL.IDX PT, R45, R4, R45, 0x1f ;  /* 0x00001f2d042d7589 */ /* 0x0044e200000e0000 */
[----:B------:R-:W-:Y:S01]  /*3250*/  BSSY.RECONVERGENT B0, `(.L_x_37) ;  /* 0x0000023000007945 */ /* 0x000fe20003800200 */
[----:B------:R-:W-:-:S10]  /*3260*/  IMAD.MOV.U32 R6, RZ, RZ, RZ ;  /* 0x000000ffff067224 */ /* 0x000fd400078e00ff */
[----:B------:R-:W-:Y:S02]  /*3270*/  VOTE.ANY R0, PT, P0 ;  /* 0x0000000000007806 */ /* 0x000fe400000e0100 */
[----:B------:R-:W-:Y:S02]  /*3280*/  VOTE.ANY R5, PT, P1 ;  /* 0x0000000000057806 */ /* 0x000fe400008e0100 */
        /* <DEDUP_REMOVED lines=20> */
[----:B------:R-:W-:Y:S02]  /*33d0*/  LOP3.LUT R0, R15, R0, RZ, 0xc0, !PT ;  /* 0x000000000f007212 */ /* 0x000fe400078ec0ff */
[----:B------:R-:W-:-:S02]  /*33e0*/  SHF.R.U32.HI R15, RZ, UR6, R39 ;  /* 0x00000006ff0f7c19 */ /* 0x000fc40008011627 */
[----:B------:R-:W-:Y:S02]  /*33f0*/  LOP3.LUT R0, R19, R0, RZ, 0xc0, !PT ;  /* 0x0000000013007212 */ /* 0x000fe400078ec0ff */
[----:B------:R-:W-:Y:S02]  /*3400*/  LOP3.LUT R15, R15, UR5, RZ, 0x30, !PT ;  /* 0x000000050f0f7c12 */ /* 0x000fe4000f8e30ff */
[----:B------:R-:W4:Y:S01]  /*3410*/  FLO.U32 R19, R0 ;  /* 0x0000000000137300 */ /* 0x000f2200000e0000 */
[----:B------:R-:W-:-:S07]  /*3420*/  LOP3.LUT R5, R23, R0, RZ, 0xc0, !PT ;  /* 0x0000000017057212 */ /* 0x000fce00078ec0ff */
[----:B------:R-:W0:Y:S01]  /*3430*/  POPC R5, R5 ;  /* 0x0000000500057309 */ /* 0x000e220000000000 */
[----:B----4-:R-:W-:-:S13]  /*3440*/  ISETP.NE.AND P0, PT, R46, R19, PT ;  /* 0x000000132e00720c */ /* 0x010fda0003f05270 */
[----:B0-23--:R-:W-:Y:S05]  /*3450*/  @P0 BRA `(.L_x_38) ;  /* 0x0000000000080947 */ /* 0x00dfea0003800000 */
[----:B------:R-:W-:-:S06]  /*3460*/  IMAD R6, R17, 0x4, R22 ;  /* 0x0000000411067824 */ /* 0x000fcc00078e0216 */
[----:B------:R0:W2:Y:S02]  /*3470*/  ATOMS.ADD R6, [R6], R5 ;  /* 0x000000050606738c */ /* 0x0000a40000000000 */
.L_x_38:
[----:B------:R-:W-:Y:S05]  /*3480*/  BSYNC.RECONVERGENT B0 ;  /* 0x0000000000007941 */ /* 0x000fea0003800200 */
.L_x_37:
        /* <DEDUP_REMOVED lines=37> */
.L_x_40:
[----:B------:R-:W-:Y:S05]  /*36e0*/  BSYNC.RECONVERGENT B0 ;  /* 0x0000000000007941 */ /* 0x000fea0003800200 */
.L_x_39:
[----:B------:R-:W-:Y:S01]  /*36f0*/  R2P PR, R17, 0x7f ;  /* 0x0000007f11007804 */ /* 0x000fe20000000000 */
[----:B--2---:R2:W3:Y:S01]  /*3700*/  SHFL.IDX PT, R47, R0, R47, 0x1f ;  /* 0x00001f2f002f7589 */ /* 0x0044e200000e0000 */
[----:B------:R-:W-:Y:S11]  /*3710*/  BSSY.RECONVERGENT B0, `(.L_x_41) ;  /* 0x0000021000007945 */ /* 0x000ff60003800200 */
[----:B0-----:R-:W-:-:S02]  /*3720*/  VOTE.ANY R15, PT, P0 ;  /* 0x00000000000f7806 */ /* 0x001fc400000e0100 */
        /* <DEDUP_REMOVED lines=19> */
[----:B------:R-:W-:Y:S01]  /*3860*/  LOP3.LUT R15, R16, R15, RZ, 0xc0, !PT ;  /* 0x0000000f100f7212 */ /* 0x000fe200078ec0ff */
[----:B------:R-:W-:Y:S01]  /*3870*/  IMAD.MOV.U32 R16, RZ, RZ, RZ ;  /* 0x000000ffff107224 */ /* 0x000fe200078e00ff */
[----:B------:R-:W-:Y:S02]  /*3880*/  @!P0 LOP3.LUT R20, RZ, R20, RZ, 0x33, !PT ;  /* 0x00000014ff148212 */ /* 0x000fe400078e33ff */
[----:B------:R-:W-:-:S04]  /*3890*/  LOP3.LUT R15, R18, R15, RZ, 0xc0, !PT ;  /* 0x0000000f120f7212 */ /* 0x000fc800078ec0ff */
[----:B------:R-:W-:-:S04]  /*38a0*/  LOP3.LUT R20, R20, R15, RZ, 0xc0, !PT ;  /* 0x0000000f14147212 */ /* 0x000fc800078ec0ff */
[----:B------:R-:W0:Y:S01]  /*38b0*/  FLO.U32 R49, R20 ;  /* 0x0000001400317300 */ /* 0x000e2200000e0000 */
[----:B------:R-:W-:-:S07]  /*38c0*/  LOP3.LUT R50, R23, R20, RZ, 0xc0, !PT ;  /* 0x0000001417327212 */ /* 0x000fce00078ec0ff */
[----:B------:R-:W4:Y:S01]  /*38d0*/  POPC R50, R50 ;  /* 0x0000003200327309 */ /* 0x000f220000000000 */
[----:B0-----:R-:W-:-:S13]  /*38e0*/  ISETP.NE.AND P0, PT, R46, R49, PT ;  /* 0x000000312e00720c */ /* 0x001fda0003f05270 */
[----:B--234-:R-:W-:Y:S05]  /*38f0*/  @P0 BRA `(.L_x_42) ;  /* 0x0000000000080947 */ /* 0x01cfea0003800000 */
[----:B------:R-:W-:-:S05]  /*3900*/  IMAD R17, R17, 0x4, R22 ;  /* 0x0000000411117824 */ /* 0x000fca00078e0216 */
[----:B------:R0:W2:Y:S02]  /*3910*/  ATOMS.ADD R16, [R17], R50 ;  /* 0x000000321110738c */ /* 0x0000a40000000000 */
.L_x_42:
[----:B------:R-:W-:Y:S05]  /*3920*/  BSYNC.RECONVERGENT B0 ;  /* 0x0000000000007941 */ /* 0x000fea0003800200 */
.L_x_41:
[----:B------:R-:W-:Y:S01]  /*3930*/  R2P PR, R11, 0x7f ;  /* 0x0000007f0b007804 */ /* 0x000fe20000000000 */
[----:B--2---:R2:W3:Y:S01]  /*3940*/  SHFL.IDX PT, R49, R16, R49, 0x1f ;  /* 0x00001f3110317589 */ /* 0x0044e200000e0000 */
[----:B------:R-:W-:Y:S01]  /*3950*/  BSSY.RECONVERGENT B0, `(.L_x_43) ;  /* 0x0000021000007945 */ /* 0x000fe20003800200 */
[----:B------:R-:W-:-:S10]  /*3960*/  IMAD.MOV.U32 R20, RZ, RZ, RZ ;  /* 0x000000ffff147224 */ /* 0x000fd400078e00ff */
[----:B------:R-:W-:Y:S02]  /*3970*/  VOTE.ANY R0, PT, P0 ;  /* 0x0000000000007806 */ /* 0x000fe400000e0100 */
[----:B------:R-:W-:Y:S02]  /*3980*/  VOTE.ANY R15, PT, P1 ;  /* 0x00000000000f7806 */ /* 0x000fe400008e0100 */
[----:B------:R-:W-:Y:S02]  /*3990*/  @!P0 LOP3.LUT R0, RZ, R0, RZ, 0x33, !PT ;  /* 0x00000000ff008212 */ /* 0x000fe400078e33ff */
[----:B0-----:R-:W-:Y:S02]  /*39a0*/  VOTE.ANY R17, PT, P2 ;  /* 0x0000000000117806 */ /* 0x001fe400010e0100 */
        /* <DEDUP_REMOVED lines=25> */
[----:B------:R-:W-:-:S06]  /*3b40*/  IMAD R20, R11, 0x4, R22 ;  /* 0x000000040b147824 */ /* 0x000fcc00078e0216 */
[----:B------:R0:W2:Y:S02]  /*3b50*/  ATOMS.ADD R20, [R20], R21 ;  /* 0x000000151414738c */ /* 0x0000a40000000000 */
.L_x_44:
[----:B------:R-:W-:Y:S05]  /*3b60*/  BSYNC.RECONVERGENT B0 ;  /* 0x0000000000007941 */ /* 0x000fea0003800200 */
.L_x_43:
[----:B------:R-:W-:Y:S01]  /*3b70*/  R2P PR, R7, 0x7f ;  /* 0x0000007f07007804 */ /* 0x000fe20000000000 */
[----:B--2---:R2:W3:Y:S01]  /*3b80*/  SHFL.IDX PT, R20, R20, R15, 0x1f ;  /* 0x00001f0f14147589 */ /* 0x0044e200000e0000 */
[----:B------:R-:W-:Y:S01]  /*3b90*/  BSSY.RECONVERGENT B0, `(.L_x_45) ;  /* 0x0000023000007945 */ /* 0x000fe20003800200 */
[----:B------:R-:W-:-:S10]  /*3ba0*/  IMAD.MOV.U32 R16, RZ, RZ, RZ ;  /* 0x000000ffff107224 */ /* 0x000fd400078e00ff */
[----:B------:R-:W-:Y:S02]  /*3bb0*/  VOTE.ANY R0, PT, P0 ;  /* 0x0000000000007806 */ /* 0x000fe400000e0100 */
[----:B------:R-:W-:Y:S02]  /*3bc0*/  VOTE.ANY R11, PT, P1 ;  /* 0x00000000000b7806 */ /* 0x000fe400008e0100 */
[----:B------:R-:W-:Y:S02]  /*3bd0*/  @!P0 LOP3.LUT R0, RZ, R0, RZ, 0x33, !PT ;  /* 0x00000000ff008212 */ /* 0x000fe400078e33ff */
[----:B------:R-:W-:Y:S02]  /*3be0*/  @!P1 LOP3.LUT R11, RZ, R11, RZ, 0x33, !PT ;  /* 0x0000000bff0b9212 */ /* 0x000fe400078e33ff */
[----:B------:R-:W-:Y:S02]  /*3bf0*/  VOTE.ANY R17, PT, P2 ;  /* 0x0000000000117806 */ /* 0x000fe400010e0100 */
[----:B------:R-:W-:-:S02]  /*3c00*/  LOP3.LUT R0, R11, R0, RZ, 0xc0, !PT ;  /* 0x000000000b007212 */ /* 0x000fc400078ec0ff */
[----:B------:R-:W-:Y:S02]  /*3c10*/  VOTE.ANY R11, PT, P3 ;  /* 0x00000000000b7806 */ /* 0x000fe400018e0100 */
[----:B------:R-:W-:Y:S02]  /*3c20*/  @!P2 LOP3.LUT R17, RZ, R17, RZ, 0x33, !PT ;  /* 0x00000011ff11a212 */ /* 0x000fe400078e33ff */
[----:B------:R-:W-:Y:S02]  /*3c30*/  @!P3 LOP3.LUT R11, RZ, R11, RZ, 0x33, !PT ;  /* 0x0000000bff0bb212 */ /* 0x000fe400078e33ff */
[----:B------:R-:W-:Y:S02]  /*3c40*/  LOP3.LUT R0, R17, R0, RZ, 0xc0, !PT ;  /* 0x0000000011007212 */ /* 0x000fe400078ec0ff */
[----:B------:R-:W-:Y:S02]  /*3c50*/  LOP3.LUT P0, RZ, R7, 0x80, RZ, 0xc0, !PT ;  /* 0x0000008007ff7812 */ /* 0x000fe4000780c0ff */
[----:B------:R-:W-:-:S02]  /*3c60*/  VOTE.ANY R17, PT, P4 ;  /* 0x0000000000117806 */ /* 0x000fc400020e0100 */
[----:B------:R-:W-:Y:S02]  /*3c70*/  LOP3.LUT R0, R11, R0, RZ, 0xc0, !PT ;  /* 0x000000000b007212 */ /* 0x000fe400078ec0ff */
[----:B------:R-:W-:Y:S02]  /*3c80*/  VOTE.ANY R11, PT, P5 ;  /* 0x00000000000b7806 */ /* 0x000fe400028e0100 */
[----:B------:R-:W-:Y:S02]  /*3c90*/  @!P4 LOP3.LUT R17, RZ, R17, RZ, 0x33, !PT ;  /* 0x00000011ff11c212 */ /* 0x000fe400078e33ff */
[----:B------:R-:W-:Y:S02]  /*3ca0*/  @!P5 LOP3.LUT R11, RZ, R11, RZ, 0x33, !PT ;  /* 0x0000000bff0bd212 */ /* 0x000fe400078e33ff */
[----:B------:R-:W-:Y:S02]  /*3cb0*/  LOP3.LUT R0, R17, R0, RZ, 0xc0, !PT ;  /* 0x0000000011007212 */ /* 0x000fe400078ec0ff */
[----:B------:R-:W-:-:S02]  /*3cc0*/  VOTE.ANY R17, PT, P6 ;  /* 0x0000000000117806 */ /* 0x000fc400030e0100 */
[----:B------:R-:W-:Y:S02]  /*3cd0*/  LOP3.LUT R0, R11, R0, RZ, 0xc0, !PT ;  /* 0x000000000b007212 */ /* 0x000fe400078ec0ff */
[----:B------:R-:W-:Y:S02]  /*3ce0*/  VOTE.ANY R11, PT, P0 ;  /* 0x00000000000b7806 */ /* 0x000fe400000e0100 */
[----:B------:R-:W-:Y:S02]  /*3cf0*/  @!P6 LOP3.LUT R17, RZ, R17, RZ, 0x33, !PT ;  /* 0x00000011ff11e212 */ /* 0x000fe400078e33ff */
[----:B------:R-:W-:Y:S02]  /*3d00*/  @!P0 LOP3.LUT R11, RZ, R11, RZ, 0x33, !PT ;  /* 0x0000000bff0b8212 */ /* 0x000fe400078e33ff */
[----:B------:R-:W-:-:S04]  /*3d10*/  LOP3.LUT R0, R17, R0, RZ, 0xc0, !PT ;  /* 0x0000000011007212 */ /* 0x000fc800078ec0ff */
[----:B------:R-:W-:Y:S02]  /*3d20*/  LOP3.LUT R48, R11, R0, RZ, 0xc0, !PT ;  /* 0x000000000b307212 */ /* 0x000fe400078ec0ff */
[----:B------:R-:W-:Y:S02]  /*3d30*/  SHF.R.U32.HI R0, RZ, UR6, R36 ;  /* 0x00000006ff007c19 */ /* 0x000fe40008011624 */
[----:B------:R-:W4:Y:S01]  /*3d40*/  FLO.U32 R18, R48 ;  /* 0x0000003000127300 */ /* 0x000f2200000e0000 */
[----:B------:R-:W-:Y:S02]  /*3d50*/  LOP3.LUT R19, R23, R48, RZ, 0xc0, !PT ;  /* 0x0000003017137212 */ /* 0x000fe400078ec0ff */
[----:B------:R-:W-:-:S05]  /*3d60*/  LOP3.LUT R0, R0, UR5, RZ, 0x30, !PT ;  /* 0x0000000500007c12 */ /* 0x000fca000f8e30ff */
[----:B------:R-:W0:Y:S01]  /*3d70*/  POPC R19, R19 ;  /* 0x0000001300137309 */ /* 0x000e220000000000 */
[----:B----4-:R-:W-:-:S13]  /*3d80*/  ISETP.NE.AND P0, PT, R46, R18, PT ;  /* 0x000000122e00720c */ /* 0x010fda0003f05270 */
[----:B0-23--:R-:W-:Y:S05]  /*3d90*/  @P0 BRA `(.L_x_46) ;  /* 0x0000000000080947 */ /* 0x00dfea0003800000 */
[----:B------:R-:W-:-:S06]  /*3da0*/  IMAD R16, R7, 0x4, R22 ;  /* 0x0000000407107824 */ /* 0x000fcc00078e0216 */
[----:B------:R0:W2:Y:S02]  /*3db0*/  ATOMS.ADD R16, [R16], R19 ;  /* 0x000000131010738c */ /* 0x0000a40000000000 */
.L_x_46:
[----:B------:R-:W-:Y:S05]  /*3dc0*/  BSYNC.RECONVERGENT B0 ;  /* 0x0000000000007941 */ /* 0x000fea0003800200 */
.L_x_45:
[----:B------:R-:W-:Y:S01]  /*3dd0*/  R2P PR, R0, 0x7f ;  /* 0x0000007f00007804 */ /* 0x000fe20000000000 */
[----:B--2---:R2:W3:Y:S01]  /*3de0*/  SHFL.IDX PT, R18, R16, R18, 0x1f ;  /* 0x00001f1210127589 */ /* 0x0044e200000e0000 */
[----:B------:R-:W-:Y:S01]  /*3df0*/  SHF.R.U32.HI R11, RZ, UR6, R35 ;  /* 0x00000006ff0b7c19 */ /* 0x000fe20008011623 */
[----:B------:R-:W-:Y:S01]  /*3e00*/  BSSY.RECONVERGENT B0, `(.L_x_47) ;  /* 0x0000022000007945 */ /* 0x000fe20003800200 */
[----:B------:R-:W-:Y:S02]  /*3e10*/  IMAD.MOV.U32 R15, RZ, RZ, RZ ;  /* 0x000000ffff0f7224 */ /* 0x000fe400078e00ff */
[----:B------:R-:W-:-:S07]  /*3e20*/  LOP3.LUT R11, R11, UR5, RZ, 0x30, !PT ;  /* 0x000000050b0b7c12 */ /* 0x000fce000f8e30ff */
[----:B------:R-:W-:Y:S02]  /*3e30*/  VOTE.ANY R7, PT, P0 ;  /* 0x0000000000077806 */ /* 0x000fe400000e0100 */
[----:B------:R-:W-:Y:S02]  /*3e40*/  VOTE.ANY R48, PT, P1 ;  /* 0x0000000000307806 */ /* 0x000fe400008e0100 */
[----:B------:R-:W-:Y:S02]  /*3e50*/  @!P0 LOP3.LUT R7, RZ, R7, RZ, 0x33, !PT ;  /* 0x00000007ff078212 */ /* 0x000fe400078e33ff */
[----:B------:R-:W-:Y:S02]  /*3e60*/  @!P1 LOP3.LUT R48, RZ, R48, RZ, 0x33, !PT ;  /* 0x00000030ff309212 */ /* 0x000fe400078e33ff */
[----:B------:R-:W-:Y:S02]  /*3e70*/  LOP3.LUT P0, RZ, R0, 0x80, RZ, 0xc0, !PT ;  /* 0x0000008000ff7812 */ /* 0x000fe4000780c0ff */
[----:B------:R-:W-:-:S02]  /*3e80*/  LOP3.LUT R7, R48, R7, RZ, 0xc0, !PT ;  /* 0x0000000730077212 */ /* 0x000fc400078ec0ff */
[----:B------:R-:W-:-:S04]  /*3e90*/  VOTE.ANY R48, PT, P2 ;  /* 0x0000000000307806 */ /* 0x000fc800010e0100 */
[----:B------:R-:W-:-:S04]  /*3ea0*/  @!P2 LOP3.LUT R48, RZ, R48, RZ, 0x33, !PT ;  /* 0x00000030ff30a212 */ /* 0x000fc800078e33ff */
[----:B------:R-:W-:Y:S02]  /*3eb0*/  LOP3.LUT R7, R48, R7, RZ, 0xc0, !PT ;  /* 0x0000000730077212 */ /* 0x000fe400078ec0ff */
        /* <DEDUP_REMOVED lines=14> */
[----:B------:R-:W-:-:S04]  /*3fa0*/  LOP3.LUT R48, R48, R7, RZ, 0xc0, !PT ;  /* 0x0000000730307212 */ /* 0x000fc800078ec0ff */
[----:B------:R-:W4:Y:S01]  /*3fb0*/  FLO.U32 R52, R48 ;  /* 0x0000003000347300 */ /* 0x000f2200000e0000 */
[----:B------:R-:W-:-:S07]  /*3fc0*/  LOP3.LUT R17, R23, R48, RZ, 0xc0, !PT ;  /* 0x0000003017117212 */ /* 0x000fce00078ec0ff */
[----:B------:R-:W0:Y:S01]  /*3fd0*/  POPC R17, R17 ;  /* 0x0000001100117309 */ /* 0x000e220000000000 */
[----:B----4-:R-:W-:-:S13]  /*3fe0*/  ISETP.NE.AND P0, PT, R46, R52, PT ;  /* 0x000000342e00720c */ /* 0x010fda0003f05270 */
[----:B0-23--:R-:W-:Y:S05]  /*3ff0*/  @P0 BRA `(.L_x_48) ;  /* 0x0000000000080947 */ /* 0x00dfea0003800000 */
[----:B------:R-:W-:-:S05]  /*4000*/  IMAD R0, R0, 0x4, R22 ;  /* 0x0000000400007824 */ /* 0x000fca00078e0216 */
[----:B------:R0:W2:Y:S02]  /*4010*/  ATOMS.ADD R15, [R0], R17 ;  /* 0x00000011000f738c */ /* 0x0000a40000000000 */
.L_x_48:
[----:B------:R-:W-:Y:S05]  /*4020*/  BSYNC.RECONVERGENT B0 ;  /* 0x0000000000007941 */ /* 0x000fea0003800200 */
.L_x_47:
[----:B------:R-:W-:Y:S01]  /*4030*/  R2P PR, R11, 0x7f ;  /* 0x0000007f0b007804 */ /* 0x000fe20000000000 */
[----:B--2---:R2:W3:Y:S01]  /*4040*/  SHFL.IDX PT, R16, R15, R52, 0x1f ;  /* 0x00001f340f107589 */ /* 0x0044e200000e0000 */
[----:B------:R-:W-:Y:S11]  /*4050*/  BSSY.RECONVERGENT B0, `(.L_x_49) ;  /* 0x0000023000007945 */ /* 0x000ff60003800200 */
[----:B0-----:R-:W-:-:S02]  /*4060*/  VOTE.ANY R0, PT, P0 ;  /* 0x0000000000007806 */ /* 0x001fc400000e0100 */
[----:B------:R-:W-:Y:S02]  /*4070*/  VOTE.ANY R7, PT, P1 ;  /* 0x0000000000077806 */ /* 0x000fe400008e0100 */
[----:B------:R-:W-:Y:S02]  /*4080*/  @!P0 LOP3.LUT R0, RZ, R0, RZ, 0x33, !PT ;  /* 0x00000000ff008212 */ /* 0x000fe400078e33ff */
[----:B------:R-:W-:Y:S02]  /*4090*/  @!P1 LOP3.LUT R7, RZ, R7, RZ, 0x33, !PT ;  /* 0x00000007ff079212 */ /* 0x000fe400078e33ff */
[----:B------:R-:W-:Y:S02]  /*40a0*/  LOP3.LUT P0, RZ, R11, 0x80, RZ, 0xc0, !PT ;  /* 0x000000800bff7812 */ /* 0x000fe4000780c0ff */
        /* <DEDUP_REMOVED lines=19> */
[----:B------:R0:W4:Y:S01]  /*41e0*/  FLO.U32 R7, R0 ;  /* 0x0000000000077300 */ /* 0x00012200000e0000 */
[----:B------:R-:W-:-:S07]  /*41f0*/  LOP3.LUT R48, R23, R0, RZ, 0xc0, !PT ;  /* 0x0000000017307212 */ /* 0x000fce00078ec0ff */
[----:B--2---:R2:W1:Y:S01]  /*4200*/  POPC R15, R48 ;  /* 0x00000030000f7309 */ /* 0x0044620000000000 */
[----:B0-----:R-:W-:-:S04]  /*4210*/  SHF.R.U32.HI R0, RZ, UR6, R34 ;  /* 0x00000006ff007c19 */ /* 0x001fc80008011622 */
[----:B------:R-:W-:Y:S02]  /*4220*/  LOP3.LUT R0, R0, UR5, RZ, 0x30, !PT ;  /* 0x0000000500007c12 */ /* 0x000fe4000f8e30ff */
[----:B----4-:R-:W-:Y:S01]  /*4230*/  ISETP.NE.AND P0, PT, R46, R7, PT ;  /* 0x000000072e00720c */ /* 0x010fe20003f05270 */
[----:B--2---:R-:W-:-:S12]  /*4240*/  IMAD.MOV.U32 R48, RZ, RZ, RZ ;  /* 0x000000ffff307224 */ /* 0x004fd800078e00ff */
[----:B-1-3--:R-:W-:Y:S05]  /*4250*/  @P0 BRA `(.L_x_50) ;  /* 0x0000000000080947 */ /* 0x00afea0003800000 */
[----:B------:R-:W-:-:S06]  /*4260*/  IMAD R48, R11, 0x4, R22 ;  /* 0x000000040b307824 */ /* 0x000fcc00078e0216 */
[----:B------:R0:W1:Y:S02]  /*4270*/  ATOMS.ADD R48, [R48], R15 ;  /* 0x0000000f3030738c */ /* 0x0000640000000000 */
.L_x_50:
[----:B------:R-:W-:Y:S05]  /*4280*/  BSYNC.RECONVERGENT B0 ;  /* 0x0000000000007941 */ /* 0x000fea0003800200 */
.L_x_49:
[----:B------:R-:W-:Y:S01]  /*4290*/  R2P PR, R0, 0x7f ;  /* 0x0000007f00007804 */ /* 0x000fe20000000000 */
[----:B------:R-:W-:Y:S01]  /*42a0*/  IMAD.IADD R14, R14, 0x1, R8 ;  /* 0x000000010e0e7824 */ /* 0x000fe200078e0208 */
[----:B------:R-:W-:Y:S01]  /*42b0*/  BSSY.RECONVERGENT B0, `(.L_x_51) ;  /* 0x0000025000007945 */ /* 0x000fe20003800200 */
[----:B------:R-:W-:Y:S02]  /*42c0*/  IMAD.IADD R13, R13, 0x1, R12 ;  /* 0x000000010d0d7824 */ /* 0x000fe400078e020c */
[----:B-1----:R1:W2:Y:S08]  /*42d0*/  SHFL.IDX PT, R12, R48, R7, 0x1f ;  /* 0x00001f07300c7589 */ /* 0x0022b000000e0000 */
[----:B------:R-:W-:-:S02]  /*42e0*/  VOTE.ANY R11, PT, P0 ;  /* 0x00000000000b7806 */ /* 0x000fc400000e0100 */
[----:B------:R-:W-:Y:S01]  /*42f0*/  VOTE.ANY R8, PT, P1 ;  /* 0x0000000000087806 */ /* 0x000fe200008e0100 */
[----:B-1----:R-:W-:Y:S01]  /*4300*/  IMAD.MOV.U32 R7, RZ, RZ, RZ ;  /* 0x000000ffff077224 */ /* 0x002fe200078e00ff */
        /* <DEDUP_REMOVED lines=22> */
[----:B------:R1:W3:Y:S01]  /*4470*/  FLO.U32 R8, R52 ;  /* 0x0000003400087300 */ /* 0x0002e200000e0000 */
[----:B------:R-:W-:-:S07]  /*4480*/  LOP3.LUT R11, R23, R52, RZ, 0xc0, !PT ;  /* 0x00000034170b7212 */ /* 0x000fce00078ec0ff */
[----:B------:R-:W4:Y:S01]  /*4490*/  POPC R11, R11 ;  /* 0x0000000b000b7309 */ /* 0x000f220000000000 */
[----:B-1----:R-:W-:-:S04]  /*44a0*/  SHF.R.U32.HI R52, RZ, UR6, R26 ;  /* 0x00000006ff347c19 */ /* 0x002fc8000801161a */
[----:B------:R-:W-:Y:S02]  /*44b0*/  LOP3.LUT R48, R52, UR5, RZ, 0x30, !PT ;  /* 0x0000000534307c12 */ /* 0x000fe4000f8e30ff */
[----:B---3--:R-:W-:-:S13]  /*44c0*/  ISETP.NE.AND P0, PT, R46, R8, PT ;  /* 0x000000082e00720c */ /* 0x008fda0003f05270 */
[----:B--2-4-:R-:W-:Y:S05]  /*44d0*/  @P0 BRA `(.L_x_52) ;  /* 0x0000000000080947 */ /* 0x014fea0003800000 */
[----:B------:R-:W-:-:S05]  /*44e0*/  IMAD R0, R0, 0x4, R22 ;  /* 0x0000000400007824 */ /* 0x000fca00078e0216 */
[----:B------:R1:W2:Y:S02]  /*44f0*/  ATOMS.ADD R7, [R0], R11 ;  /* 0x0000000b0007738c */ /* 0x0002a40000000000 */
.L_x_52:
[----:B------:R-:W-:Y:S05]  /*4500*/  BSYNC.RECONVERGENT B0 ;  /* 0x0000000000007941 */ /* 0x000fea0003800200 */
.L_x_51:
[----:B------:R-:W-:Y:S01]  /*4510*/  R2P PR, R48, 0x7f ;  /* 0x0000007f30007804 */ /* 0x000fe20000000000 */
[----:B------:R-:W-:Y:S01]  /*4520*/  IMAD.IADD R10, R10, 0x1, R51 ;  /* 0x000000010a0a7824 */ /* 0x000fe200078e0233 */
[----:B--2---:R2:W3:Y:S01]  /*4530*/  SHFL.IDX PT, R8, R7, R8, 0x1f ;  /* 0x00001f0807087589 */ /* 0x0044e200000e0000 */
[----:B------:R-:W-:Y:S01]  /*4540*/  BSSY.RECONVERGENT B0, `(.L_x_53) ;  /* 0x0000024000007945 */ /* 0x000fe20003800200 */
[----:B------:R-:W-:Y:S02]  /*4550*/  IMAD.IADD R9, R9, 0x1, R45 ;  /* 0x0000000109097824 */ /* 0x000fe400078e022d */
[----:B------:R-:W-:-:S07]  /*4560*/  IMAD.MOV.U32 R45, RZ, RZ, RZ ;  /* 0x000000ffff2d7224 */ /* 0x000fce00078e00ff */
[----:B-1----:R-:W-:Y:S02]  /*4570*/  VOTE.ANY R0, PT, P0 ;  /* 0x0000000000007806 */ /* 0x002fe400000e0100 */
        /* <DEDUP_REMOVED lines=23> */
[----:B------:R-:W-:Y:S02]  /*46f0*/  SHF.R.U32.HI R51, RZ, UR6, R33 ;  /* 0x00000006ff337c19 */ /* 0x000fe40008011621 */
[----:B------:R1:W4:Y:S02]  /*4700*/  FLO.U32 R0, R52 ;  /* 0x0000003400007300 */ /* 0x00032400000e0000 */
[----:B------:R-:W-:Y:S02]  /*4710*/  LOP3.LUT R51, R51, UR5, RZ, 0x30, !PT ;  /* 0x0000000533337c12 */ /* 0x000fe4000f8e30ff */
[----:B-1----:R-:W-:-:S04]  /*4720*/  LOP3.LUT R52, R23, R52, RZ, 0xc0, !PT ;  /* 0x0000003417347212 */ /* 0x002fc800078ec0ff */
[----:B--2---:R1:W2:Y:S01]  /*4730*/  POPC R7, R52 ;  /* 0x0000003400077309 */ /* 0x0042a20000000000 */
[----:B----4-:R-:W-:-:S13]  /*4740*/  ISETP.NE.AND P0, PT, R46, R0, PT ;  /* 0x000000002e00720c */ /* 0x010fda0003f05270 */
[----:B-123--:R-:W-:Y:S05]  /*4750*/  @P0 BRA `(.L_x_54) ;  /* 0x0000000000080947 */ /* 0x00efea0003800000 */
[----:B------:R-:W-:-:S05]  /*4760*/  IMAD R48, R48, 0x4, R22 ;  /* 0x0000000430307824 */ /* 0x000fca00078e0216 */
[----:B------:R1:W2:Y:S02]  /*4770*/  ATOMS.ADD R45, [R48], R7 ;  /* 0x00000007302d738c */ /* 0x0002a40000000000 */
.L_x_54:
[----:B------:R-:W-:Y:S05]  /*4780*/  BSYNC.RECONVERGENT B0 ;  /* 0x0000000000007941 */ /* 0x000fea0003800200 */
.L_x_53:
[----:B------:R-:W-:Y:S01]  /*4790*/  R2P PR, R51, 0x7f ;  /* 0x0000007f33007804 */ /* 0x000fe20000000000 */
[----:B------:R-:W-:Y:S01]  /*47a0*/  IMAD.IADD R6, R5, 0x1, R6 ;  /* 0x0000000105067824 */ /* 0x000fe200078e0206 */
[----:B--2---:R2:W3:Y:S01]  /*47b0*/  SHFL.IDX PT, R0, R45, R0, 0x1f ;  /* 0x00001f002d007589 */ /* 0x0044e200000e0000 */
[----:B------:R-:W-:Y:S01]  /*47c0*/  IMAD.IADD R4, R4, 0x1, R47 ;  /* 0x0000000104047824 */ /* 0x000fe200078e022f */
[----:B------:R-:W-:Y:S01]  /*47d0*/  SHF.R.U32.HI R47, RZ, UR6, R32 ;  /* 0x00000006ff2f7c19 */ /* 0x000fe20008011620 */
[----:B------:R-:W-:Y:S03]  /*47e0*/  BSSY.RECONVERGENT B0, `(.L_x_55) ;  /* 0x0000022000007945 */ /* 0x000fe60003800200 */
[----:B------:R-:W-:-:S05]  /*47f0*/  LOP3.LUT R47, R47, UR5, RZ, 0x30, !PT ;  /* 0x000000052f2f7c12 */ /* 0x000fca000f8e30ff */
        /* <DEDUP_REMOVED lines=9> */
[----:B------:R-:W-:Y:S02]  /*4890*/  VOTE.ANY R48, PT, P3 ;  /* 0x0000000000307806 */ /* 0x000fe400018e0100 */
[----:B------:R-:W-:Y:S02]  /*48a0*/  VOTE.ANY R52, PT, P0 ;  /* 0x0000000000347806 */ /* 0x000fe400000e0100 */
[----:B------:R-:W-:Y:S02]  /*48b0*/  @!P3 LOP3.LUT R48, RZ, R48, RZ, 0x33, !PT ;  /* 0x00000030ff30b212 */ /* 0x000fe400078e33ff */
[----:B------:R-:W-:Y:S02]  /*48c0*/  @!P0 LOP3.LUT R52, RZ, R52, RZ, 0x33, !PT ;  /* 0x00000034ff348212 */ /* 0x000fe400078e33ff */
        /* <DEDUP_REMOVED lines=9> */
[----:B------:R-:W-:Y:S01]  /*4960*/  LOP3.LUT R5, R48, R5, RZ, 0xc0, !PT ;  /* 0x0000000530057212 */ /* 0x000fe200078ec0ff */
[----:B------:R-:W-:-:S03]  /*4970*/  IMAD.MOV.U32 R48, RZ, RZ, RZ ;  /* 0x000000ffff307224 */ /* 0x000fc600078e00ff */
[----:B------:R-:W-:-:S04]  /*4980*/  LOP3.LUT R52, R52, R5, RZ, 0xc0, !PT ;  /* 0x0000000534347212 */ /* 0x000fc800078ec0ff */
[----:B------:R1:W4:Y:S02]  /*4990*/  FLO.U32 R5, R52 ;  /* 0x0000003400057300 */ /* 0x00032400000e0000 */
[----:B-1----:R-:W-:-:S06]  /*49a0*/  LOP3.LUT R52, R23, R52, RZ, 0xc0, !PT ;  /* 0x0000003417347212 */ /* 0x002fcc00078ec0ff */
[----:B--2---:R1:W2:Y:S01]  /*49b0*/  POPC R45, R52 ;  /* 0x00000034002d7309 */ /* 0x0042a20000000000 */
[----:B----4-:R-:W-:-:S13]  /*49c0*/  ISETP.NE.AND P0, PT, R46, R5, PT ;  /* 0x000000052e00720c */ /* 0x010fda0003f05270 */
[----:B-1-3--:R-:W-:Y:S05]  /*49d0*/  @P0 BRA `(.L_x_56) ;  /* 0x0000000000080947 */ /* 0x00afea0003800000 */
[----:B------:R-:W-:-:S06]  /*49e0*/  IMAD R48, R51, 0x4, R22 ;  /* 0x0000000433307824 */ /* 0x000fcc00078e0216 */
[----:B--2---:R1:W3:Y:S02]  /*49f0*/  ATOMS.ADD R48, [R48], R45 ;  /* 0x0000002d3030738c */ /* 0x0042e40000000000 */
.L_x_56:
[----:B------:R-:W-:Y:S05]  /*4a00*/  BSYNC.RECONVERGENT B0 ;  /* 0x0000000000007941 */ /* 0x000fea0003800200 */
.L_x_55:
[----:B------:R-:W-:Y:S01]  /*4a10*/  R2P PR, R47, 0x7f ;  /* 0x0000007f2f007804 */ /* 0x000fe20000000000 */
[----:B------:R-:W-:Y:S01]  /*4a20*/  IMAD.IADD R50, R50, 0x1, R49 ;  /* 0x0000000132327824 */ /* 0x000fe200078e0231 */
[----:B---3--:R3:W4:Y:S01]  /*4a30*/  SHFL.IDX PT, R48, R48, R5, 0x1f ;  /* 0x00001f0530307589 */ /* 0x00872200000e0000 */
[----:B------:R-:W-:Y:S01]  /*4a40*/  IMAD.IADD R20, R21, 0x1, R20 ;  /* 0x0000000115147824 */ /* 0x000fe200078e0214 */
[----:B------:R-:W-:Y:S01]  /*4a50*/  SHF.R.U32.HI R21, RZ, UR6, R31 ;  /* 0x00000006ff157c19 */ /* 0x000fe2000801161f */
[----:B------:R-:W-:Y:S03]  /*4a60*/  BSSY.RECONVERGENT B0, `(.L_x_57) ;  /* 0x0000022000007945 */ /* 0x000fe60003800200 */
[----:B---3--:R-:W-:Y:S01]  /*4a70*/  LOP3.LUT R5, R21, UR5, RZ, 0x30, !PT ;  /* 0x0000000515057c12 */ /* 0x008fe2000f8e30ff */
[----:B------:R-:W-:-:S04]  /*4a80*/  IMAD.MOV.U32 R21, RZ, RZ, RZ ;  /* 0x000000ffff157224 */ /* 0x000fc800078e00ff */
        /* <DEDUP_REMOVED lines=23> */
[----:B------:R-:W-:-:S04]  /*4c00*/  LOP3.LUT R52, R49, R52, RZ, 0xc0, !PT ;  /* 0x0000003431347212 */ /* 0x000fc800078ec0ff */
[----:B------:R-:W3:Y:S01]  /*4c10*/  FLO.U32 R49, R52 ;  /* 0x0000003400317300 */ /* 0x000ee200000e0000 */
[----:B------:R-:W-:-:S07]  /*4c20*/  LOP3.LUT R51, R23, R52, RZ, 0xc0, !PT ;  /* 0x0000003417337212 */ /* 0x000fce00078ec0ff */
[----:B------:R-:W0:Y:S01]  /*4c30*/  POPC R51, R51 ;  /* 0x0000003300337309 */ /* 0x000e220000000000 */
[----:B---3--:R-:W-:-:S13]  /*4c40*/  ISETP.NE.AND P0, PT, R46, R49, PT ;  /* 0x000000312e00720c */ /* 0x008fda0003f05270 */
[----:B0---4-:R-:W-:Y:S05]  /*4c50*/  @P0 BRA `(.L_x_58) ;  /* 0x0000000000080947 */ /* 0x011fea0003800000 */
[----:B------:R-:W-:-:S05]  /*4c60*/  IMAD R52, R47, 0x4, R22 ;  /* 0x000000042f347824 */ /* 0x000fca00078e0216 */
[----:B------:R0:W3:Y:S02]  /*4c70*/  ATOMS.ADD R21, [R52], R51 ;  /* 0x000000333415738c */ /* 0x0000e40000000000 */
.L_x_58:
[----:B------:R-:W-:Y:S05]  /*4c80*/  BSYNC.RECONVERGENT B0 ;  /* 0x0000000000007941 */ /* 0x000fea0003800200 */
.L_x_57:
        /* <DEDUP_REMOVED lines=9> */
[----:B0-----:R-:W-:Y:S02]  /*4d20*/  VOTE.ANY R52, PT, P1 ;  /* 0x0000000000347806 */ /* 0x001fe400008e0100 */
        /* <DEDUP_REMOVED lines=22> */
[----:B------:R-:W0:Y:S01]  /*4e90*/  FLO.U32 R19, R52 ;  /* 0x0000003400137300 */ /* 0x000e2200000e0000 */
[----:B------:R-:W-:-:S07]  /*4ea0*/  LOP3.LUT R47, R23, R52, RZ, 0xc0, !PT ;  /* 0x00000034172f7212 */ /* 0x000fce00078ec0ff */
[----:B------:R-:W3:Y:S01]  /*4eb0*/  POPC R47, R47 ;  /* 0x0000002f002f7309 */ /* 0x000ee20000000000 */
[----:B0-----:R-:W-:-:S13]  /*4ec0*/  ISETP.NE.AND P0, PT, R46, R19, PT ;  /* 0x000000132e00720c */ /* 0x001fda0003f05270 */
[----:B---34-:R-:W-:Y:S05]  /*4ed0*/  @P0 BRA `(.L_x_60) ;  /* 0x0000000000080947 */ /* 0x018fea0003800000 */
[----:B------:R-:W-:-:S05]  /*4ee0*/  IMAD R52, R5, 0x4, R22 ;  /* 0x0000000405347824 */ /* 0x000fca00078e0216 */
[----:B------:R0:W3:Y:S02]  /*4ef0*/  ATOMS.ADD R17, [R52], R47 ;  /* 0x0000002f3411738c */ /* 0x0000e40000000000 */
.L_x_60:
[----:B------:R-:W-:Y:S05]  /*4f00*/  BSYNC.RECONVERGENT B0 ;  /* 0x0000000000007941 */ /* 0x000fea0003800200 */
.L_x_59:
        /* <DEDUP_REMOVED lines=39> */
.L_x_62:
[----:B------:R-:W-:Y:S05]  /*5180*/  BSYNC.RECONVERGENT B0 ;  /* 0x0000000000007941 */ /* 0x000fea0003800200 */
.L_x_61:
[----:B------:R-:W-:Y:S01]  /*5190*/  R2P PR, R19, 0x7f ;  /* 0x0000007f13007804 */ /* 0x000fe20000000000 */
[----:B------:R-:W-:Y:S01]  /*51a0*/  IMAD.IADD R0, R7, 0x1, R0 ;  /* 0x0000000107007824 */ /* 0x000fe200078e0200 */
[----:B---3--:R3:W4:Y:S01]  /*51b0*/  SHFL.IDX PT, R11, R11, R5, 0x1f ;  /* 0x00001f050b0b7589 */ /* 0x00872200000e0000 */
[----:B--2---:R-:W-:Y:S01]  /*51c0*/  IMAD.IADD R48, R45, 0x1, R48 ;  /* 0x000000012d307824 */ /* 0x004fe200078e0230 */
[----:B-1----:R-:W-:Y:S01]  /*51d0*/  SHF.R.U32.HI R45, RZ, UR6, R28 ;  /* 0x00000006ff2d7c19 */ /* 0x002fe2000801161c */
[----:B------:R-:W-:Y:S03]  /*51e0*/  BSSY.RECONVERGENT B0, `(.L_x_63) ;  /* 0x0000022000007945 */ /* 0x000fe60003800200 */
[----:B------:R-:W-:-:S05]  /*51f0*/  LOP3.LUT R45, R45, UR5, RZ, 0x30, !PT ;  /* 0x000000052d2d7c12 */ /* 0x000fca000f8e30ff */
        /* <DEDUP_REMOVED lines=24> */
[----:B------:R0:W1:Y:S01]  /*5380*/  FLO.U32 R7, R52 ;  /* 0x0000003400077300 */ /* 0x00006200000e0000 */
[----:B------:R-:W-:-:S07]  /*5390*/  LOP3.LUT R49, R23, R52, RZ, 0xc0, !PT ;  /* 0x0000003417317212 */ /* 0x000fce00078ec0ff */
[----:B------:R-:W2:Y:S01]  /*53a0*/  POPC R49, R49 ;  /* 0x0000003100317309 */ /* 0x000ea20000000000 */
[----:B0-----:R-:W-:Y:S01]  /*53b0*/  IMAD.MOV.U32 R52, RZ, RZ, RZ ;  /* 0x000000ffff347224 */ /* 0x001fe200078e00ff */
[----:B-1----:R-:W-:-:S13]  /*53c0*/  ISETP.NE.AND P0, PT, R46, R7, PT ;  /* 0x000000072e00720c */ /* 0x002fda0003f05270 */
[----:B--234-:R-:W-:Y:S05]  /*53d0*/  @P0 BRA `(.L_x_64) ;  /* 0x0000000000080947 */ /* 0x01cfea0003800000 */
[----:B------:R-:W-:-:S06]  /*53e0*/  IMAD R52, R19, 0x4, R22 ;  /* 0x0000000413347824 */ /* 0x000fcc00078e0216 */
[----:B------:R0:W1:Y:S02]  /*53f0*/  ATOMS.ADD R52, [R52], R49 ;  /* 0x000000313434738c */ /* 0x0000640000000000 */
.L_x_64:
[----:B------:R-:W-:Y:S05]  /*5400*/  BSYNC.RECONVERGENT B0 ;  /* 0x0000000000007941 */ /* 0x000fea0003800200 */
.L_x_63:
[----:B------:R-:W-:Y:S01]  /*5410*/  R2P PR, R45, 0x7f ;  /* 0x0000007f2d007804 */ /* 0x000fe20000000000 */
[----:B-1----:R1:W2:Y:S01]  /*5420*/  SHFL.IDX PT, R52, R52, R7, 0x1f ;  /* 0x00001f0734347589 */ /* 0x0022a200000e0000 */
[----:B------:R-:W-:Y:S11]  /*5430*/  BSSY.RECONVERGENT B0, `(.L_x_65) ;  /* 0x0000021000007945 */ /* 0x000ff60003800200 */
[----:B------:R-:W-:-:S02]  /*5440*/  VOTE.ANY R5, PT, P0 ;  /* 0x0000000000057806 */ /* 0x000fc400000e0100 */
[----:B------:R-:W-:Y:S02]  /*5450*/  VOTE.ANY R19, PT, P1 ;  /* 0x0000000000137806 */ /* 0x000fe400008e0100 */
[----:B------:R-:W-:Y:S02]  /*5460*/  @!P0 LOP3.LUT R5, RZ, R5, RZ, 0x33, !PT ;  /* 0x00000005ff058212 */ /* 0x000fe400078e33ff */
[----:B------:R-:W-:Y:S02]  /*5470*/  @!P1 LOP3.LUT R19, RZ, R19, RZ, 0x33, !PT ;  /* 0x00000013ff139212 */ /* 0x000fe400078e33ff */
[----:B-1----:R-:W-:Y:S02]  /*5480*/  VOTE.ANY R7, PT, P5 ;  /* 0x0000000000077806 */ /* 0x002fe400028e0100 */
[----:B------:R-:W-:Y:S02]  /*5490*/  LOP3.LUT R5, R19, R5, RZ, 0xc0, !PT ;  /* 0x0000000513057212 */ /* 0x000fe400078ec0ff */
[----:B------:R-:W-:-:S02]  /*54a0*/  VOTE.ANY R19, PT, P2 ;  /* 0x0000000000137806 */ /* 0x000fc400010e0100 */
        /* <DEDUP_REMOVED lines=9> */
[----:B------:R-:W-:-:S04]  /*5540*/  LOP3.LUT R5, R19, R5, RZ, 0xc0, !PT ;  /* 0x0000000513057212 */ /* 0x000fc800078ec0ff */
[----:B------:R-:W-:Y:S02]  /*5550*/  LOP3.LUT R5, R7, R5, RZ, 0xc0, !PT ;  /* 0x0000000507057212 */ /* 0x000fe400078ec0ff */
[----:B------:R-:W-:-:S04]  /*5560*/  VOTE.ANY R7, PT, P6 ;  /* 0x0000000000077806 */ /* 0x000fc800030e0100 */
[----:B------:R-:W-:-:S04]  /*5570*/  @!P6 LOP3.LUT R7, RZ, R7, RZ, 0x33, !PT ;  /* 0x00000007ff07e212 */ /* 0x000fc800078e33ff */
[----:B------:R-:W-:Y:S02]  /*5580*/  LOP3.LUT R5, R7, R5, RZ, 0xc0, !PT ;  /* 0x0000000507057212 */ /* 0x000fe400078ec0ff */
[----:B------:R-:W-:-:S04]  /*5590*/  VOTE.ANY R7, PT, P0 ;  /* 0x0000000000077806 */ /* 0x000fc800000e0100 */
[----:B------:R-:W-:-:S04]  /*55a0*/  @!P0 LOP3.LUT R7, RZ, R7, RZ, 0x33, !PT ;  /* 0x00000007ff078212 */ /* 0x000fc800078e33ff */
[----:B------:R-:W-:-:S04]  /*55b0*/  LOP3.LUT R19, R7, R5, RZ, 0xc0, !PT ;  /* 0x0000000507137212 */ /* 0x000fc800078ec0ff */
[----:B------:R-:W1:Y:S01]  /*55c0*/  FLO.U32 R7, R19 ;  /* 0x0000001300077300 */ /* 0x000e6200000e0000 */
[----:B------:R-:W-:-:S07]  /*55d0*/  LOP3.LUT R5, R23, R19, RZ, 0xc0, !PT ;  /* 0x0000001317057212 */ /* 0x000fce00078ec0ff */
[----:B------:R-:W3:Y:S01]  /*55e0*/  POPC R5, R5 ;  /* 0x0000000500057309 */ /* 0x000ee20000000000 */
[----:B-1----:R-:W-:Y:S01]  /*55f0*/  ISETP.NE.AND P0, PT, R46, R7, PT ;  /* 0x000000072e00720c */ /* 0x002fe20003f05270 */
[----:B------:R-:W-:-:S12]  /*5600*/  IMAD.MOV.U32 R46, RZ, RZ, RZ ;  /* 0x000000ffff2e7224 */ /* 0x000fd800078e00ff */
[----:B--23--:R-:W-:Y:S05]  /*5610*/  @P0 BRA `(.L_x_66) ;  /* 0x0000000000080947 */ /* 0x00cfea0003800000 */
[----:B------:R-:W-:-:S05]  /*5620*/  IMAD R22, R45, 0x4, R22 ;  /* 0x000000042d167824 */ /* 0x000fca00078e0216 */
[----:B------:R1:W2:Y:S02]  /*5630*/  ATOMS.ADD R46, [R22], R5 ;  /* 0x00000005162e738c */ /* 0x0002a40000000000 */
.L_x_66:
[----:B------:R-:W-:Y:S05]  /*5640*/  BSYNC.RECONVERGENT B0 ;  /* 0x0000000000007941 */ /* 0x000fea0003800200 */
.L_x_65:
[----:B-12---:R1:W2:Y:S01]  /*5650*/  SHFL.IDX PT, R22, R46, R7, 0x1f ;  /* 0x00001f072e167589 */ /* 0x0062a200000e0000 */
[----:B------:R-:W-:Y:S01]  /*5660*/  LOP3.LUT R19, R44, 0x7fffffff, RZ, 0x3c, !PT ;  /* 0x7fffffff2c137812 */ /* 0x000fe200078e3cff */
[----:B------:R-:W-:Y:S01]  /*5670*/  IMAD.IADD R11, R15, 0x1, R11 ;  /* 0x000000010f0b7824 */ /* 0x000fe200078e020b */
[----:B------:R-:W-:Y:S01]  /*5680*/  LEA R14, R14, UR4, 0x2 ;  /* 0x000000040e0e7c11 */ /* 0x000fe2000f8e10ff */
[----:B------:R-:W-:Y:S01]  /*5690*/  BAR.SYNC.DEFER_BLOCKING 0x0 ;  /* 0x0000000000007b1d */ /* 0x000fe20000010000 */
[----:B------:R-:W-:Y:S01]  /*56a0*/  LOP3.LUT R43, R43, 0x7fffffff, RZ, 0x3c, !PT ;  /* 0x7fffffff2b2b7812 */ /* 0x000fe200078e3cff */
[----:B------:R-:W-:Y:S01]  /*56b0*/  IMAD.IADD R21, R51, 0x1, R21 ;  /* 0x0000000133157824 */ /* 0x000fe200078e0215 */
[----:B------:R-:W-:Y:S01]  /*56c0*/  LEA R13, R13, UR4, 0x2 ;  /* 0x000000040d0d7c11 */ /* 0x000fe2000f8e10ff */
[----:B------:R-:W-:Y:S01]  /*56d0*/  IMAD.IADD R17, R47, 0x1, R17 ;  /* 0x000000012f117824 */ /* 0x000fe200078e0211 */
[----:B------:R-:W-:Y:S01]  /*56e0*/  LOP3.LUT R15, R42, 0x7fffffff, RZ, 0x3c, !PT ;  /* 0x7fffffff2a0f7812 */ /* 0x000fe200078e3cff */
[----:B------:R-:W-:Y:S01]  /*56f0*/  IMAD.IADD R52, R49, 0x1, R52 ;  /* 0x0000000131347824 */ /* 0x000fe200078e0234 */
[----:B------:R-:W-:Y:S01]  /*5700*/  LEA R10, R10, UR4, 0x2 ;  /* 0x000000040a0a7c11 */ /* 0x000fe2000f8e10ff */
[----:B------:R-:W-:Y:S01]  /*5710*/  BSSY B1, `(.L_x_67) ;  /* 0x0000058000017945 */ /* 0x000fe20003800000 */
[----:B------:R-:W-:-:S02]  /*5720*/  LEA R42, R9, UR4, 0x2 ;  /* 0x00000004092a7c11 */ /* 0x000fc4000f8e10ff */
[----:B------:R-:W-:Y:S02]  /*5730*/  LEA R4, R4, UR4, 0x2 ;  /* 0x0000000404047c11 */ /* 0x000fe4000f8e10ff */
[----:B------:R-:W-:Y:S02]  /*5740*/  LEA R50, R50, UR4, 0x2 ;  /* 0x0000000432327c11 */ /* 0x000fe4000f8e10ff */
[----:B-1----:R-:W-:Y:S02]  /*5750*/  LEA R7, R20, UR4, 0x2 ;  /* 0x0000000414077c11 */ /* 0x002fe4000f8e10ff */
[----:B------:R-:W-:Y:S02]  /*5760*/  LEA R18, R18, UR4, 0x2 ;  /* 0x0000000412127c11 */ /* 0x000fe4000f8e10ff */
[----:B------:R-:W-:Y:S01]  /*5770*/  LEA R9, R16, UR4, 0x2 ;  /* 0x0000000410097c11 */ /* 0x000fe2000f8e10ff */
[----:B--2---:R-:W-:Y:S01]  /*5780*/  IMAD.IADD R22, R5, 0x1, R22 ;  /* 0x0000000105167824 */ /* 0x004fe200078e0216 */
[----:B------:R-:W-:-:S02]  /*5790*/  LEA R5, R6, UR4, 0x2 ;  /* 0x0000000406057c11 */ /* 0x000fc4000f8e10ff */
[----:B------:R-:W-:Y:S01]  /*57a0*/  LEA R12, R12, UR4, 0x2 ;  /* 0x000000040c0c7c11 */ /* 0x000fe2000f8e10ff */
[----:B------:R-:W-:Y:S01]  /*57b0*/  STS [R14+-0x4], R19 ;  /* 0xfffffc130e007388 */ /* 0x000fe20000000800 */
[----:B------:R-:W-:Y:S02]  /*57c0*/  LEA R48, R48, UR4, 0x2 ;  /* 0x0000000430307c11 */ /* 0x000fe4000f8e10ff */
[----:B------:R-:W-:Y:S01]  /*57d0*/  LEA R21, R21, UR4, 0x2 ;  /* 0x0000000415157c11 */ /* 0x000fe2000f8e10ff */
[----:B------:R1:W-:Y:S01]  /*57e0*/  STS [R13+-0x4], R43 ;  /* 0xfffffc2b0d007388 */ /* 0x0003e20000000800 */
[----:B------:R-:W-:Y:S02]  /*57f0*/  LEA R11, R11, UR4, 0x2 ;  /* 0x000000040b0b7c11 */ /* 0x000fe4000f8e10ff */
[----:B------:R-:W-:Y:S01]  /*5800*/  LEA R52, R52, UR4, 0x2 ;  /* 0x0000000434347c11 */ /* 0x000fe2000f8e10ff */
[----:B------:R2:W-:Y:S01]  /*5810*/  STS [R10+-0x4], R15 ;  /* 0xfffffc0f0a007388 */ /* 0x0005e20000000800 */
[----:B------:R-:W-:-:S03]  /*5820*/  ISETP.NE.AND P0, PT, R53, RZ, PT ;  /* 0x000000ff3500720c */ /* 0x000fc60003f05270 */
[----:B------:R-:W-:Y:S01]  /*5830*/  STS [R42+-0x4], R41 ;  /* 0xfffffc292a007388 */ /* 0x000fe20000000800 */
[----:B-1----:R-:W-:-:S03]  /*5840*/  LEA R13, R8, UR4, 0x2 ;  /* 0x00000004080d7c11 */ /* 0x002fc6000f8e10ff */
[----:B------:R1:W-:Y:S01]  /*5850*/  STS [R5+-0x4], R40 ;  /* 0xfffffc2805007388 */ /* 0x0003e20000000800 */
[----:B--2---:R-:W-:-:S03]  /*5860*/  LEA R15, R0, UR4, 0x2 ;  /* 0x00000004000f7c11 */ /* 0x004fc6000f8e10ff */
[----:B------:R-:W-:Y:S01]  /*5870*/  STS [R4+-0x4], R39 ;  /* 0xfffffc2704007388 */ /* 0x000fe20000000800 */
[----:B------:R-:W-:-:S03]  /*5880*/  LEA R0, R17, UR4, 0x2 ;  /* 0x0000000411007c11 */ /* 0x000fc6000f8e10ff */
[----:B------:R-:W-:Y:S01]  /*5890*/  STS [R50+-0x4], R25 ;  /* 0xfffffc1932007388 */ /* 0x000fe20000000800 */
[----:B-1----:R-:W-:-:S03]  /*58a0*/  LEA R5, R22, UR4, 0x2 ;  /* 0x0000000416057c11 */ /* 0x002fc6000f8e10ff */
[----:B------:R-:W-:Y:S04]  /*58b0*/  STS [R7+-0x4], R38 ;  /* 0xfffffc2607007388 */ /* 0x000fe80000000800 */
[----:B------:R-:W-:Y:S04]  /*58c0*/  STS [R18+-0x4], R37 ;  /* 0xfffffc2512007388 */ /* 0x000fe80000000800 */
[----:B------:R-:W-:Y:S04]  /*58d0*/  STS [R9+-0x4], R36 ;  /* 0xfffffc2409007388 */ /* 0x000fe80000000800 */
[----:B------:R-:W-:Y:S04]  /*58e0*/  STS [R12+-0x4], R35 ;  /* 0xfffffc230c007388 */ /* 0x000fe80000000800 */
[----:B------:R1:W-:Y:S04]  /*58f0*/  STS [R13+-0x4], R34 ;  /* 0xfffffc220d007388 */ /* 0x0003e80000000800 */
[----:B------:R2:W-:Y:S04]  /*5900*/  STS [R15+-0x4], R26 ;  /* 0xfffffc1a0f007388 */ /* 0x0005e80000000800 */
[----:B------:R2:W-:Y:S01]  /*5910*/  STS [R48+-0x4], R33 ;  /* 0xfffffc2130007388 */ /* 0x0005e20000000800 */
[----:B-1----:R-:W-:-:S03]  /*5920*/  LEA R13, R3, UR4, 0x3 ;  /* 0x00000004030d7c11 */ /* 0x002fc6000f8e18ff */
[----:B------:R2:W-:Y:S04]  /*5930*/  STS [R21+-0x4], R32 ;  /* 0xfffffc2015007388 */ /* 0x0005e80000000800 */
[----:B------:R2:W-:Y:S04]  /*5940*/  STS [R0+-0x4], R31 ;  /* 0xfffffc1f00007388 */ /* 0x0005e80000000800 */
[----:B------:R2:W-:Y:S04]  /*5950*/  STS [R11+-0x4], R30 ;  /* 0xfffffc1e0b007388 */ /* 0x0005e80000000800 */
[----:B------:R2:W-:Y:S04]  /*5960*/  STS [R52+-0x4], R29 ;  /* 0xfffffc1d34007388 */ /* 0x0005e80000000800 */
[----:B------:R2:W-:Y:S01]  /*5970*/  STS [R5+-0x4], R28 ;  /* 0xfffffc1c05007388 */ /* 0x0005e20000000800 */
[----:B------:R-:W-:Y:S05]  /*5980*/  @P0 BRA `(.L_x_68) ;  /* 0x0000000000c00947 */ /* 0x000fea0003800000 */
[----:B------:R-:W1:Y:S02]  /*5990*/  LDCU.64 UR10, c[0x0][0x398] ;  /* 0x00007300ff0a77ac */ /* 0x000e640008000a00 */
[----:B-1----:R-:W-:-:S04]  /*59a0*/  LEA R6, P0, R3, UR10, 0x3 ;  /* 0x0000000a03067c11 */ /* 0x002fc8000f8018ff */
[----:B------:R-:W-:-:S05]  /*59b0*/  LEA.HI.X R7, R3, UR11, RZ, 0x3, P0 ;  /* 0x0000000b03077c11 */ /* 0x000fca00080f1cff */
[----:B--2---:R-:W2:Y:S01]  /*59c0*/  LDG.E.64 R4, desc[UR8][R6.64] ;  /* 0x0000000806047981 */ /* 0x004ea2000c1e1b00 */
[----:B------:R-:W-:Y:S01]  /*59d0*/  SHF.R.S32.HI R9, RZ, 0x1f, R24 ;  /* 0x0000001fff097819 */ /* 0x000fe20000011418 */
[----:B------:R-:W-:Y:S01]  /*59e0*/  UISETP.GE.AND UP0, UPT, UR7, 0x1, UPT ;  /* 0x000000010700788c */ /* 0x000fe2000bf06270 */
[----:B------:R-:W-:Y:S01]  /*59f0*/  IMAD.MOV.U32 R0, RZ, RZ, R27 ;  /* 0x000000ffff007224 */ /* 0x000fe200078e001b */
[----:B--2---:R-:W-:-:S05]  /*5a00*/  IADD3 R4, P0, PT, -R24, R4, RZ ;  /* 0x0000000418047210 */ /* 0x004fca0007f1e1ff */
[----:B------:R-:W-:-:S05]  /*5a10*/  IMAD.X R5, R5, 0x1, ~R9, P0 ;  /* 0x0000000105057824 */ /* 0x000fca00000e0e09 */
[----:B------:R1:W-:Y:S01]  /*5a20*/  STS.64 [R13+0x7200], R4 ;  /* 0x007200040d007388 */ /* 0x0003e20000000a00 */
[----:B------:R-:W-:Y:S05]  /*5a30*/  BRA.U !UP0, `(.L_x_69) ;  /* 0x00000001086c7547 */ /* 0x000fea000b800000 */
[----:B------:R-:W-:Y:S01]  /*5a40*/  BSSY B0, `(.L_x_70) ;  /* 0x0000019000007945 */ /* 0x000fe20003800000 */
[----:B------:R-:W-:Y:S02]  /*5a50*/  IMAD.MOV.U32 R6, RZ, RZ, -0x1 ;  /* 0xffffffffff067424 */ /* 0x000fe400078e00ff */
[----:B------:R-:W-:Y:S02]  /*5a60*/  IMAD.U32 R7, RZ, RZ, UR7 ;  /* 0x00000007ff077e24 */ /* 0x000fe4000f8e00ff */
[----:B------:R-:W-:-:S07]  /*5a70*/  IMAD.MOV.U32 R0, RZ, RZ, R27 ;  /* 0x000000ffff007224 */ /* 0x000fce00078e001b */
.L_x_74:
[----:B-1----:R-:W1:Y:S01]  /*5a80*/  LDC.64 R4, c[0x0][0x380] ;  /* 0x0000e000ff047b82 */ /* 0x002e620000000a00 */
[----:B------:R-:W-:Y:S01]  /*5a90*/  VIADD R11, R7, 0xffffffff ;  /* 0xffffffff070b7836 */ /* 0x000fe20000000000 */
[----:B------:R-:W-:Y:S03]  /*5aa0*/  BSSY B2, `(.L_x_71) ;  /* 0x0000008000027945 */ /* 0x000fe60003800000 */
[----:B------:R-:W-:-:S04]  /*5ab0*/  IMAD R9, R11, 0x100, R3 ;  /* 0x000001000b097824 */ /* 0x000fc800078e0203 */
[----:B-1----:R-:W-:-:S07]  /*5ac0*/  IMAD.WIDE R4, R9, 0x4, R4 ;  /* 0x0000000409047825 */ /* 0x002fce00078e0204 */
.L_x_72:
[----:B------:R-:W-:Y:S05]  /*5ad0*/  YIELD ;  /* 0x0000000000007946 */ /* 0x000fea0003800000 */
[----:B------:R1:W-:Y:S06]  /*5ae0*/  MEMBAR.SC.CTA ;  /* 0x0000000000007992 */ /* 0x0003ec0000000000 */
[----:B-1----:R-:W2:Y:S02]  /*5af0*/  LDG.E.STRONG.SYS R8, desc[UR8][R4.64] ;  /* 0x0000000804087981 */ /* 0x002ea4000c1f5900 */
[----:B--2---:R-:W-:-:S13]  /*5b00*/  ISETP.NE.AND P0, PT, R8, RZ, PT ;  /* 0x000000ff0800720c */ /* 0x004fda0003f05270 */
[----:B------:R-:W-:Y:S05]  /*5b10*/  @!P0 BRA `(.L_x_72) ;  /* 0xfffffffc00ec8947 */ /* 0x000fea000383ffff */
[----:B------:R-:W-:Y:S05]  /*5b20*/  BSYNC B2 ;  /* 0x0000000000027941 */ /* 0x000fea0003800000 */
.L_x_71:
[----:B------:R-:W-:Y:S01]  /*5b30*/  BSSY.RECONVERGENT B2, `(.L_x_73) ;  /* 0x0000006000027945 */ /* 0x000fe20003800200 */
[C---:B------:R-:W-:Y:S02]  /*5b40*/  ISETP.GT.AND P0, PT, R8.reuse, -0x1, PT ;  /* 0xffffffff0800780c */ /* 0x040fe40003f04270 */
[----:B------:R-:W-:Y:S01]  /*5b50*/  LOP3.LUT R5, R8, 0x3fffffff, RZ, 0xc0, !PT ;  /* 0x3fffffff08057812 */ /* 0x000fe200078ec0ff */
[----:B------:R-:W-:Y:S05]  /*5b60*/  WARPSYNC.EXCLUSIVE R6 ;  /* 0x0000000006007348 */ /* 0x000fea0003a00000 */
[----:B------:R-:W-:-:S05]  /*5b70*/  IMAD.IADD R0, R5, 0x1, R0 ;  /* 0x0000000105007824 */ /* 0x000fca00078e0200 */
[----:B------:R-:W-:-:S07]  /*5b80*/  VOTE.ANY R6, PT, P0 ;  /* 0x0000000000067806 */ /* 0x000fce00000e0100 */
[----:B------:R-:W-:Y:S05]  /*5b90*/  BSYNC.RECONVERGENT B2 ;  /* 0x0000000000027941 */ /* 0x000fea0003800200 */
.L_x_73:
[----:B------:R-:W-:Y:S01]  /*5ba0*/  ISETP.GT.U32.AND P1, PT, R7, 0x1, PT ;  /* 0x000000010700780c */ /* 0x000fe20003f24070 */
[----:B------:R-:W-:-:S12]  /*5bb0*/  IMAD.MOV.U32 R7, RZ, RZ, R11 ;  /* 0x000000ffff077224 */ /* 0x000fd800078e000b */
[----:B------:R-:W-:Y:S05]  /*5bc0*/  @P0 BRA P1, `(.L_x_74) ;  /* 0xfffffffc00ac0947 */ /* 0x000fea000083ffff */
[----:B------:R-:W-:Y:S05]  /*5bd0*/  BSYNC B0 ;  /* 0x0000000000007941 */ /* 0x000fea0003800000 */
.L_x_70:
[----:B------:R2:W3:Y:S02]  /*5be0*/  LDS.64 R4, [R13+0x7200] ;  /* 0x007200000d047984 */ /* 0x0004e40000000a00 */
.L_x_69:
[----:B------:R-:W4:Y:S01]  /*5bf0*/  LDC.64 R6, c[0x0][0x380] ;  /* 0x0000e000ff067b82 */ /* 0x000f220000000a00 */
[C---:B------:R-:W-:Y:S01]  /*5c00*/  IMAD.IADD R11, R0.reuse, 0x1, -R27 ;  /* 0x00000001000b7824 */ /* 0x040fe200078e0a1b */
[----:B------:R-:W-:Y:S01]  /*5c10*/  LOP3.LUT R9, R0, 0x80000000, RZ, 0xfc, !PT ;  /* 0x8000000000097812 */ /* 0x000fe200078efcff */
[----:B------:R-:W-:-:S03]  /*5c20*/  IMAD.U32 R15, RZ, RZ, UR7 ;  /* 0x00000007ff0f7e24 */ /* 0x000fc6000f8e00ff */
[----:B-1-3--:R-:W-:Y:S01]  /*5c30*/  IADD3 R4, P0, PT, R11, R4, RZ ;  /* 0x000000040b047210 */ /* 0x00afe20007f1e0ff */
[----:B------:R-:W-:-:S03]  /*5c40*/  IMAD R15, R15, 0x100, R3 ;  /* 0x000001000f0f7824 */ /* 0x000fc600078e0203 */
[----:B------:R-:W-:-:S05]  /*5c50*/  LEA.HI.X.SX32 R5, R11, R5, 0x1, P0 ;  /* 0x000000050b057211 */ /* 0x000fca00000f0eff */
[----:B------:R1:W-:Y:S01]  /*5c60*/  STS.64 [R13+0x7200], R4 ;  /* 0x007200040d007388 */ /* 0x0003e20000000a00 */
[----:B----4-:R-:W-:-:S05]  /*5c70*/  IMAD.WIDE R6, R15, 0x4, R6 ;  /* 0x000000040f067825 */ /* 0x010fca00078e0206 */
[----:B------:R1:W-:Y:S02]  /*5c80*/  STG.E.STRONG.SYS desc[UR8][R6.64], R9 ;  /* 0x0000000906007986 */ /* 0x0003e4000c115908 */
.L_x_68:
[----:B------:R-:W-:Y:S05]  /*5c90*/  BSYNC B1 ;  /* 0x0000000000017941 */ /* 0x000fea0003800000 */
.L_x_67:
[----:B-1----:R-:W1:Y:S01]  /*5ca0*/  LDC.64 R6, c[0x0][0x390] ;  /* 0x0000e400ff067b82 */ /* 0x002e620000000a00 */
[----:B------:R-:W-:-:S06]  /*5cb0*/  UIMAD UR6, UR7, 0x1c80, URZ ;  /* 0x00001c80070678a4 */ /* 0x000fcc000f8e02ff */
[----:B--2---:R-:W-:Y:S01]  /*5cc0*/  IMAD.U32 R0, RZ, RZ, UR6 ;  /* 0x00000006ff007e24 */ /* 0x004fe2000f8e00ff */
[----:B------:R-:W2:Y:S03]  /*5cd0*/  LDC R9, c[0x0][0x3c0] ;  /* 0x0000f000ff097b82 */ /* 0x000ea60000000800 */
[----:B------:R-:W-:Y:S01]  /*5ce0*/  VIADD R0, R0, 0x1c80 ;  /* 0x00001c8000007836 */ /* 0x000fe20000000000 */
[----:B-1----:R-:W-:-:S04]  /*5cf0*/  ISETP.EQ.U32.AND P1, PT, R6, RZ, PT ;  /* 0x000000ff0600720c */ /* 0x002fc80003f22070 */
[CC--:B--2---:R-:W-:Y:S02]  /*5d00*/  ISETP.GE.AND P0, PT, R0.reuse, R9.reuse, PT ;  /* 0x000000090000720c */ /* 0x0c4fe40003f06270 */
[----:B------:R-:W-:Y:S02]  /*5d10*/  ISETP.GT.AND P3, PT, R0, R9, PT ;  /* 0x000000090000720c */ /* 0x000fe40003f64270 */
[----:B------:R-:W-:Y:S02]  /*5d20*/  ISETP.EQ.OR.EX P0, PT, R7, RZ, !P0, P1 ;  /* 0x000000ff0700720c */ /* 0x000fe40004702710 */
[C---:B------:R-:W-:Y:S02]  /*5d30*/  LEA R0, R3.reuse, UR4, 0x2 ;  /* 0x0000000403007c11 */ /* 0x040fe4000f8e10ff */
[----:B------:R-:W-:-:S13]  /*5d40*/  ISETP.GT.U32.OR P0, PT, R3, 0xff, P0 ;  /* 0x000000ff0300780c */ /* 0x000fda0000704470 */
[----:B------:R-:W-:Y:S05]  /*5d50*/  @P0 BRA `(.L_x_75) ;  /* 0x0000000000200947 */ /* 0x000fea0003800000 */
[----:B------:R-:W1:Y:S01]  /*5d60*/  LDS.64 R4, [R13+0x7200] ;  /* 0x007200000d047984 */ /* 0x000e620000000a00 */
[C---:B------:R-:W-:Y:S02]  /*5d70*/  LEA R6, P2, R3.reuse, R6, 0x3 ;  /* 0x0000000603067211 */ /* 0x040fe400078418ff */
[--C-:B------:R-:W-:Y:S02]  /*5d80*/  SHF.R.S32.HI R11, RZ, 0x1f, R27.reuse ;  /* 0x0000001fff0b7819 */ /* 0x100fe4000001141b */
[----:B------:R-:W-:Y:S02]  /*5d90*/  LEA.HI.X R7, R3, R7, RZ, 0x3, P2 ;  /* 0x0000000703077211 */ /* 0x000fe400010f1cff */
[----:B-1----:R-:W-:Y:S02]  /*5da0*/  IADD3 R4, P0, P1, R4, R24, R27 ;  /* 0x0000001804047210 */ /* 0x002fe4000791e01b */
[----:B------:R-:W-:-:S04]  /*5db0*/  SHF.R.S32.HI R24, RZ, 0x1f, R24 ;  /* 0x0000001fff187819 */ /* 0x000fc80000011418 */
[----:B------:R-:W-:-:S05]  /*5dc0*/  IADD3.X R5, PT, PT, R5, R24, R11, P0, P1 ;  /* 0x0000001805057210 */ /* 0x000fca00007e240b */
[----:B------:R1:W-:Y:S02]  /*5dd0*/  STG.E.64 desc[UR8][R6.64], R4 ;  /* 0x0000000406007986 */ /* 0x0003e4000c101b08 */
.L_x_75:
[----:B------:R-:W-:Y:S05]  /*5de0*/  WARPSYNC.ALL ;  /* 0x0000000000007948 */ /* 0x000fea0003800000 */
[----:B------:R-:W-:Y:S06]  /*5df0*/  BAR.SYNC.DEFER_BLOCKING 0x0 ;  /* 0x0000000000007b1d */ /* 0x000fec0000010000 */
[----:B------:R-:W-:Y:S05]  /*5e00*/  @P3 BRA `(.L_x_76) ;  /* 0x0000000c009c3947 */ /* 0x000fea0003800000 */
[----:B------:R-:W1:Y:S01]  /*5e10*/  LDS R2, [R0] ;  /* 0x0000000000027984 */ /* 0x000e620000000800 */
[----:B------:R-:W1:Y:S01]  /*5e20*/  LDCU UR6, c[0x0][0x3c4] ;  /* 0x00007880ff0677ac */ /* 0x000e620008000800 */
[----:B------:R-:W2:Y:S01]  /*5e30*/  LDCU.64 UR10, c[0x0][0x3a0] ;  /* 0x00007400ff0a77ac */ /* 0x000ea20008000a00 */
[----:B-1----:R-:W-:Y:S02]  /*5e40*/  SHF.R.U32.HI R4, RZ, UR6, R2 ;  /* 0x00000006ff047c19 */ /* 0x002fe40008011602 */
[----:B------:R-:W-:Y:S02]  /*5e50*/  LOP3.LUT R11, R2, 0x7fffffff, RZ, 0x3c, !PT ;  /* 0x7fffffff020b7812 */ /* 0x000fe400078e3cff */
[----:B------:R-:W-:-:S04]  /*5e60*/  LOP3.LUT R4, R4, UR5, RZ, 0x30, !PT ;  /* 0x0000000504047c12 */ /* 0x000fc8000f8e30ff */
[----:B------:R-:W-:-:S06]  /*5e70*/  LEA R5, R4, UR4, 0x3 ;  /* 0x0000000404057c11 */ /* 0x000fcc000f8e18ff */
[----:B------:R-:W1:Y:S02]  /*5e80*/  LDS.64 R4, [R5+0x7200] ;  /* 0x0072000005047984 */ /* 0x000e640000000a00 */
[----:B-1----:R-:W-:-:S05]  /*5e90*/  IADD3 R4, P0, PT, R4, R3, RZ ;  /* 0x0000000304047210 */ /* 0x002fca0007f1e0ff */
[----:B------:R-:W-:Y:S01]  /*5ea0*/  IMAD.X R7, RZ, RZ, R5, P0 ;  /* 0x000000ffff077224 */ /* 0x000fe200000e0605 */
[----:B--2---:R-:W-:-:S04]  /*5eb0*/  LEA R6, P0, R4, UR10, 0x2 ;  /* 0x0000000a04067c11 */ /* 0x004fc8000f8010ff */
[----:B------:R-:W-:-:S05]  /*5ec0*/  LEA.HI.X R7, R4, UR11, R7, 0x2, P0 ;  /* 0x0000000b04077c11 */ /* 0x000fca00080f1407 */
[----:B------:R-:W-:Y:S01]  /*5ed0*/  STG.E desc[UR8][R6.64], R11 ;  /* 0x0000000b06007986 */ /* 0x000fe2000c101908 */
[----:B------:R-:W-:-:S03]  /*5ee0*/  NOP ;  /* 0x0000000000007918 */ /* 0x000fc60000000000 */
[----:B------:R-:W1:Y:S02]  /*5ef0*/  LDS R2, [R0+0x600] ;  /* 0x0006000000027984 */ /* 0x000e640000000800 */
[----:B-1----:R-:W-:Y:S02]  /*5f00*/  SHF.R.U32.HI R4, RZ, UR6, R2 ;  /* 0x00000006ff047c19 */ /* 0x002fe40008011602 */
[----:B------:R-:W-:Y:S02]  /*5f10*/  LOP3.LUT R11, R2, 0x7fffffff, RZ, 0x3c, !PT ;  /* 0x7fffffff020b7812 */ /* 0x000fe400078e3cff */
[----:B------:R-:W-:-:S04]  /*5f20*/  LOP3.LUT R4, R4, UR5, RZ, 0x30, !PT ;  /* 0x0000000504047c12 */ /* 0x000fc8000f8e30ff */
[----:B------:R-:W-:-:S06]  /*5f30*/  LEA R5, R4, UR4, 0x3 ;  /* 0x0000000404057c11 */ /* 0x000fcc000f8e18ff */
[----:B------:R-:W1:Y:S02]  /*5f40*/  LDS.64 R4, [R5+0x7200] ;  /* 0x0072000005047984 */ /* 0x000e640000000a00 */
[----:B-1----:R-:W-:-:S05]  /*5f50*/  IADD3 R4, P0, PT, R4, R3, RZ ;  /* 0x0000000304047210 */ /* 0x002fca0007f1e0ff */
[----:B------:R-:W-:Y:S01]  /*5f60*/  IMAD.X R9, RZ, RZ, R5, P0 ;  /* 0x000000ffff097224 */ /* 0x000fe200000e0605 */
[----:B------:R-:W-:-:S04]  /*5f70*/  LEA R8, P0, R4, UR10, 0x2 ;  /* 0x0000000a04087c11 */ /* 0x000fc8000f8010ff */
        /* <DEDUP_REMOVED lines=196> */
[----:B-1----:R-:W-:-:S04]  /*6bc0*/  SHF.R.U32.HI R2, RZ, UR6, R0 ;  /* 0x00000006ff027c19 */ /* 0x002fc80008011600 */
[----:B------:R-:W-:-:S04]  /*6bd0*/  LOP3.LUT R2, R2, UR5, RZ, 0x30, !PT ;  /* 0x0000000502027c12 */ /* 0x000fc8000f8e30ff */
[----:B------:R-:W-:-:S06]  /*6be0*/  LEA R4, R2, UR4, 0x3 ;  /* 0x0000000402047c11 */ /* 0x000fcc000f8e18ff */
[----:B------:R-:W1:Y:S02]  /*6bf0*/  LDS.64 R4, [R4+0x7200] ;  /* 0x0072000004047984 */ /* 0x000e640000000a00 */
[----:B-1----:R-:W-:-:S05]  /*6c00*/  IADD3 R3, P0, PT, R4, R3, RZ ;  /* 0x0000000304037210 */ /* 0x002fca0007f1e0ff */
[----:B------:R-:W-:Y:S01]  /*6c10*/  IMAD.X R6, RZ, RZ, R5, P0 ;  /* 0x000000ffff067224 */ /* 0x000fe200000e0605 */
[C---:B------:R-:W-:Y:S02]  /*6c20*/  LEA R2, P0, R3.reuse, UR10, 0x2 ;  /* 0x0000000a03027c11 */ /* 0x040fe4000f8010ff */
[----:B------:R-:W-:Y:S02]  /*6c30*/  LOP3.LUT R5, R0, 0x7fffffff, RZ, 0x3c, !PT ;  /* 0x7fffffff00057812 */ /* 0x000fe400078e3cff */
[----:B------:R-:W-:-:S05]  /*6c40*/  LEA.HI.X R3, R3, UR11, R6, 0x2, P0 ;  /* 0x0000000b03037c11 */ /* 0x000fca00080f1406 */
[----:B------:R-:W-:Y:S01]  /*6c50*/  STG.E desc[UR8][R2.64+0x6c00], R5 ;  /* 0x006c000502007986 */ /* 0x000fe2000c101908 */
[----:B------:R-:W-:Y:S01]  /*6c60*/  NOP ;  /* 0x0000000000007918 */ /* 0x000fe20000000000 */
[----:B------:R-:W-:Y:S05]  /*6c70*/  EXIT ;  /* 0x000000000000794d */ /* 0x000fea0003800000 */
.L_x_76:
[----:B-1----:R-:W-:Y:S01]  /*6c80*/  IMAD.U32 R4, RZ, RZ, UR7 ;  /* 0x00000007ff047e24 */ /* 0x002fe2000f8e00ff */
[----:B------:R-:W-:Y:S01]  /*6c90*/  BSSY.RECONVERGENT B0, `(.L_x_77) ;  /* 0x000001e000007945 */ /* 0x000fe20003800200 */
[C---:B------:R-:W-:Y:S02]  /*6ca0*/  VIADD R6, R3.reuse, 0x300 ;  /* 0x0000030003067836 */ /* 0x040fe40000000000 */
[----:B------:R-:W-:Y:S02]  /*6cb0*/  IMAD R5, R4, -0x1c80, R9 ;  /* 0xffffe38004057824 */ /* 0x000fe400078e0209 */
[C---:B------:R-:W-:Y:S02]  /*6cc0*/  VIADD R4, R3.reuse, 0x180 ;  /* 0x0000018003047836 */ /* 0x040fe40000000000 */
[C---:B------:R-:W-:Y:S01]  /*6cd0*/  VIADD R8, R3.reuse, 0x480 ;  /* 0x0000048003087836 */ /* 0x040fe20000000000 */
[CC--:B------:R-:W-:Y:S01]  /*6ce0*/  ISETP.GE.AND P1, PT, R3.reuse, R5.reuse, PT ;  /* 0x000000050300720c */ /* 0x0c0fe20003f26270 */
[C---:B------:R-:W-:Y:S01]  /*6cf0*/  VIADD R10, R3.reuse, 0xa80 ;  /* 0x00000a80030a7836 */ /* 0x040fe20000000000 */
[-C--:B------:R-:W-:Y:S01]  /*6d00*/  ISETP.GE.AND P2, PT, R4, R5.reuse, PT ;  /* 0x000000050400720c */ /* 0x080fe20003f46270 */
[C---:B------:R-:W-:Y:S01]  /*6d10*/  VIADD R4, R3.reuse, 0x600 ;  /* 0x0000060003047836 */ /* 0x040fe20000000000 */
[-C--:B------:R-:W-:Y:S01]  /*6d20*/  ISETP.GE.AND P3, PT, R6, R5.reuse, PT ;  /* 0x000000050600720c */ /* 0x080fe20003f66270 */
[C---:B------:R-:W-:Y:S01]  /*6d30*/  VIADD R6, R3.reuse, 0x780 ;  /* 0x0000078003067836 */ /* 0x040fe20000000000 */
[-C--:B------:R-:W-:Y:S01]  /*6d40*/  ISETP.GE.AND P4, PT, R8, R5.reuse, PT ;  /* 0x000000050800720c */ /* 0x080fe20003f86270 */
[----:B------:R-:W-:Y:S01]  /*6d50*/  VIADD R8, R3, 0x900 ;  /* 0x0000090003087836 */ /* 0x000fe20000000000 */
[----:B------:R-:W-:-:S02]  /*6d60*/  ISETP.GE.AND P5, PT, R4, R5, PT ;  /* 0x000000050400720c */ /* 0x000fc40003fa6270 */
[-C--:B------:R-:W-:Y:S02]  /*6d70*/  ISETP.GE.AND P6, PT, R6, R5.reuse, PT ;  /* 0x000000050600720c */ /* 0x080fe40003fc6270 */
[----:B------:R-:W-:Y:S01]  /*6d80*/  ISETP.GE.AND P0, PT, R8, R5, PT ;  /* 0x000000050800720c */ /* 0x000fe20003f06270 */
[----:B------:R-:W-:-:S12]  /*6d90*/  @P1 BRA `(.L_x_78) ;  /* 0x0000000000341947 */ /* 0x000fd80003800000 */
[----:B------:R-:W1:Y:S01]  /*6da0*/  LDS R4, [R0] ;  /* 0x0000000000047984 */ /* 0x000e620000000800 */
[----:B------:R-:W1:Y:S01]  /*6db0*/  LDCU UR6, c[0x0][0x3c4] ;  /* 0x00007880ff0677ac */ /* 0x000e620008000800 */
[----:B------:R-:W2:Y:S01]  /*6dc0*/  LDCU.64 UR10, c[0x0][0x3a0] ;  /* 0x00007400ff0a77ac */ /* 0x000ea20008000a00 */
[----:B-1----:R-:W-:-:S04]  /*6dd0*/  SHF.R.U32.HI R6, RZ, UR6, R4 ;  /* 0x00000006ff067c19 */ /* 0x002fc80008011604 */
[----:B------:R-:W-:-:S04]  /*6de0*/  LOP3.LUT R6, R6, UR5, RZ, 0x30, !PT ;  /* 0x0000000506067c12 */ /* 0x000fc8000f8e30ff */
[----:B------:R-:W-:-:S05]  /*6df0*/  LEA R8, R6, UR4, 0x3 ;  /* 0x0000000406087c11 */ /* 0x000fca000f8e18ff */
[----:B------:R-:W1:Y:S02]  /*6e00*/  LDS.64 R6, [R8+0x7200] ;  /* 0x0072000008067984 */ /* 0x000e640000000a00 */
[----:B-1----:R-:W-:-:S05]  /*6e10*/  IADD3 R9, P1, PT, R6, R3, RZ ;  /* 0x0000000306097210 */ /* 0x002fca0007f3e0ff */
[----:B------:R-:W-:Y:S01]  /*6e20*/  IMAD.X R12, RZ, RZ, R7, P1 ;  /* 0x000000ffff0c7224 */ /* 0x000fe200008e0607 */
[----:B--2---:R-:W-:-:S04]  /*6e30*/  LEA R6, P1, R9, UR10, 0x2 ;  /* 0x0000000a09067c11 */ /* 0x004fc8000f8210ff */
[----:B------:R-:W-:Y:S02]  /*6e40*/  LEA.HI.X R7, R9, UR11, R12, 0x2, P1 ;  /* 0x0000000b09077c11 */ /* 0x000fe400088f140c */
[----:B------:R-:W-:-:S05]  /*6e50*/  LOP3.LUT R9, R4, 0x7fffffff, RZ, 0x3c, !PT ;  /* 0x7fffffff04097812 */ /* 0x000fca00078e3cff */
[----:B------:R1:W-:Y:S02]  /*6e60*/  STG.E desc[UR8][R6.64], R9 ;  /* 0x0000000906007986 */ /* 0x0003e4000c101908 */
.L_x_78:
[----:B------:R-:W-:Y:S05]  /*6e70*/  BSYNC.RECONVERGENT B0 ;  /* 0x0000000000007941 */ /* 0x000fea0003800200 */
.L_x_77:
[----:B------:R-:W-:Y:S01]  /*6e80*/  NOP ;  /* 0x0000000000007918 */ /* 0x000fe20000000000 */
[----:B------:R-:W-:Y:S01]  /*6e90*/  BSSY.RECONVERGENT B0, `(.L_x_79) ;  /* 0x0000011000007945 */ /* 0x000fe20003800200 */
[----:B------:R-:W-:Y:S02]  /*6ea0*/  ISETP.GE.AND P1, PT, R10, R5, PT ;  /* 0x000000050a00720c */ /* 0x000fe40003f26270 */
[----:B------:R-:W-:Y:S01]  /*6eb0*/  LOP3.LUT R10, R3, 0xc00, RZ, 0xfc, !PT ;  /* 0x00000c00030a7812 */ /* 0x000fe200078efcff */
[----:B------:R-:W-:Y:S10]  /*6ec0*/  @P2 BRA `(.L_x_80) ;  /* 0x0000000000342947 */ /* 0x000ff40003800000 */
[----:B------:R-:W1:Y:S01]  /*6ed0*/  LDS R4, [R0+0x600] ;  /* 0x0006000000047984 */ /* 0x000e620000000800 */
        /* <DEDUP_REMOVED lines=12> */
.L_x_80:
[----:B------:R-:W-:Y:S05]  /*6fa0*/  BSYNC.RECONVERGENT B0 ;  /* 0x0000000000007941 */ /* 0x000fea0003800200 */
.L_x_79:
[----:B------:R-:W-:Y:S01]  /*6fb0*/  NOP ;  /* 0x0000000000007918 */ /* 0x000fe20000000000 */
[----:B------:R-:W-:Y:S01]  /*6fc0*/  BSSY.RECONVERGENT B0, `(.L_x_81) ;  /* 0x0000011000007945 */ /* 0x000fe20003800200 */
[----:B------:R-:W-:Y:S01]  /*6fd0*/  ISETP.GE.AND P2, PT, R10, R5, PT ;  /* 0x000000050a00720c */ /* 0x000fe20003f46270 */
[----:B------:R-:W-:Y:S02]  /*6fe0*/  VIADD R10, R3, 0xd80 ;  /* 0x00000d80030a7836 */ /* 0x000fe40000000000 */
[----:B------:R-:W-:Y:S10]  /*6ff0*/  @P3 BRA `(.L_x_82) ;  /* 0x0000000000343947 */ /* 0x000ff40003800000 */
[----:B------:R-:W1:Y:S01]  /*7000*/  LDS R4, [R0+0xc00] ;  /* 0x000c000000047984 */ /* 0x000e620000000800 */
[----:B------:R-:W1:Y:S01]  /*7010*/  LDCU UR6, c[0x0][0x3c4] ;  /* 0x00007880ff0677ac */ /* 0x000e620008000800 */
[----:B------:R-:W3:Y:S01]  /*7020*/  LDCU.64 UR10, c[0x0][0x3a0] ;  /* 0x00007400ff0a77ac */ /* 0x000ee20008000a00 */
[----:B-12---:R-:W-:-:S04]  /*7030*/  SHF.R.U32.HI R6, RZ, UR6, R4 ;  /* 0x00000006ff067c19 */ /* 0x006fc80008011604 */
[----:B------:R-:W-:-:S04]  /*7040*/  LOP3.LUT R6, R6, UR5, RZ, 0x30, !PT ;  /* 0x0000000506067c12 */ /* 0x000fc8000f8e30ff */
[----:B------:R-:W-:-:S05]  /*7050*/  LEA R8, R6, UR4, 0x3 ;  /* 0x0000000406087c11 */ /* 0x000fca000f8e18ff */
[----:B------:R-:W1:Y:S02]  /*7060*/  LDS.64 R6, [R8+0x7200] ;  /* 0x0072000008067984 */ /* 0x000e640000000a00 */
[----:B-1----:R-:W-:-:S05]  /*7070*/  IADD3 R9, P3, PT, R6, R3, RZ ;  /* 0x0000000306097210 */ /* 0x002fca0007f7e0ff */
[----:B------:R-:W-:Y:S01]  /*7080*/  IMAD.X R12, RZ, RZ, R7, P3 ;  /* 0x000000ffff0c7224 */ /* 0x000fe200018e0607 */
[----:B---3--:R-:W-:-:S04]  /*7090*/  LEA R6, P3, R9, UR10, 0x2 ;  /* 0x0000000a09067c11 */ /* 0x008fc8000f8610ff */
[----:B------:R-:W-:Y:S02]  /*70a0*/  LEA.HI.X R7, R9, UR11, R12, 0x2, P3 ;  /* 0x0000000b09077c11 */ /* 0x000fe400098f140c */
[----:B------:R-:W-:-:S05]  /*70b0*/  LOP3.LUT R9, R4, 0x7fffffff, RZ, 0x3c, !PT ;  /* 0x7fffffff04097812 */ /* 0x000fca00078e3cff */
[----:B------:R3:W-:Y:S02]  /*70c0*/  STG.E desc[UR8][R6.64+0xc00], R9 ;  /* 0x000c000906007986 */ /* 0x0007e4000c101908 */
.L_x_82:
[----:B------:R-:W-:Y:S05]  /*70d0*/  BSYNC.RECONVERGENT B0 ;  /* 0x0000000000007941 */ /* 0x000fea0003800200 */
.L_x_81:
[----:B------:R-:W-:Y:S01]  /*70e0*/  NOP ;  /* 0x0000000000007918 */ /* 0x000fe20000000000 */
[----:B------:R-:W-:Y:S01]  /*70f0*/  BSSY.RECONVERGENT B0, `(.L_x_83) ;  /* 0x0000011000007945 */ /* 0x000fe20003800200 */
[----:B------:R-:W-:Y:S01]  /*7100*/  ISETP.GE.AND P3, PT, R10, R5, PT ;  /* 0x000000050a00720c */ /* 0x000fe20003f66270 */
[----:B------:R-:W-:Y:S02]  /*7110*/  VIADD R10, R3, 0xf00 ;  /* 0x00000f00030a7836 */ /* 0x000fe40000000000 */
[----:B------:R-:W-:Y:S10]  /*7120*/  @P4 BRA `(.L_x_84) ;  /* 0x0000000000344947 */ /* 0x000ff40003800000 */
[----:B------:R-:W1:Y:S01]  /*7130*/  LDS R4, [R0+0x1200] ;  /* 0x0012000000047984 */ /* 0x000e620000000800 */
[----:B------:R-:W1:Y:S01]  /*7140*/  LDCU UR6, c[0x0][0x3c4] ;  /* 0x00007880ff0677ac */ /* 0x000e620008000800 */
[----:B------:R-:W4:Y:S01]  /*7150*/  LDCU.64 UR10, c[0x0][0x3a0] ;  /* 0x00007400ff0a77ac */ /* 0x000f220008000a00 */
[----:B-123--:R-:W-:-:S04]  /*7160*/  SHF.R.U32.HI R6, RZ, UR6, R4 ;  /* 0x00000006ff067c19 */ /* 0x00efc80008011604 */
[----:B------:R-:W-:-:S04]  /*7170*/  LOP3.LUT R6, R6, UR5, RZ, 0x30, !PT ;  /* 0x0000000506067c12 */ /* 0x000fc8000f8e30ff */
[----:B------:R-:W-:-:S05]  /*7180*/  LEA R8, R6, UR4, 0x3 ;  /* 0x0000000406087c11 */ /* 0x000fca000f8e18ff */
[----:B------:R-:W1:Y:S02]  /*7190*/  LDS.64 R6, [R8+0x7200] ;  /* 0x0072000008067984 */ /* 0x000e640000000a00 */
[----:B-1----:R-:W-:-:S05]  /*71a0*/  IADD3 R9, P4, PT, R6, R3, RZ ;  /* 0x0000000306097210 */ /* 0x002fca0007f9e0ff */
[----:B------:R-:W-:Y:S01]  /*71b0*/  IMAD.X R12, RZ, RZ, R7, P4 ;  /* 0x000000ffff0c7224 */ /* 0x000fe200020e0607 */
[----:B----4-:R-:W-:-:S04]  /*71c0*/  LEA R6, P4, R9, UR10, 0x2 ;  /* 0x0000000a09067c11 */ /* 0x010fc8000f8810ff */
[----:B------:R-:W-:Y:S02]  /*71d0*/  LEA.HI.X R7, R9, UR11, R12, 0x2, P4 ;  /* 0x0000000b09077c11 */ /* 0x000fe4000a0f140c */
[----:B------:R-:W-:-:S05]  /*71e0*/  LOP3.LUT R9, R4, 0x7fffffff, RZ, 0x3c, !PT ;  /* 0x7fffffff04097812 */ /* 0x000fca00078e3cff */
[----:B------:R4:W-:Y:S02]  /*71f0*/  STG.E desc[UR8][R6.64+0x1200], R9 ;  /* 0x0012000906007986 */ /* 0x0009e4000c101908 */
.L_x_84:
[----:B------:R-:W-:Y:S05]  /*7200*/  BSYNC.RECONVERGENT B0 ;  /* 0x0000000000007941 */ /* 0x000fea0003800200 */
.L_x_83:
[----:B------:R-:W-:Y:S01]  /*7210*/  NOP ;  /* 0x0000000000007918 */ /* 0x000fe20000000000 */
[----:B------:R-:W-:Y:S01]  /*7220*/  BSSY.RECONVERGENT B0, `(.L_x_85) ;  /* 0x0000011000007945 */ /* 0x000fe20003800200 */
[----:B------:R-:W-:Y:S01]  /*7230*/  ISETP.GE.AND P4, PT, R10, R5, PT ;  /* 0x000000050a00720c */ /* 0x000fe20003f86270 */
[----:B------:R-:W-:Y:S02]  /*7240*/  VIADD R10, R3, 0x1080 ;  /* 0x00001080030a7836 */ /* 0x000fe40000000000 */
[----:B------:R-:W-:Y:S10]  /*7250*/  @P5 BRA `(.L_x_86) ;  /* 0x0000000000345947 */ /* 0x000ff40003800000 */
[----:B------:R-:W1:Y:S01]  /*7260*/  LDS R4, [R0+0x1800] ;  /* 0x0018000000047984 */ /* 0x000e620000000800 */
[----:B------:R-:W1:Y:S01]  /*7270*/  LDCU UR6, c[0x0][0x3c4] ;  /* 0x00007880ff0677ac */ /* 0x000e620008000800 */
[----:B------:R-:W5:Y:S01]  /*7280*/  LDCU.64 UR10, c[0x0][0x3a0] ;  /* 0x00007400ff0a77ac */ /* 0x000f620008000a00 */
[----:B-1234-:R-:W-:-:S04]  /*7290*/  SHF.R.U32.HI R6, RZ, UR6, R4 ;  /* 0x00000006ff067c19 */ /* 0x01efc80008011604 */
[----:B------:R-:W-:-:S04]  /*72a0*/  LOP3.LUT R6, R6, UR5, RZ, 0x30, !PT ;  /* 0x0000000506067c12 */ /* 0x000fc8000f8e30ff */
[----:B------:R-:W-:-:S05]  /*72b0*/  LEA R8, R6, UR4, 0x3 ;  /* 0x0000000406087c11 */ /* 0x000fca000f8e18ff */
[----:B------:R-:W1:Y:S02]  /*72c0*/  LDS.64 R6, [R8+0x7200] ;  /* 0x0072000008067984 */ /* 0x000e640000000a00 */
[----:B-1----:R-:W-:-:S05]  /*72d0*/  IADD3 R9, P5, PT, R6, R3, RZ ;  /* 0x0000000306097210 */ /* 0x002fca0007fbe0ff */
[----:B------:R-:W-:Y:S01]  /*72e0*/  IMAD.X R12, RZ, RZ, R7, P5 ;  /* 0x000000ffff0c7224 */ /* 0x000fe200028e0607 */
[----:B-----5:R-:W-:-:S04]  /*72f0*/  LEA R6, P5, R9, UR10, 0x2 ;  /* 0x0000000a09067c11 */ /* 0x020fc8000f8a10ff */
[----:B------:R-:W-:Y:S02]  /*7300*/  LEA.HI.X R7, R9, UR11, R12, 0x2, P5 ;  /* 0x0000000b09077c11 */ /* 0x000fe4000a8f140c */
[----:B------:R-:W-:-:S05]  /*7310*/  LOP3.LUT R9, R4, 0x7fffffff, RZ, 0x3c, !PT ;  /* 0x7fffffff04097812 */ /* 0x000fca00078e3cff */
[----:B------:R1:W-:Y:S02]  /*7320*/  STG.E desc[UR8][R6.64+0x1800], R9 ;  /* 0x0018000906007986 */ /* 0x0003e4000c101908 */
.L_x_86:
[----:B------:R-:W-:Y:S05]  /*7330*/  BSYNC.RECONVERGENT B0 ;  /* 0x0000000000007941 */ /* 0x000fea0003800200 */
.L_x_85:
        /* <DEDUP_REMOVED lines=18> */
.L_x_88:
[----:B------:R-:W-:Y:S05]  /*7460*/  BSYNC.RECONVERGENT B0 ;  /* 0x0000000000007941 */ /* 0x000fea0003800200 */
.L_x_87:
        /* <DEDUP_REMOVED lines=18> */
.L_x_90:
[----:B------:R-:W-:Y:S05]  /*7590*/  BSYNC.RECONVERGENT B0 ;  /* 0x0000000000007941 */ /* 0x000fea0003800200 */
.L_x_89:
        /* <DEDUP_REMOVED lines=18> */
.L_x_92:
[----:B------:R-:W-:Y:S05]  /*76c0*/  BSYNC.RECONVERGENT B0 ;  /* 0x0000000000007941 */ /* 0x000fea0003800200 */
.L_x_91:
        /* <DEDUP_REMOVED lines=18> */
.L_x_94:
[----:B------:R-:W-:Y:S05]  /*77f0*/  BSYNC.RECONVERGENT B0 ;  /* 0x0000000000007941 */ /* 0x000fea0003800200 */
.L_x_93:
[----:B------:R-:W-:Y:S01]  /*7800*/  NOP ;  /* 0x0000000000007918 */ /* 0x000fe20000000000 */
[----:B------:R-:W-:Y:S01]  /*7810*/  BSSY.RECONVERGENT B0, `(.L_x_95) ;  /* 0x0000011000007945 */ /* 0x000fe20003800200 */
[----:B------:R-:W-:Y:S02]  /*7820*/  ISETP.GE.AND P2, PT, R10, R5, PT ;  /* 0x000000050a00720c */ /* 0x000fe40003f46270 */
[----:B------:R-:W-:Y:S01]  /*7830*/  LOP3.LUT R10, R3, 0x1800, RZ, 0xfc, !PT ;  /* 0x00001800030a7812 */ /* 0x000fe200078efcff */
        /* <DEDUP_REMOVED lines=14> */
.L_x_96:
[----:B------:R-:W-:Y:S05]  /*7920*/  BSYNC.RECONVERGENT B0 ;  /* 0x0000000000007941 */ /* 0x000fea0003800200 */
.L_x_95:
        /* <DEDUP_REMOVED lines=18> */
.L_x_98:
[----:B------:R-:W-:Y:S05]  /*7a50*/  BSYNC.RECONVERGENT B0 ;  /* 0x0000000000007941 */ /* 0x000fea0003800200 */
.L_x_97:
[----:B------:R-:W-:Y:S01]  /*7a60*/  NOP ;  /* 0x0000000000007918 */ /* 0x000fe20000000000 */
[----:B------:R-:W-:Y:S01]  /*7a70*/  BSSY.RECONVERGENT B0, `(.L_x_99) ;  /* 0x0000010000007945 */ /* 0x000fe20003800200 */
[----:B------:R-:W-:-:S03]  /*7a80*/  ISETP.GE.AND P4, PT, R10, R5, PT ;  /* 0x000000050a00720c */ /* 0x000fc60003f86270 */
        /* <DEDUP_REMOVED lines=14> */
.L_x_100:
[----:B------:R-:W-:Y:S05]  /*7b70*/  BSYNC.RECONVERGENT B0 ;  /* 0x0000000000007941 */ /* 0x000fea0003800200 */
.L_x_99:
[----:B------:R-:W-:Y:S01]  /*7b80*/  NOP ;  /* 0x0000000000007918 */ /* 0x000fe20000000000 */
[----:B------:R-:W-:Y:S04]  /*7b90*/  BSSY.RECONVERGENT B0, `(.L_x_101) ;  /* 0x000000f000007945 */ /* 0x000fe80003800200 */
[----:B------:R-:W-:Y:S05]  /*7ba0*/  @P6 BRA `(.L_x_102) ;  /* 0x0000000000346947 */ /* 0x000fea0003800000 */
        /* <DEDUP_REMOVED lines=13> */
.L_x_102:
[----:B------:R-:W-:Y:S05]  /*7c80*/  BSYNC.RECONVERGENT B0 ;  /* 0x0000000000007941 */ /* 0x000fea0003800200 */
.L_x_101:
        /* <DEDUP_REMOVED lines=16> */
.L_x_104:
[----:B------:R-:W-:Y:S05]  /*7d90*/  BSYNC.RECONVERGENT B0 ;  /* 0x0000000000007941 */ /* 0x000fea0003800200 */
.L_x_103:
        /* <DEDUP_REMOVED lines=16> */
.L_x_106:
[----:B------:R-:W-:Y:S05]  /*7ea0*/  BSYNC.RECONVERGENT B0 ;  /* 0x0000000000007941 */ /* 0x000fea0003800200 */
.L_x_105:
        /* <DEDUP_REMOVED lines=16> */
.L_x_108:
[----:B------:R-:W-:Y:S05]  /*7fb0*/  BSYNC.RECONVERGENT B0 ;  /* 0x0000000000007941 */ /* 0x000fea0003800200 */
.L_x_107:
        /* <DEDUP_REMOVED lines=16> */
.L_x_110:
[----:B------:R-:W-:Y:S05]  /*80c0*/  BSYNC.RECONVERGENT B0 ;  /* 0x0000000000007941 */ /* 0x000fea0003800200 */
.L_x_109:
        /* <DEDUP_REMOVED lines=16> */
.L_x_112:
[----:B------:R-:W-:Y:S05]  /*81d0*/  BSYNC.RECONVERGENT B0 ;  /* 0x0000000000007941 */ /* 0x000fea0003800200 */
.L_x_111:
[----:B------:R-:W-:Y:S01]  /*81e0*/  NOP ;  /* 0x0000000000007918 */ /* 0x000fe20000000000 */
[----:B------:R-:W5:Y:S01]  /*81f0*/  LDS R0, [R0+0x6c00] ;  /* 0x006c000000007984 */ /* 0x000f620000000800 */
[----:B------:R-:W5:Y:S02]  /*8200*/  LDCU UR6, c[0x0][0x3c4] ;  /* 0x00007880ff0677ac */ /* 0x000f640008000800 */
[----:B-----5:R-:W-:-:S04]  /*8210*/  SHF.R.U32.HI R2, RZ, UR6, R0 ;  /* 0x00000006ff027c19 */ /* 0x020fc80008011600 */
[----:B------:R-:W-:-:S04]  /*8220*/  LOP3.LUT R2, R2, UR5, RZ, 0x30, !PT ;  /* 0x0000000502027c12 */ /* 0x000fc8000f8e30ff */
[----:B-1234-:R-:W-:Y:S01]  /*8230*/  LEA R6, R2, UR4, 0x3 ;  /* 0x0000000402067c11 */ /* 0x01efe2000f8e18ff */
[----:B------:R-:W-:-:S05]  /*8240*/  VIADD R2, R3, 0x1b00 ;  /* 0x00001b0003027836 */ /* 0x000fca0000000000 */
[----:B------:R-:W1:Y:S01]  /*8250*/  LDS.64 R6, [R6+0x7200] ;  /* 0x0072000006067984 */ /* 0x000e620000000a00 */
[----:B------:R-:W-:-:S13]  /*8260*/  ISETP.GE.AND P0, PT, R2, R5, PT ;  /* 0x000000050200720c */ /* 0x000fda0003f06270 */
[----:B------:R-:W2:Y:S01]  /*8270*/  @!P0 LDC.64 R8, c[0x0][0x3a0] ;  /* 0x0000e800ff088b82 */ /* 0x000ea20000000a00 */
[----:B------:R-:W-:Y:S02]  /*8280*/  @!P0 LOP3.LUT R5, R0, 0x7fffffff, RZ, 0x3c, !PT ;  /* 0x7fffffff00058812 */ /* 0x000fe400078e3cff */
[----:B-1----:R-:W-:-:S05]  /*8290*/  IADD3 R3, P1, PT, R6, R3, RZ ;  /* 0x0000000306037210 */ /* 0x002fca0007f3e0ff */
[----:B------:R-:W-:Y:S01]  /*82a0*/  IMAD.X R4, RZ, RZ, R7, P1 ;  /* 0x000000ffff047224 */ /* 0x000fe200008e0607 */
[----:B--2---:R-:W-:-:S04]  /*82b0*/  @!P0 LEA R2, P1, R3, R8, 0x2 ;  /* 0x0000000803028211 */ /* 0x004fc800078210ff */
[----:B------:R-:W-:-:S05]  /*82c0*/  @!P0 LEA.HI.X R3, R3, R9, R4, 0x2, P1 ;  /* 0x0000000903038211 */ /* 0x000fca00008f1404 */
[----:B------:R-:W-:Y:S01]  /*82d0*/  @!P0 STG.E desc[UR8][R2.64+0x6c00], R5 ;  /* 0x006c000502008986 */ /* 0x000fe2000c101908 */
[----:B------:R-:W-:Y:S01]  /*82e0*/  NOP ;  /* 0x0000000000007918 */ /* 0x000fe20000000000 */
[----:B------:R-:W-:Y:S05]  /*82f0*/  EXIT ;  /* 0x000000000000794d */ /* 0x000fea0003800000 */
.L_x_26:
[----:B------:R-:W-:Y:S02]  /*8300*/  IMAD.MOV.U32 R50, RZ, RZ, R19 ;  /* 0x000000ffff327224 */ /* 0x000fe400078e0013 */
[----:B------:R-:W-:Y:S02]  /*8310*/  IMAD.MOV.U32 R49, RZ, RZ, 0x1 ;  /* 0x00000001ff317424 */ /* 0x000fe400078e00ff */
[----:B------:R-:W-:Y:S02]  /*8320*/  IMAD.MOV.U32 R52, RZ, RZ, RZ ;  /* 0x000000ffff347224 */ /* 0x000fe400078e00ff */
[----:B------:R-:W-:-:S07]  /*8330*/  IMAD.MOV.U32 R47, RZ, RZ, -0x1 ;  /* 0xffffffffff2f7424 */ /* 0x000fce00078e00ff */
[----:B------:R-:W-:Y:S05]  /*8340*/  WARPSYNC.COLLECTIVE R47, `(.L_x_113) ;  /* 0x000000002f087348 */ /* 0x000fea0003c00000 */
[----:B------:R0:W1:Y:S02]  /*8350*/  SHFL.UP P0, R48, R50, R49, R52 ;  /* 0x0400003132307389 */ /* 0x0000640000000034 */
[----:B01----:R-:W-:Y:S05]  /*8360*/  ENDCOLLECTIVE ;  /* 0x000000000000791b */ /* 0x003fea0003800000 */
.L_x_113:
[----:B------:R-:W-:Y:S02]  /*8370*/  IMAD.MOV.U32 R49, RZ, RZ, 0x2 ;  /* 0x00000002ff317424 */ /* 0x000fe400078e00ff */
[----:B------:R-:W-:-:S04]  /*8380*/  IMAD.MOV.U32 R20, RZ, RZ, R48 ;  /* 0x000000ffff147224 */ /* 0x000fc800078e0030 */
[----:B------:R-:W-:-:S04]  /*8390*/  @P0 IMAD.IADD R20, R19, 0x1, R20 ;  /* 0x0000000113140824 */ /* 0x000fc800078e0214 */
[----:B------:R-:W-:-:S07]  /*83a0*/  IMAD.MOV.U32 R50, RZ, RZ, R20 ;  /* 0x000000ffff327224 */ /* 0x000fce00078e0014 */
[----:B------:R-:W-:Y:S05]  /*83b0*/  WARPSYNC.COLLECTIVE R47, `(.L_x_114) ;  /* 0x000000002f087348 */ /* 0x000fea0003c00000 */
[----:B------:R0:W1:Y:S02]  /*83c0*/  SHFL.UP P0, R48, R50, R49, R52 ;  /* 0x0400003132307389 */ /* 0x0000640000000034 */
[----:B01----:R-:W-:Y:S05]  /*83d0*/  ENDCOLLECTIVE ;  /* 0x000000000000791b */ /* 0x003fea0003800000 */
.L_x_114:
[----:B------:R-:W-:Y:S02]  /*83e0*/  IMAD.MOV.U32 R49, RZ, RZ, 0x4 ;  /* 0x00000004ff317424 */ /* 0x000fe400078e00ff */
[----:B------:R-:W-:-:S04]  /*83f0*/  IMAD.MOV.U32 R21, RZ, RZ, R48 ;  /* 0x000000ffff157224 */ /* 0x000fc800078e0030 */
[----:B------:R-:W-:-:S04]  /*8400*/  @P0 IMAD.IADD R21, R20, 0x1, R21 ;  /* 0x0000000114150824 */ /* 0x000fc800078e0215 */
[----:B------:R-:W-:-:S07]  /*8410*/  IMAD.MOV.U32 R50, RZ, RZ, R21 ;  /* 0x000000ffff327224 */ /* 0x000fce00078e0015 */
[----:B------:R-:W-:Y:S05]  /*8420*/  WARPSYNC.COLLECTIVE R47, `(.L_x_115) ;  /* 0x000000002f087348 */ /* 0x000fea0003c00000 */
[----:B------:R0:W1:Y:S02]  /*8430*/  SHFL.UP P0, R48, R50, R49, R52 ;  /* 0x0400003132307389 */ /* 0x0000640000000034 */
[----:B01----:R-:W-:Y:S05]  /*8440*/  ENDCOLLECTIVE ;  /* 0x000000000000791b */ /* 0x003fea0003800000 */
.L_x_115:
[----:B------:R-:W-:Y:S02]  /*8450*/  IMAD.MOV.U32 R49, RZ, RZ, 0x8 ;  /* 0x00000008ff317424 */ /* 0x000fe400078e00ff */
[----:B------:R-:W-:-:S04]  /*8460*/  IMAD.MOV.U32 R22, RZ, RZ, R48 ;  /* 0x000000ffff167224 */ /* 0x000fc800078e0030 */
[----:B------:R-:W-:-:S04]  /*8470*/  @P0 IMAD.IADD R22, R21, 0x1, R22 ;  /* 0x0000000115160824 */ /* 0x000fc800078e0216 */
[----:B------:R-:W-:-:S07]  /*8480*/  IMAD.MOV.U32 R50, RZ, RZ, R22 ;  /* 0x000000ffff327224 */ /* 0x000fce00078e0016 */
[----:B------:R-:W-:Y:S05]  /*8490*/  WARPSYNC.COLLECTIVE R47, `(.L_x_116) ;  /* 0x000000002f087348 */ /* 0x000fea0003c00000 */
[----:B------:R0:W1:Y:S02]  /*84a0*/  SHFL.UP P0, R48, R50, R49, R52 ;  /* 0x0400003132307389 */ /* 0x0000640000000034 */
[----:B01----:R-:W-:Y:S05]  /*84b0*/  ENDCOLLECTIVE ;  /* 0x000000000000791b */ /* 0x003fea0003800000 */
.L_x_116:
[----:B------:R-:W-:Y:S02]  /*84c0*/  IMAD.MOV.U32 R49, RZ, RZ, 0x10 ;  /* 0x00000010ff317424 */ /* 0x000fe400078e00ff */
[----:B------:R-:W-:-:S04]  /*84d0*/  IMAD.MOV.U32 R23, RZ, RZ, R48 ;  /* 0x000000ffff177224 */ /* 0x000fc800078e0030 */
[----:B------:R-:W-:-:S04]  /*84e0*/  @P0 IMAD.IADD R23, R22, 0x1, R23 ;  /* 0x0000000116170824 */ /* 0x000fc800078e0217 */
[----:B------:R-:W-:-:S07]  /*84f0*/  IMAD.MOV.U32 R50, RZ, RZ, R23 ;  /* 0x000000ffff327224 */ /* 0x000fce00078e0017 */
[----:B------:R-:W-:Y:S05]  /*8500*/  WARPSYNC.COLLECTIVE R47, `(.L_x_117) ;  /* 0x000000002f087348 */ /* 0x000fea0003c00000 */
[----:B------:R0:W1:Y:S02]  /*8510*/  SHFL.UP P0, R48, R50, R49, R52 ;  /* 0x0400003132307389 */ /* 0x0000640000000034 */
[----:B01----:R-:W-:Y:S05]  /*8520*/  ENDCOLLECTIVE ;  /* 0x000000000000791b */ /* 0x003fea0003800000 */
.L_x_117:
[----:B------:R-:W-:Y:S05]  /*8530*/  BRA `(.L_x_118) ;  /* 0xffffff9c00b07947 */ /* 0x000fea000383ffff */
.L_x_119:
[----:B------:R-:W-:-:S00]  /*8540*/  BRA `(.L_x_119) ;  /* 0xfffffffc00fc7947 */ /* 0x000fc0000383ffff */
[----:B------:R-:W-:-:S00]  /*8550*/  NOP ;  /* 0x0000000000007918 */ /* 0x000fc00000000000 */
        /* <DEDUP_REMOVED lines=10> */
.L_x_453:


//--------------------- .text._ZN3cub18CUB_300001_SM_10006detail10radix_sort33DeviceRadixSortExclusiveSumKernelINS1_5radix10policy_hubIiNS0_8NullTypeEyE10Policy1000EyEEvPT0_ --------------------------
	.section	.text._ZN3cub18CUB_300001_SM_10006detail10radix_sort33DeviceRadixSortExclusiveSumKernelINS1_5radix10policy_hubIiNS0_8NullTypeEyE10Policy1000EyEEvPT0_,"ax",@progbits
	.align	128
        .global         _ZN3cub18CUB_300001_SM_10006detail10radix_sort33DeviceRadixSortExclusiveSumKernelINS1_5radix10policy_hubIiNS0_8NullTypeEyE10Policy1000EyEEvPT0_
        .type           _ZN3cub18CUB_300001_SM_10006detail10radix_sort33DeviceRadixSortExclusiveSumKernelINS1_5radix10policy_hubIiNS0_8NullTypeEyE10Policy1000EyEEvPT0_,@function
        .size           _ZN3cub18CUB_300001_SM_10006detail10radix_sort33DeviceRadixSortExclusiveSumKernelINS1_5radix10policy_hubIiNS0_8NullTypeEyE10Policy1000EyEEvPT0_,(.L_x_454 - _ZN3cub18CUB_300001_SM_10006detail10radix_sort33DeviceRadixSortExclusiveSumKernelINS1_5radix10policy_hubIiNS0_8NullTypeEyE10Policy1000EyEEvPT0_)
        .other          _ZN3cub18CUB_300001_SM_10006detail10radix_sort33DeviceRadixSortExclusiveSumKernelINS1_5radix10policy_hubIiNS0_8NullTypeEyE10Policy1000EyEEvPT0_,@"STO_CUDA_ENTRY STV_DEFAULT"
_ZN3cub18CUB_300001_SM_10006detail10radix_sort33DeviceRadixSortExclusiveSumKernelINS1_5radix10policy_hubIiNS0_8NullTypeEyE10Policy1000EyEEvPT0_:
.text._ZN3cub18CUB_300001_SM_10006detail10radix_sort33DeviceRadixSortExclusiveSumKernelINS1_5radix10policy_hubIiNS0_8NullTypeEyE10Policy1000EyEEvPT0_:
[----:B------:R-:W-:Y:S01]  /*0000*/  LDC R1, c[0x0][0x37c] ;  /* 0x0000df00ff017b82 */ /* 0x000fe20000000800 */
[----:B------:R-:W0:Y:S07]  /*0010*/  S2R R18, SR_TID.X ;  /* 0x0000000000127919 */ /* 0x000e2e0000002100 */
[----:B------:R-:W1:Y:S01]  /*0020*/  LDC.64 R16, c[0x0][0x380] ;  /* 0x0000e000ff107b82 */ /* 0x000e620000000a00 */
[----:B------:R-:W2:Y:S01]  /*0030*/  LDCU.64 UR4, c[0x0][0x358] ;  /* 0x00006b00ff0477ac */ /* 0x000ea20008000a00 */
[----:B------:R-:W3:Y:S01]  /*0040*/  S2R R5, SR_CTAID.X ;  /* 0x0000000000057919 */ /* 0x000ee20000002500 */
[----:B0-----:R-:W-:Y:S01]  /*0050*/  ISETP.GT.U32.AND P1, PT, R18, 0xff, PT ;  /* 0x000000ff1200780c */ /* 0x001fe20003f24070 */
[----:B---3--:R-:W-:-:S04]  /*0060*/  IMAD R5, R5, 0x100, R18 ;  /* 0x0000010005057824 */ /* 0x008fc800078e0212 */
[----:B-1----:R-:W-:-:S08]  /*0070*/  IMAD.WIDE R16, R5, 0x8, R16 ;  /* 0x0000000805107825 */ /* 0x002fd000078e0210 */
[----:B--2---:R-:W2:Y:S01]  /*0080*/  @!P1 LDG.E.64 R2, desc[UR4][R16.64] ;  /* 0x0000000410029981 */ /* 0x004ea2000c1e1b00 */
[----:B------:R-:W-:Y:S02]  /*0090*/  MOV R0, 0x400 ;  /* 0x0000040000007802 */ /* 0x000fe40000000f00 */
[C---:B------:R-:W-:Y:S01]  /*00a0*/  ISETP.GT.U32.AND P0, PT, R18.reuse, 0x1f, PT ;  /* 0x0000001f1200780c */ /* 0x040fe20003f04070 */
[----:B------:R-:W0:Y:S02]  /*00b0*/  S2R R5, SR_CgaCtaId ;  /* 0x0000000000057919 */ /* 0x000e240000008800 */
[----:B0-----:R-:W-:Y:S02]  /*00c0*/  LEA R5, R5, R0, 0x18 ;  /* 0x0000000005057211 */ /* 0x001fe400078ec0ff */
[----:B------:R-:W-:-:S05]  /*00d0*/  LEA.HI R0, R18, R18, RZ, 0x1d ;  /* 0x0000001212007211 */ /* 0x000fca00078fe8ff */
[----:B------:R-:W-:-:S05]  /*00e0*/  IMAD R0, R0, 0x8, R5 ;  /* 0x0000000800007824 */ /* 0x000fca00078e0205 */
[----:B--2---:R0:W-:Y:S01]  /*00f0*/  STS.64 [R0+0x10], R2 ;  /* 0x0000100200007388 */ /* 0x0041e20000000a00 */
[----:B------:R-:W-:Y:S06]  /*0100*/  BAR.SYNC.DEFER_BLOCKING 0x0 ;  /* 0x0000000000007b1d */ /* 0x000fec0000010000 */
[----:B------:R-:W-:Y:S05]  /*0110*/  @P0 BRA `(.L_x_120) ;  /* 0x0000000400240947 */ /* 0x000fea0003800000 */
[----:B------:R-:W-:Y:S01]  /*0120*/  IMAD R18, R18, 0x48, R5 ;  /* 0x0000004812127824 */ /* 0x000fe200078e0205 */
[----:B------:R-:W-:-:S04]  /*0130*/  UMOV UR6, 0xffffffff ;  /* 0xffffffff00067882 */ /* 0x000fc80000000000 */
[----:B------:R-:W-:Y:S04]  /*0140*/  LDS.64 R14, [R18+0x10] ;  /* 0x00001000120e7984 */ /* 0x000fe80000000a00 */
[----:B------:R-:W-:Y:S04]  /*0150*/  LDS.64 R12, [R18+0x18] ;  /* 0x00001800120c7984 */ /* 0x000fe80000000a00 */
[----:B------:R-:W1:Y:S04]  /*0160*/  LDS.64 R10, [R18+0x20] ;  /* 0x00002000120a7984 */ /* 0x000e680000000a00 */
[----:B------:R-:W-:Y:S04]  /*0170*/  LDS.64 R8, [R18+0x28] ;  /* 0x0000280012087984 */ /* 0x000fe80000000a00 */
[----:B------:R-:W2:Y:S04]  /*0180*/  LDS.64 R6, [R18+0x30] ;  /* 0x0000300012067984 */ /* 0x000ea80000000a00 */
[----:B------:R-:W-:Y:S04]  /*0190*/  LDS.64 R4, [R18+0x38] ;  /* 0x0000380012047984 */ /* 0x000fe80000000a00 */
[----:B0-----:R-:W0:Y:S04]  /*01a0*/  LDS.64 R2, [R18+0x40] ;  /* 0x0000400012027984 */ /* 0x001e280000000a00 */
[----:B------:R-:W3:Y:S01]  /*01b0*/  LDS.64 R20, [R18+0x48] ;  /* 0x0000480012147984 */ /* 0x000ee20000000a00 */
[----:B-1----:R-:W-:-:S04]  /*01c0*/  IADD3 R19, P3, P4, R10, R12, R14 ;  /* 0x0000000c0a137210 */ /* 0x002fc80007c7e00e */
[----:B------:R-:W-:Y:S02]  /*01d0*/  IADD3.X R23, PT, PT, R11, R13, R15, P3, P4 ;  /* 0x0000000d0b177210 */ /* 0x000fe40001fe840f */
[----:B--2---:R-:W-:-:S04]  /*01e0*/  IADD3 R19, P0, P2, R6, R19, R8 ;  /* 0x0000001306137210 */ /* 0x004fc80007a1e008 */
[----:B------:R-:W-:Y:S02]  /*01f0*/  IADD3.X R23, PT, PT, R7, R23, R9, P0, P2 ;  /* 0x0000001707177210 */ /* 0x000fe400007e4409 */
[----:B0-----:R-:W-:-:S04]  /*0200*/  IADD3 R19, P3, P4, R2, R19, R4 ;  /* 0x0000001302137210 */ /* 0x001fc80007c7e004 */
[----:B---3--:R-:W-:Y:S02]  /*0210*/  IADD3 R20, P0, PT, R20, R19, RZ ;  /* 0x0000001314147210 */ /* 0x008fe40007f1e0ff */
[----:B------:R-:W-:-:S05]  /*0220*/  IADD3.X R19, PT, PT, R3, R23, R5, P3, P4 ;  /* 0x0000001703137210 */ /* 0x000fca0001fe8405 */
[----:B------:R-:W-:Y:S01]  /*0230*/  IMAD.X R19, R21, 0x1, R19, P0 ;  /* 0x0000000115137824 */ /* 0x000fe200000e0613 */
[----:B------:R-:W-:Y:S06]  /*0240*/  BRA.DIV UR6, `(.L_x_121) ;  /* 0x0000000206f07947 */ /* 0x000fec000b800000 */
[----:B------:R-:W0:Y:S04]  /*0250*/  SHFL.UP PT, R27, R20, 0x1, RZ ;  /* 0x04200000141b7989 */ /* 0x000e2800000e00ff */
[----:B------:R-:W1:Y:S01]  /*0260*/  SHFL.UP P0, R25, R19, 0x1, RZ ;  /* 0x0420000013197989 */ /* 0x000e6200000000ff */
[----:B0-----:R-:W-:-:S04]  /*0270*/  IADD3 R22, P2, PT, R27, R20, RZ ;  /* 0x000000141b167210 */ /* 0x001fc80007f5e0ff */
[----:B-1----:R-:W-:Y:S01]  /*0280*/  SEL R27, R22, R27, P0 ;  /* 0x0000001b161b7207 */ /* 0x002fe20000000000 */
[----:B------:R-:W-:-:S04]  /*0290*/  IMAD.X R26, R25, 0x1, R19, P2 ;  /* 0x00000001191a7824 */ /* 0x000fc800010e0613 */
[----:B------:R-:W0:Y:S01]  /*02a0*/  SHFL.UP PT, R28, R27, 0x2, RZ ;  /* 0x044000001b1c7989 */ /* 0x000e2200000e00ff */
[----:B------:R-:W-:-:S05]  /*02b0*/  SEL R26, R26, R25, P0 ;  /* 0x000000191a1a7207 */ /* 0x000fca0000000000 */
[----:B------:R-:W1:Y:S01]  /*02c0*/  SHFL.UP P0, R25, R26, 0x2, RZ ;  /* 0x044000001a197989 */ /* 0x000e6200000000ff */
[----:B0-----:R-:W-:-:S05]  /*02d0*/  IADD3 R21, P2, PT, R28, R27, RZ ;  /* 0x0000001b1c157210 */ /* 0x001fca0007f5e0ff */
[----:B-1----:R-:W-:Y:S01]  /*02e0*/  IMAD.X R22, R25, 0x1, R26, P2 ;  /* 0x0000000119167824 */ /* 0x002fe200010e061a */
[----:B------:R-:W-:-:S04]  /*02f0*/  SEL R28, R21, R28, P0 ;  /* 0x0000001c151c7207 */ /* 0x000fc80000000000 */
[----:B------:R-:W-:Y:S01]  /*0300*/  SEL R29, R22, R25, P0 ;  /* 0x00000019161d7207 */ /* 0x000fe20000000000 */
        /* <DEDUP_REMOVED lines=12> */
[----:B------:R0:W1:Y:S04]  /*03d0*/  SHFL.UP PT, R28, R27, 0x10, RZ ;  /* 0x060000001b1c7989 */ /* 0x00006800000e00ff */
[----:B------:R0:W2:Y:S02]  /*03e0*/  SHFL.UP P0, R25, R26, 0x10, RZ ;  /* 0x060000001a197989 */ /* 0x0000a400000000ff */
.L_x_132:
[----:B-1----:R-:W-:-:S04]  /*03f0*/  IADD3 R21, P2, PT, R28, R27, RZ ;  /* 0x0000001b1c157210 */ /* 0x002fc80007f5e0ff */
[----:B--2---:R-:W-:Y:S01]  /*0400*/  SEL R21, R21, R28, P0 ;  /* 0x0000001c15157207 */ /* 0x004fe20000000000 */
[----:B------:R-:W-:-:S05]  /*0410*/  IMAD.X R22, R25, 0x1, R26, P2 ;  /* 0x0000000119167824 */ /* 0x000fca00010e061a */
[----:B------:R-:W-:Y:S02]  /*0420*/  SEL R22, R22, R25, P0 ;  /* 0x0000001916167207 */ /* 0x000fe40000000000 */
[----:B------:R-:W-:-:S05]  /*0430*/  IADD3 R20, P0, PT, R21, -R20, RZ ;  /* 0x8000001415147210 */ /* 0x000fca0007f1e0ff */
[----:B------:R-:W-:Y:S01]  /*0440*/  IMAD.X R21, R22, 0x1, ~R19, P0 ;  /* 0x0000000116157824 */ /* 0x000fe200000e0e13 */
[----:B------:R-:W-:-:S04]  /*0450*/  IADD3 R14, P0, PT, R14, R20, RZ ;  /* 0x000000140e0e7210 */ /* 0x000fc80007f1e0ff */
[----:B------:R1:W-:Y:S01]  /*0460*/  STS.64 [R18+0x10], R20 ;  /* 0x0000101412007388 */ /* 0x0003e20000000a00 */
[----:B------:R-:W-:Y:S01]  /*0470*/  IMAD.X R15, R15, 0x1, R21, P0 ;  /* 0x000000010f0f7824 */ /* 0x000fe200000e0615 */
        /* <DEDUP_REMOVED lines=17> */
[----:B------:R-:W-:-:S05]  /*0590*/  IMAD.X R3, R3, 0x1, R5, P0 ;  /* 0x0000000103037824 */ /* 0x000fca00000e0605 */
[----:B------:R1:W-:Y:S03]  /*05a0*/  STS.64 [R18+0x48], R2 ;  /* 0x0000480212007388 */ /* 0x0003e60000000a00 */
.L_x_120:
[----:B------:R-:W-:Y:S05]  /*05b0*/  WARPSYNC.ALL ;  /* 0x0000000000007948 */ /* 0x000fea0003800000 */
[----:B------:R-:W-:Y:S06]  /*05c0*/  BAR.SYNC.DEFER_BLOCKING 0x0 ;  /* 0x0000000000007b1d */ /* 0x000fec0000010000 */
[----:B------:R-:W-:Y:S05]  /*05d0*/  @P1 EXIT ;  /* 0x000000000000194d */ /* 0x000fea0003800000 */
[----:B01----:R-:W0:Y:S04]  /*05e0*/  LDS.64 R2, [R0+0x10] ;  /* 0x0000100000027984 */ /* 0x003e280000000a00 */
[----:B0-----:R-:W-:Y:S01]  /*05f0*/  STG.E.64 desc[UR4][R16.64], R2 ;  /* 0x0000000210007986 */ /* 0x001fe2000c101b04 */
[----:B------:R-:W-:Y:S05]  /*0600*/  EXIT ;  /* 0x000000000000794d */ /* 0x000fea0003800000 */
.L_x_121:
[----:B------:R-:W-:Y:S02]  /*0610*/  IMAD.MOV.U32 R24, RZ, RZ, R20 ;  /* 0x000000ffff187224 */ /* 0x000fe400078e0014 */
[----:B------:R-:W-:Y:S02]  /*0620*/  IMAD.MOV.U32 R23, RZ, RZ, 0x1 ;  /* 0x00000001ff177424 */ /* 0x000fe400078e00ff */
[----:B------:R-:W-:Y:S02]  /*0630*/  IMAD.MOV.U32 R22, RZ, RZ, RZ ;  /* 0x000000ffff167224 */ /* 0x000fe400078e00ff */
[----:B------:R-:W-:-:S07]  /*0640*/  IMAD.MOV.U32 R21, RZ, RZ, -0x1 ;  /* 0xffffffffff157424 */ /* 0x000fce00078e00ff */
[----:B------:R-:W-:Y:S05]  /*0650*/  WARPSYNC.COLLECTIVE R21, `(.L_x_122) ;  /* 0x0000000015087348 */ /* 0x000fea0003c00000 */
[----:B------:R0:W1:Y:S02]  /*0660*/  SHFL.UP P0, R25, R24, R23, R22 ;  /* 0x0400001718197389 */ /* 0x0000640000000016 */
[----:B01----:R-:W-:Y:S05]  /*0670*/  ENDCOLLECTIVE ;  /* 0x000000000000791b */ /* 0x003fea0003800000 */
.L_x_122:
[----:B------:R-:W-:Y:S02]  /*0680*/  IMAD.MOV.U32 R24, RZ, RZ, R19 ;  /* 0x000000ffff187224 */ /* 0x000fe400078e0013 */
[----:B------:R-:W-:-:S07]  /*0690*/  IMAD.MOV.U32 R27, RZ, RZ, R25 ;  /* 0x000000ffff1b7224 */ /* 0x000fce00078e0019 */
[----:B------:R-:W-:Y:S05]  /*06a0*/  WARPSYNC.COLLECTIVE R21, `(.L_x_123) ;  /* 0x0000000015087348 */ /* 0x000fea0003c00000 */
[----:B------:R0:W1:Y:S02]  /*06b0*/  SHFL.UP P0, R25, R24, R23, R22 ;  /* 0x0400001718197389 */ /* 0x0000640000000016 */
[----:B01----:R-:W-:Y:S05]  /*06c0*/  ENDCOLLECTIVE ;  /* 0x000000000000791b */ /* 0x003fea0003800000 */
.L_x_123:
[----:B------:R-:W-:Y:S01]  /*06d0*/  IADD3 R26, P2, PT, R27, R20, RZ ;  /* 0x000000141b1a7210 */ /* 0x000fe20007f5e0ff */
[----:B------:R-:W-:-:S03]  /*06e0*/  IMAD.MOV.U32 R23, RZ, RZ, 0x2 ;  /* 0x00000002ff177424 */ /* 0x000fc600078e00ff */
[----:B------:R-:W-:Y:S01]  /*06f0*/  SEL R27, R26, R27, P0 ;  /* 0x0000001b1a1b7207 */ /* 0x000fe20000000000 */
[----:B------:R-:W-:-:S04]  /*0700*/  IMAD.X R26, R25, 0x1, R19, P2 ;  /* 0x00000001191a7824 */ /* 0x000fc800010e0613 */
[----:B------:R-:W-:Y:S01]  /*0710*/  IMAD.MOV.U32 R24, RZ, RZ, R27 ;  /* 0x000000ffff187224 */ /* 0x000fe200078e001b */
[----:B------:R-:W-:-:S07]  /*0720*/  SEL R26, R26, R25, P0 ;  /* 0x000000191a1a7207 */ /* 0x000fce0000000000 */
[----:B------:R-:W-:Y:S05]  /*0730*/  WARPSYNC.COLLECTIVE R21, `(.L_x_124) ;  /* 0x0000000015087348 */ /* 0x000fea0003c00000 */
[----:B------:R0:W1:Y:S02]  /*0740*/  SHFL.UP P0, R25, R24, R23, R22 ;  /* 0x0400001718197389 */ /* 0x0000640000000016 */
[----:B01----:R-:W-:Y:S05]  /*0750*/  ENDCOLLECTIVE ;  /* 0x000000000000791b */ /* 0x003fea0003800000 */
.L_x_124:
[----:B------:R-:W-:Y:S02]  /*0760*/  IMAD.MOV.U32 R24, RZ, RZ, R26 ;  /* 0x000000ffff187224 */ /* 0x000fe400078e001a */
[----:B------:R-:W-:-:S07]  /*0770*/  IMAD.MOV.U32 R28, RZ, RZ, R25 ;  /* 0x000000ffff1c7224 */ /* 0x000fce00078e0019 */
[----:B------:R-:W-:Y:S05]  /*0780*/  WARPSYNC.COLLECTIVE R21, `(.L_x_125) ;  /* 0x0000000015087348 */ /* 0x000fea0003c00000 */
[----:B------:R0:W1:Y:S02]  /*0790*/  SHFL.UP P0, R25, R24, R23, R22 ;  /* 0x0400001718197389 */ /* 0x0000640000000016 */
[----:B01----:R-:W-:Y:S05]  /*07a0*/  ENDCOLLECTIVE ;  /* 0x000000000000791b */ /* 0x003fea0003800000 */
.L_x_125:
        /* <DEDUP_REMOVED lines=9> */
.L_x_126:
[----:B------:R-:W-:Y:S02]  /*0840*/  IMAD.MOV.U32 R24, RZ, RZ, R29 ;  /* 0x000000ffff187224 */ /* 0x000fe400078e001d */
[----:B------:R-:W-:-:S07]  /*0850*/  IMAD.MOV.U32 R27, RZ, RZ, R25 ;  /* 0x000000ffff1b7224 */ /* 0x000fce00078e0019 */
[----:B------:R-:W-:Y:S05]  /*0860*/  WARPSYNC.COLLECTIVE R21, `(.L_x_127) ;  /* 0x0000000015087348 */ /* 0x000fea0003c00000 */
[----:B------:R0:W1:Y:S02]  /*0870*/  SHFL.UP P0, R25, R24, R23, R22 ;  /* 0x0400001718197389 */ /* 0x0000640000000016 */
[----:B01----:R-:W-:Y:S05]  /*0880*/  ENDCOLLECTIVE ;  /* 0x000000000000791b */ /* 0x003fea0003800000 */
.L_x_127:
        /* <DEDUP_REMOVED lines=9> */
.L_x_128:
[----:B------:R-:W-:Y:S02]  /*0920*/  IMAD.MOV.U32 R24, RZ, RZ, R29 ;  /* 0x000000ffff187224 */ /* 0x000fe400078e001d */
[----:B------:R-:W-:-:S07]  /*0930*/  IMAD.MOV.U32 R27, RZ, RZ, R25 ;  /* 0x000000ffff1b7224 */ /* 0x000fce00078e0019 */
[----:B------:R-:W-:Y:S05]  /*0940*/  WARPSYNC.COLLECTIVE R21, `(.L_x_129) ;  /* 0x0000000015087348 */ /* 0x000fea0003c00000 */
[----:B------:R0:W1:Y:S02]  /*0950*/  SHFL.UP P0, R25, R24, R23, R22 ;  /* 0x0400001718197389 */ /* 0x0000640000000016 */
[----:B01----:R-:W-:Y:S05]  /*0960*/  ENDCOLLECTIVE ;  /* 0x000000000000791b */ /* 0x003fea0003800000 */
.L_x_129:
        /* <DEDUP_REMOVED lines=9> */
.L_x_130:
[----:B------:R-:W-:Y:S02]  /*0a00*/  IMAD.MOV.U32 R24, RZ, RZ, R26 ;  /* 0x000000ffff187224 */ /* 0x000fe400078e001a */
[----:B------:R-:W-:-:S07]  /*0a10*/  IMAD.MOV.U32 R28, RZ, RZ, R25 ;  /* 0x000000ffff1c7224 */ /* 0x000fce00078e0019 */
[----:B------:R-:W-:Y:S05]  /*0a20*/  WARPSYNC.COLLECTIVE R21, `(.L_x_131) ;  /* 0x0000000015087348 */ /* 0x000fea0003c00000 */
[----:B------:R0:W1:Y:S02]  /*0a30*/  SHFL.UP P0, R25, R24, R23, R22 ;  /* 0x0400001718197389 */ /* 0x0000640000000016 */
[----:B01----:R-:W-:Y:S05]  /*0a40*/  ENDCOLLECTIVE ;  /* 0x000000000000791b */ /* 0x003fea0003800000 */
.L_x_131:
[----:B------:R-:W-:Y:S05]  /*0a50*/  BRA `(.L_x_132) ;  /* 0xfffffff800647947 */ /* 0x000fea000383ffff */
.L_x_133:
        /* <DEDUP_REMOVED lines=10> */
.L_x_454:


//--------------------- .text._ZN3cub18CUB_300001_SM_10006detail10radix_sort30DeviceRadixSortHistogramKernelINS1_5radix10policy_hubIiNS0_8NullTypeEyE10Policy1000ELNS0_9SortOrderE1EiyNS1_21identity_decomposer_tEEEvPT2_PKT1_SB_iiT3_ --------------------------
	.section	.text._ZN3cub18CUB_300001_SM_10006detail10radix_sort30DeviceRadixSortHistogramKernelINS1_5radix10policy_hubIiNS0_8NullTypeEyE10Policy1000ELNS0_9SortOrderE1EiyNS1_21identity_decomposer_tEEEvPT2_PKT1_SB_iiT3_,"ax",@progbits
	.align	128
        .global         _ZN3cub18CUB_300001_SM_10006detail10radix_sort30DeviceRadixSortHistogramKernelINS1_5radix10policy_hubIiNS0_8NullTypeEyE10Policy1000ELNS0_9SortOrderE1EiyNS1_21identity_decomposer_tEEEvPT2_PKT1_SB_iiT3_
        .type           _ZN3cub18CUB_300001_SM_10006detail10radix_sort30DeviceRadixSortHistogramKernelINS1_5radix10policy_hubIiNS0_8NullTypeEyE10Policy1000ELNS0_9SortOrderE1EiyNS1_21identity_decomposer_tEEEvPT2_PKT1_SB_iiT3_,@function
        .size           _ZN3cub18CUB_300001_SM_10006detail10radix_sort30DeviceRadixSortHistogramKernelINS1_5radix10policy_hubIiNS0_8NullTypeEyE10Policy1000ELNS0_9SortOrderE1EiyNS1_21identity_decomposer_tEEEvPT2_PKT1_SB_iiT3_,(.L_x_455 - _ZN3cub18CUB_300001_SM_10006detail10radix_sort30DeviceRadixSortHistogramKernelINS1_5radix10policy_hubIiNS0_8NullTypeEyE10Policy1000ELNS0_9SortOrderE1EiyNS1_21identity_decomposer_tEEEvPT2_PKT1_SB_iiT3_)
        .other          _ZN3cub18CUB_300001_SM_10006detail10radix_sort30DeviceRadixSortHistogramKernelINS1_5radix10policy_hubIiNS0_8NullTypeEyE10Policy1000ELNS0_9SortOrderE1EiyNS1_21identity_decomposer_tEEEvPT2_PKT1_SB_iiT3_,@"STO_CUDA_ENTRY STV_DEFAULT"
_ZN3cub18CUB_300001_SM_10006detail10radix_sort30DeviceRadixSortHistogramKernelINS1_5radix10policy_hubIiNS0_8NullTypeEyE10Policy1000ELNS0_9SortOrderE1EiyNS1_21identity_decomposer_tEEEvPT2_PKT1_SB_iiT3_:
.text._ZN3cub18CUB_300001_SM_10006detail10radix_sort30DeviceRadixSortHistogramKernelINS1_5radix10policy_hubIiNS0_8NullTypeEyE10Policy1000ELNS0_9SortOrderE1EiyNS1_21identity_decomposer_tEEEvPT2_PKT1_SB_iiT3_:
[----:B------:R-:W-:Y:S01]  /*0000*/  LDC R1, c[0x0][0x37c] ;  /* 0x0000df00ff017b82 */ /* 0x000fe20000000800 */
[----:B------:R-:W0:Y:S02]  /*0010*/  LDCU.64 UR14, c[0x0][0x390] ;  /* 0x00007200ff0e77ac */ /* 0x000e240008000a00 */
[----:B0-----:R-:W-:-:S04]  /*0020*/  ISETP.NE.U32.AND P0, PT, RZ, UR14, PT ;  /* 0x0000000eff007c0c */ /* 0x001fc8000bf05070 */
[----:B------:R-:W-:-:S13]  /*0030*/  ISETP.NE.AND.EX P0, PT, RZ, UR15, PT, P0 ;  /* 0x0000000fff007c0c */ /* 0x000fda000bf05300 */
[----:B------:R-:W-:Y:S05]  /*0040*/  @!P0 EXIT ;  /* 0x000000000000894d */ /* 0x000fea0003800000 */
[----:B------:R-:W-:Y:S01]  /*0050*/  UIADD3 UR11, UP0, UPT, UR14, -0x1, URZ ;  /* 0xffffffff0e0b7890 */ /* 0x000fe2000ff1e0ff */
[----:B------:R-:W0:Y:S01]  /*0060*/  S2R R4, SR_TID.X ;  /* 0x0000000000047919 */ /* 0x000e220000002100 */
[----:B------:R-:W1:Y:S01]  /*0070*/  LDCU.64 UR4, c[0x0][0x398] ;  /* 0x00007300ff0477ac */ /* 0x000e620008000a00 */
[----:B------:R-:W2:Y:S01]  /*0080*/  S2UR UR7, SR_CgaCtaId ;  /* 0x00000000000779c3 */ /* 0x000ea20000008800 */
[----:B------:R-:W-:Y:S01]  /*0090*/  UIADD3.X UR12, UPT, UPT, UR15, -0x1, URZ, UP0, !UPT ;  /* 0xffffffff0f0c7890 */ /* 0x000fe200087fe4ff */
[----:B------:R-:W-:Y:S01]  /*00a0*/  UMOV UR6, 0x400 ;  /* 0x0000040000067882 */ /* 0x000fe20000000000 */
[----:B------:R-:W3:Y:S05]  /*00b0*/  LDCU.64 UR20, c[0x0][0x358] ;  /* 0x00006b00ff1477ac */ /* 0x000eea0008000a00 */
[----:B------:R-:W4:Y:S01]  /*00c0*/  S2UR UR8, SR_CTAID.X ;  /* 0x00000000000879c3 */ /* 0x000f220000002500 */
[----:B------:R-:W-:Y:S01]  /*00d0*/  USHF.R.U64 UR11, UR11, 0x1e, UR12 ;  /* 0x0000001e0b0b7899 */ /* 0x000fe2000800120c */
[----:B------:R-:W0:Y:S03]  /*00e0*/  LDCU UR28, c[0x0][0x370] ;  /* 0x00006e00ff1c77ac */ /* 0x000e260008000800 */
[----:B------:R-:W-:-:S02]  /*00f0*/  UIADD3 UR11, UP0, UPT, UR11, 0x1, URZ ;  /* 0x000000010b0b7890 */ /* 0x000fc4000ff1e0ff */
[----:B-1----:R-:W-:Y:S02]  /*0100*/  UIADD3 UR4, UPT, UPT, UR5, 0x7, -UR4 ;  /* 0x0000000705047890 */ /* 0x002fe4000fffe804 */
[----:B------:R-:W-:Y:S02]  /*0110*/  ULEA.HI.X UR12, UR12, URZ, URZ, 0x2, UP0 ;  /* 0x000000ff0c0c7291 */ /* 0x000fe400080f14ff */
[----:B------:R-:W-:Y:S02]  /*0120*/  UISETP.LT.U32.AND UP0, UPT, UR11, UR14, UPT ;  /* 0x0000000e0b00728c */ /* 0x000fe4000bf01070 */
[----:B------:R-:W-:Y:S02]  /*0130*/  USHF.R.S32.HI UR5, URZ, 0x1f, UR4 ;  /* 0x0000001fff057899 */ /* 0x000fe40008011404 */
[----:B------:R-:W-:Y:S02]  /*0140*/  UISETP.LT.U32.AND.EX UP0, UPT, UR12, UR15, UPT, UP0 ;  /* 0x0000000f0c00728c */ /* 0x000fe4000bf01100 */
[----:B------:R-:W-:-:S02]  /*0150*/  ULEA.HI UR5, UR5, UR4, URZ, 0x3 ;  /* 0x0000000405057291 */ /* 0x000fc4000f8f18ff */
[----:B------:R-:W-:Y:S01]  /*0160*/  USEL UR11, UR11, UR14, UP0 ;  /* 0x0000000e0b0b7287 */ /* 0x000fe20008000000 */
[C---:B0-----:R-:W-:Y:S01]  /*0170*/  VIADD R21, R4.reuse, 0x780 ;  /* 0x0000078004157836 */ /* 0x041fe20000000000 */
[----:B------:R-:W-:Y:S02]  /*0180*/  USEL UR12, UR12, UR15, UP0 ;  /* 0x0000000f0c0c7287 */ /* 0x000fe40008000000 */
[----:B------:R-:W-:Y:S02]  /*0190*/  UISETP.GE.AND UP0, UPT, UR4, 0x8, UPT ;  /* 0x000000080400788c */ /* 0x000fe4000bf06270 */
[----:B--2---:R-:W-:Y:S02]  /*01a0*/  ULEA UR6, UR7, UR6, 0x18 ;  /* 0x0000000607067291 */ /* 0x004fe4000f8ec0ff */
[----:B------:R-:W-:Y:S02]  /*01b0*/  USHF.R.S32.HI UR5, URZ, 0x3, UR5 ;  /* 0x00000003ff057899 */ /* 0x000fe40008011405 */
[----:B------:R-:W-:Y:S01]  /*01c0*/  PLOP3.LUT P0, PT, PT, PT, UP0, 0x80, 0x8 ;  /* 0x000000000008781c */ /* 0x000fe20003f0f008 */
[----:B----4-:R-:W-:Y:S01]  /*01d0*/  USHF.L.U32 UR8, UR8, 0xb, URZ ;  /* 0x0000000b08087899 */ /* 0x010fe200080006ff */
[C---:B------:R-:W-:Y:S01]  /*01e0*/  LEA R0, R4.reuse, UR6, 0x2 ;  /* 0x0000000604007c11 */ /* 0x040fe2000f8e10ff */
[----:B------:R-:W-:Y:S01]  /*01f0*/  UIADD3 UR22, UPT, UPT, UR5, -0x1, URZ ;  /* 0xffffffff05167890 */ /* 0x000fe2000fffe0ff */
[----:B------:R-:W-:Y:S01]  /*0200*/  ISETP.GT.U32.OR P0, PT, R4, 0xff, !P0 ;  /* 0x000000ff0400780c */ /* 0x000fe20004704470 */
[----:B------:R-:W-:-:S02]  /*0210*/  ULOP3.LUT UR23, UR5, 0xf, URZ, 0xc0, !UPT ;  /* 0x0000000f05177892 */ /* 0x000fc4000f8ec0ff */
[----:B------:R-:W-:Y:S01]  /*0220*/  ULOP3.LUT UR24, UR5, 0x7, URZ, 0xc0, !UPT ;  /* 0x0000000705187892 */ /* 0x000fe2000f8ec0ff */
[----:B------:R-:W-:Y:S01]  /*0230*/  P2R R20, PR, RZ, 0x1 ;  /* 0x00000001ff147803 */ /* 0x000fe20000000000 */
[----:B------:R-:W-:Y:S02]  /*0240*/  ULOP3.LUT UR25, UR5, 0x3, URZ, 0xc0, !UPT ;  /* 0x0000000305197892 */ /* 0x000fe4000f8ec0ff */
[----:B------:R-:W-:Y:S02]  /*0250*/  ULOP3.LUT UR26, UR5, 0xffffff0, URZ, 0xc0, !UPT ;  /* 0x0ffffff0051a7892 */ /* 0x000fe4000f8ec0ff */
[----:B------:R-:W-:Y:S02]  /*0260*/  ULOP3.LUT UR27, UR5, 0xffffff8, URZ, 0xc0, !UPT ;  /* 0x0ffffff8051b7892 */ /* 0x000fe4000f8ec0ff */
[----:B------:R-:W-:Y:S01]  /*0270*/  ULOP3.LUT UR9, UR5, 0x1, URZ, 0xc0, !UPT ;  /* 0x0000000105097892 */ /* 0x000fe2000f8ec0ff */
[----:B------:R-:W-:Y:S01]  /*0280*/  UMOV UR6, URZ ;  /* 0x000000ff00067c82 */ /* 0x000fe20008000000 */
[----:B---3--:R-:W-:-:S10]  /*0290*/  UMOV UR7, URZ ;  /* 0x000000ff00077c82 */ /* 0x008fd40008000000 */
.L_x_217:
[----:B------:R-:W-:Y:S01]  /*02a0*/  ISETP.NE.AND P0, PT, R20, RZ, PT ;  /* 0x000000ff1400720c */ /* 0x000fe20003f05270 */
[----:B------:R-:W-:-:S12]  /*02b0*/  BSSY.RECONVERGENT B0, `(.L_x_134) ;  /* 0x000007c000007945 */ /* 0x000fd80003800200 */
[----:B012345:R-:W-:Y:S05]  /*02c0*/  @P0 BRA `(.L_x_135) ;  /* 0x0000000400e80947 */ /* 0x03ffea0003800000 */
[----:B------:R-:W-:Y:S02]  /*02d0*/  IMAD.U32 R2, RZ, RZ, UR22 ;  /* 0x00000016ff027e24 */ /* 0x000fe4000f8e00ff */
[----:B------:R-:W-:-:S03]  /*02e0*/  IMAD.MOV.U32 R3, RZ, RZ, RZ ;  /* 0x000000ffff037224 */ /* 0x000fc600078e00ff */
[----:B------:R-:W-:-:S13]  /*02f0*/  ISETP.GE.U32.AND P1, PT, R2, 0xf, PT ;  /* 0x0000000f0200780c */ /* 0x000fda0003f26070 */
[----:B------:R-:W-:Y:S05]  /*0300*/  @!P1 BRA `(.L_x_136) ;  /* 0x00000000005c9947 */ /* 0x000fea0003800000 */
[----:B------:R-:W-:Y:S01]  /*0310*/  VIADD R2, R0, 0x2000 ;  /* 0x0000200000027836 */ /* 0x000fe20000000000 */
[----:B------:R-:W-:-:S12]  /*0320*/  UIADD3 UR4, UPT, UPT, -UR26, URZ, URZ ;  /* 0x000000ff1a047290 */ /* 0x000fd8000fffe1ff */
.L_x_137:
[----:B------:R-:W-:Y:S01]  /*0330*/  UIADD3 UR4, UPT, UPT, UR4, 0x10, URZ ;  /* 0x0000001004047890 */ /* 0x000fe2000fffe0ff */
[----:B------:R-:W-:Y:S03]  /*0340*/  STS [R2+-0x2000], RZ ;  /* 0xffe000ff02007388 */ /* 0x000fe60000000800 */
[----:B------:R-:W-:Y:S01]  /*0350*/  UISETP.NE.AND UP0, UPT, UR4, URZ, UPT ;  /* 0x000000ff0400728c */ /* 0x000fe2000bf05270 */
        /* <DEDUP_REMOVED lines=16> */
[----:B------:R-:W-:Y:S06]  /*0460*/  BRA.U UP0, `(.L_x_137) ;  /* 0xfffffffd00b07547 */ /* 0x000fec000b83ffff */
[----:B------:R-:W-:-:S07]  /*0470*/  IMAD.U32 R3, RZ, RZ, UR26 ;  /* 0x0000001aff037e24 */ /* 0x000fce000f8e00ff */
.L_x_136:
[----:B------:R-:W-:Y:S01]  /*0480*/  ISETP.NE.AND P0, PT, RZ, UR23, PT ;  /* 0x00000017ff007c0c */ /* 0x000fe2000bf05270 */
[----:B------:R-:W-:Y:S01]  /*0490*/  IMAD.U32 R6, RZ, RZ, UR24 ;  /* 0x00000018ff067e24 */ /* 0x000fe2000f8e00ff */
[----:B------:R-:W-:-:S03]  /*04a0*/  MOV R2, UR23 ;  /* 0x0000001700027c02 */ /* 0x000fc60008000f00 */
[----:B------:R-:W-:Y:S02]  /*04b0*/  VIADD R6, R6, 0xffffffff ;  /* 0xffffffff06067836 */ /* 0x000fe40000000000 */
[----:B------:R-:W-:-:S06]  /*04c0*/  VIADD R2, R2, 0xffffffff ;  /* 0xffffffff02027836 */ /* 0x000fcc0000000000 */
[----:B------:R-:W-:Y:S05]  /*04d0*/  @!P0 BRA `(.L_x_138) ;  /* 0x00000000007c8947 */ /* 0x000fea0003800000 */
[----:B------:R-:W-:Y:S01]  /*04e0*/  ISETP.GE.U32.AND P2, PT, R2, 0x7, PT ;  /* 0x000000070200780c */ /* 0x000fe20003f46070 */
[----:B------:R-:W-:-:S12]  /*04f0*/  UISETP.NE.AND UP0, UPT, UR24, URZ, UPT ;  /* 0x000000ff1800728c */ /* 0x000fd8000bf05270 */
[----:B------:R-:W-:Y:S05]  /*0500*/  @!P2 BRA `(.L_x_139) ;  /* 0x000000000028a947 */ /* 0x000fea0003800000 */
        /* <DEDUP_REMOVED lines=10> */
.L_x_139:
[----:B------:R-:W-:Y:S05]  /*05b0*/  BRA.U !UP0, `(.L_x_138) ;  /* 0x0000000108447547 */ /* 0x000fea000b800000 */
[----:B------:R-:W-:Y:S01]  /*05c0*/  ISETP.GE.U32.AND P2, PT, R6, 0x3, PT ;  /* 0x000000030600780c */ /* 0x000fe20003f46070 */
[----:B------:R-:W-:-:S12]  /*05d0*/  UISETP.NE.AND UP0, UPT, UR25, URZ, UPT ;  /* 0x000000ff1900728c */ /* 0x000fd8000bf05270 */
[C---:B0-----:R-:W-:Y:S02]  /*05e0*/  @P2 IMAD R5, R3.reuse, 0x400, R0 ;  /* 0x0000040003052824 */ /* 0x041fe400078e0200 */
[----:B------:R-:W-:-:S03]  /*05f0*/  @P2 VIADD R3, R3, 0x4 ;  /* 0x0000000403032836 */ /* 0x000fc60000000000 */
[----:B------:R1:W-:Y:S04]  /*0600*/  @P2 STS [R5], RZ ;  /* 0x000000ff05002388 */ /* 0x0003e80000000800 */
[----:B------:R1:W-:Y:S04]  /*0610*/  @P2 STS [R5+0x400], RZ ;  /* 0x000400ff05002388 */ /* 0x0003e80000000800 */
[----:B------:R1:W-:Y:S04]  /*0620*/  @P2 STS [R5+0x800], RZ ;  /* 0x000800ff05002388 */ /* 0x0003e80000000800 */
[----:B------:R1:W-:Y:S01]  /*0630*/  @P2 STS [R5+0xc00], RZ ;  /* 0x000c00ff05002388 */ /* 0x0003e20000000800 */
[----:B------:R-:W-:Y:S05]  /*0640*/  BRA.U !UP0, `(.L_x_138) ;  /* 0x0000000108207547 */ /* 0x000fea000b800000 */
[----:B------:R-:W-:Y:S01]  /*0650*/  IMAD R3, R3, 0x400, R0 ;  /* 0x0000040003037824 */ /* 0x000fe200078e0200 */
[----:B------:R-:W-:-:S04]  /*0660*/  UISETP.NE.AND UP0, UPT, UR25, 0x1, UPT ;  /* 0x000000011900788c */ /* 0x000fc8000bf05270 */
[----:B------:R2:W-:Y:S05]  /*0670*/  STS [R3], RZ ;  /* 0x000000ff03007388 */ /* 0x0005ea0000000800 */
[----:B------:R-:W-:Y:S05]  /*0680*/  BRA.U !UP0, `(.L_x_138) ;  /* 0x0000000108107547 */ /* 0x000fea000b800000 */
[----:B------:R-:W-:Y:S01]  /*0690*/  UISETP.NE.AND UP0, UPT, UR25, 0x2, UPT ;  /* 0x000000021900788c */ /* 0x000fe2000bf05270 */
[----:B------:R3:W-:Y:S05]  /*06a0*/  STS [R3+0x400], RZ ;  /* 0x000400ff03007388 */ /* 0x0007ea0000000800 */
[----:B------:R-:W-:-:S13]  /*06b0*/  PLOP3.LUT P2, PT, PT, PT, UP0, 0x80, 0x8 ;  /* 0x000000000008781c */ /* 0x000fda0003f4f008 */
[----:B------:R3:W-:Y:S02]  /*06c0*/  @P2 STS [R3+0x800], RZ ;  /* 0x000800ff03002388 */ /* 0x0007e40000000800 */
.L_x_138:
[----:B------:R-:W-:-:S13]  /*06d0*/  ISETP.GT.U32.AND P2, PT, R4, 0x7f, PT ;  /* 0x0000007f0400780c */ /* 0x000fda0003f44070 */
[----:B------:R-:W-:Y:S05]  /*06e0*/  @P2 BRA `(.L_x_135) ;  /* 0x0000000000e02947 */ /* 0x000fea0003800000 */
[----:B--23--:R-:W-:Y:S01]  /*06f0*/  HFMA2 R3, -RZ, RZ, 0, 0 ;  /* 0x00000000ff037431 */ /* 0x00cfe200000001ff */
[----:B------:R-:W-:Y:S06]  /*0700*/  @!P1 BRA `(.L_x_140) ;  /* 0x0000000000589947 */ /* 0x000fec0003800000 */
[----:B------:R-:W-:-:S07]  /*0710*/  IMAD.MOV.U32 R3, RZ, RZ, RZ ;  /* 0x000000ffff037224 */ /* 0x000fce00078e00ff */
.L_x_141:
[C---:B012---:R-:W-:Y:S02]  /*0720*/  IMAD R5, R3.reuse, 0x400, R0 ;  /* 0x0000040003057824 */ /* 0x047fe400078e0200 */
[----:B------:R-:W-:-:S03]  /*0730*/  VIADD R3, R3, 0x10 ;  /* 0x0000001003037836 */ /* 0x000fc60000000000 */
[----:B------:R2:W-:Y:S02]  /*0740*/  STS [R5+0x200], RZ ;  /* 0x000200ff05007388 */ /* 0x0005e40000000800 */
[----:B------:R-:W-:Y:S02]  /*0750*/  ISETP.NE.AND P1, PT, R3, UR26, PT ;  /* 0x0000001a03007c0c */ /* 0x000fe4000bf25270 */
[----:B------:R2:W-:Y:S04]  /*0760*/  STS [R5+0x600], RZ ;  /* 0x000600ff05007388 */ /* 0x0005e80000000800 */
        /* <DEDUP_REMOVED lines=13> */
[----:B------:R2:W-:Y:S01]  /*0840*/  STS [R5+0x3e00], RZ ;  /* 0x003e00ff05007388 */ /* 0x0005e20000000800 */
[----:B------:R-:W-:Y:S05]  /*0850*/  @P1 BRA `(.L_x_141) ;  /* 0xfffffffc00b01947 */ /* 0x000fea000383ffff */
[----:B------:R-:W-:-:S07]  /*0860*/  IMAD.U32 R3, RZ, RZ, UR26 ;  /* 0x0000001aff037e24 */ /* 0x000fce000f8e00ff */
.L_x_140:
[----:B------:R-:W-:Y:S05]  /*0870*/  @!P0 BRA `(.L_x_135) ;  /* 0x00000000007c8947 */ /* 0x000fea0003800000 */
[----:B------:R-:W-:Y:S01]  /*0880*/  ISETP.GE.U32.AND P0, PT, R2, 0x7, PT ;  /* 0x000000070200780c */ /* 0x000fe20003f06070 */
[----:B------:R-:W-:-:S12]  /*0890*/  UISETP.NE.AND UP0, UPT, UR24, URZ, UPT ;  /* 0x000000ff1800728c */ /* 0x000fd8000bf05270 */
[----:B------:R-:W-:Y:S05]  /*08a0*/  @!P0 BRA `(.L_x_142) ;  /* 0x0000000000288947 */ /* 0x000fea0003800000 */
[C---:B------:R-:W-:Y:S02]  /*08b0*/  IMAD R2, R3.reuse, 0x400, R0 ;  /* 0x0000040003027824 */ /* 0x040fe400078e0200 */
[----:B------:R-:W-:-:S03]  /*08c0*/  VIADD R3, R3, 0x8 ;  /* 0x0000000803037836 */ /* 0x000fc60000000000 */
[----:B------:R3:W-:Y:S04]  /*08d0*/  STS [R2+0x200], RZ ;  /* 0x000200ff02007388 */ /* 0x0007e80000000800 */
[----:B------:R3:W-:Y:S04]  /*08e0*/  STS [R2+0x600], RZ ;  /* 0x000600ff02007388 */ /* 0x0007e80000000800 */
[----:B------:R3:W-:Y:S04]  /*08f0*/  STS [R2+0xa00], RZ ;  /* 0x000a00ff02007388 */ /* 0x0007e80000000800 */
[----:B------:R3:W-:Y:S04]  /*0900*/  STS [R2+0xe00], RZ ;  /* 0x000e00ff02007388 */ /* 0x0007e80000000800 */
[----:B------:R3:W-:Y:S04]  /*0910*/  STS [R2+0x1200], RZ ;  /* 0x001200ff02007388 */ /* 0x0007e80000000800 */
[----:B------:R3:W-:Y:S04]  /*0920*/  STS [R2+0x1600], RZ ;  /* 0x001600ff02007388 */ /* 0x0007e80000000800 */
[----:B------:R3:W-:Y:S04]  /*0930*/  STS [R2+0x1a00], RZ ;  /* 0x001a00ff02007388 */ /* 0x0007e80000000800 */
[----:B------:R3:W-:Y:S02]  /*0940*/  STS [R2+0x1e00], RZ ;  /* 0x001e00ff02007388 */ /* 0x0007e40000000800 */
.L_x_142:
[----:B------:R-:W-:Y:S05]  /*0950*/  BRA.U !UP0, `(.L_x_135) ;  /* 0x0000000108447547 */ /* 0x000fea000b800000 */
[----:B------:R-:W-:Y:S01]  /*0960*/  ISETP.GE.U32.AND P0, PT, R6, 0x3, PT ;  /* 0x000000030600780c */ /* 0x000fe20003f06070 */
[----:B------:R-:W-:-:S12]  /*0970*/  UISETP.NE.AND UP0, UPT, UR25, URZ, UPT ;  /* 0x000000ff1900728c */ /* 0x000fd8000bf05270 */
[C---:B---3--:R-:W-:Y:S01]  /*0980*/  @P0 IMAD R2, R3.reuse, 0x400, R0 ;  /* 0x0000040003020824 */ /* 0x048fe200078e0200 */
[----:B------:R-:W-:-:S04]  /*0990*/  @P0 IADD3 R3, PT, PT, R3, 0x4, RZ ;  /* 0x0000000403030810 */ /* 0x000fc80007ffe0ff */
[----:B------:R4:W-:Y:S04]  /*09a0*/  @P0 STS [R2+0x200], RZ ;  /* 0x000200ff02000388 */ /* 0x0009e80000000800 */
[----:B------:R4:W-:Y:S04]  /*09b0*/  @P0 STS [R2+0x600], RZ ;  /* 0x000600ff02000388 */ /* 0x0009e80000000800 */
[----:B------:R4:W-:Y:S04]  /*09c0*/  @P0 STS [R2+0xa00], RZ ;  /* 0x000a00ff02000388 */ /* 0x0009e80000000800 */
[----:B------:R4:W-:Y:S01]  /*09d0*/  @P0 STS [R2+0xe00], RZ ;  /* 0x000e00ff02000388 */ /* 0x0009e20000000800 */
[----:B------:R-:W-:Y:S05]  /*09e0*/  BRA.U !UP0, `(.L_x_135) ;  /* 0x0000000108207547 */ /* 0x000fea000b800000 */
[----:B------:R-:W-:Y:S01]  /*09f0*/  IMAD R3, R3, 0x400, R0 ;  /* 0x0000040003037824 */ /* 0x000fe200078e0200 */
[----:B------:R-:W-:-:S04]  /*0a00*/  UISETP.NE.AND UP0, UPT, UR25, 0x1, UPT ;  /* 0x000000011900788c */ /* 0x000fc8000bf05270 */
[----:B------:R3:W-:Y:S05]  /*0a10*/  STS [R3+0x200], RZ ;  /* 0x000200ff03007388 */ /* 0x0007ea0000000800 */
[----:B------:R-:W-:Y:S05]  /*0a20*/  BRA.U !UP0, `(.L_x_135) ;  /* 0x0000000108107547 */ /* 0x000fea000b800000 */
[----:B------:R-:W-:Y:S01]  /*0a30*/  UISETP.NE.AND UP0, UPT, UR25, 0x2, UPT ;  /* 0x000000021900788c */ /* 0x000fe2000bf05270 */
[----:B------:R0:W-:Y:S05]  /*0a40*/  STS [R3+0x600], RZ ;  /* 0x000600ff03007388 */ /* 0x0001ea0000000800 */
[----:B------:R-:W-:-:S13]  /*0a50*/  PLOP3.LUT P0, PT, PT, PT, UP0, 0x80, 0x8 ;  /* 0x000000000008781c */ /* 0x000fda0003f0f008 */
[----:B------:R0:W-:Y:S02]  /*0a60*/  @P0 STS [R3+0xa00], RZ ;  /* 0x000a00ff03000388 */ /* 0x0001e40000000800 */
.L_x_135:
[----:B------:R-:W-:Y:S05]  /*0a70*/  BSYNC.RECONVERGENT B0 ;  /* 0x0000000000007941 */ /* 0x000fea0003800200 */
.L_x_134:
[----:B------:R-:W5:Y:S01]  /*0a80*/  LDCU.64 UR14, c[0x0][0x390] ;  /* 0x00007200ff0e77ac */ /* 0x000f620008000a00 */
[----:B------:R-:W-:Y:S02]  /*0a90*/  USHF.L.U32 UR4, UR6, 0x1e, URZ ;  /* 0x0000001e06047899 */ /* 0x000fe400080006ff */
[----:B------:R-:W-:Y:S02]  /*0aa0*/  USHF.L.U64.HI UR5, UR6, 0x1e, UR7 ;  /* 0x0000001e06057899 */ /* 0x000fe40008010207 */
[----:B-----5:R-:W-:-:S04]  /*0ab0*/  UIADD3 UR4, UP0, UPT, -UR4, UR14, URZ ;  /* 0x0000000e04047290 */ /* 0x020fc8000ff1e1ff */
[----:B------:R-:W-:Y:S02]  /*0ac0*/  UIADD3.X UR5, UPT, UPT, ~UR5, UR15, URZ, UP0, !UPT ;  /* 0x0000000f05057290 */ /* 0x000fe400087fe5ff */
[----:B------:R-:W-:-:S04]  /*0ad0*/  UISETP.LT.U32.AND UP0, UPT, UR4, 0x40000000, UPT ;  /* 0x400000000400788c */ /* 0x000fc8000bf01070 */
[----:B------:R-:W-:-:S04]  /*0ae0*/  UISETP.LT.U32.AND.EX UP0, UPT, UR5, URZ, UPT, UP0 ;  /* 0x000000ff0500728c */ /* 0x000fc8000bf01100 */
[----:B------:R-:W-:Y:S02]  /*0af0*/  USEL UR13, UR4, 0x40000000, UP0 ;  /* 0x40000000040d7887 */ /* 0x000fe40008000000 */
[----:B------:R-:W-:Y:S02]  /*0b00*/  USEL UR14, UR5, URZ, UP0 ;  /* 0x000000ff050e7287 */ /* 0x000fe40008000000 */
[----:B------:R-:W-:-:S04]  /*0b10*/  UISETP.GT.U32.AND UP0, UPT, UR13, UR8, UPT ;  /* 0x000000080d00728c */ /* 0x000fc8000bf04070 */
[----:B------:R-:W-:Y:S01]  /*0b20*/  UISETP.GT.U32.AND.EX UP0, UPT, UR14, URZ, UPT, UP0 ;  /* 0x000000ff0e00728c */ /* 0x000fe2000bf04100 */
[----:B------:R-:W-:Y:S08]  /*0b30*/  BAR.SYNC.DEFER_BLOCKING 0x0 ;  /* 0x0000000000007b1d */ /* 0x000ff00000010000 */
[----:B------:R-:W-:Y:S06]  /*0b40*/  BAR.SYNC.DEFER_BLOCKING 0x0 ;  /* 0x0000000000007b1d */ /* 0x000fec0000010000 */
[----:B------:R-:W-:Y:S05]  /*0b50*/  BRA.U !UP0, `(.L_x_143) ;  /* 0x0000000d082c7547 */ /* 0x000fea000b800000 */
[----:B------:R-:W-:Y:S01]  /*0b60*/  UMOV UR10, UR8 ;  /* 0x00000008000a7c82 */ /* 0x000fe20008000000 */
[----:B------:R-:W-:-:S05]  /*0b70*/  UMOV UR5, URZ ;  /* 0x000000ff00057c82 */ /* 0x000fca0008000000 */
.L_x_148:
[----:B-----5:R-:W5:Y:S01]  /*0b80*/  LDCU.64 UR18, c[0x0][0x390] ;  /* 0x00007200ff1277ac */ /* 0x020f620008000a00 */
[----:B------:R-:W-:Y:S02]  /*0b90*/  USHF.L.U32 UR15, UR6, 0x1e, URZ ;  /* 0x0000001e060f7899 */ /* 0x000fe400080006ff */
[----:B------:R-:W-:Y:S02]  /*0ba0*/  USHF.L.U64.HI UR16, UR6, 0x1e, UR7 ;  /* 0x0000001e06107899 */ /* 0x000fe40008010207 */
[----:B------:R-:W-:-:S04]  /*0bb0*/  UIADD3 UR15, UP0, UPT, UR10, UR15, URZ ;  /* 0x0000000f0a0f7290 */ /* 0x000fc8000ff1e0ff */
[----:B------:R-:W-:Y:S02]  /*0bc0*/  UIADD3.X UR16, UPT, UPT, UR5, UR16, URZ, UP0, !UPT ;  /* 0x0000001005107290 */ /* 0x000fe400087fe4ff */
[----:B------:R-:W-:Y:S02]  /*0bd0*/  ULEA UR10, UP0, UR28, UR10, 0xb ;  /* 0x0000000a1c0a7291 */ /* 0x000fe4000f8058ff */
[----:B-----5:R-:W-:Y:S02]  /*0be0*/  UIADD3 UR17, UP1, UPT, -UR15, UR18, URZ ;  /* 0x000000120f117290 */ /* 0x020fe4000ff3e1ff */
[----:B------:R-:W-:Y:S02]  /*0bf0*/  UIADD3.X UR5, UPT, UPT, URZ, UR5, URZ, UP0, !UPT ;  /* 0x00000005ff057290 */ /* 0x000fe400087fe4ff */
[----:B------:R-:W-:Y:S02]  /*0c00*/  UIADD3.X UR4, UPT, UPT, ~UR16, UR19, URZ, UP1, !UPT ;  /* 0x0000001310047290 */ /* 0x000fe40008ffe5ff */
[----:B------:R-:W-:-:S02]  /*0c10*/  UISETP.GE.U32.AND UP1, UPT, UR17, 0x800, UPT ;  /* 0x000008001100788c */ /* 0x000fc4000bf26070 */
[----:B------:R-:W-:Y:S02]  /*0c20*/  UISETP.GE.U32.AND UP0, UPT, UR10, UR13, UPT ;  /* 0x0000000d0a00728c */ /* 0x000fe4000bf06070 */
[----:B------:R-:W-:Y:S02]  /*0c30*/  UISETP.GE.U32.AND.EX UP1, UPT, UR4, URZ, UPT, UP1 ;  /* 0x000000ff0400728c */ /* 0x000fe4000bf26110 */
[----:B------:R-:W-:-:S07]  /*0c40*/  UISETP.GE.U32.AND.EX UP0, UPT, UR5, UR14, UPT, UP0 ;  /* 0x0000000e0500728c */ /* 0x000fce000bf06100 */
[----:B0-----:R-:W-:Y:S05]  /*0c50*/  BRA.U !UP1, `(.L_x_144) ;  /* 0x0000000109587547 */ /* 0x001fea000b800000 */
[----:B------:R-:W4:Y:S01]  /*0c60*/  LDCU.64 UR18, c[0x0][0x388] ;  /* 0x00007100ff1277ac */ /* 0x000f220008000a00 */
[----:B0-23--:R-:W-:-:S05]  /*0c70*/  IADD3 R3, P0, PT, R4, UR15, RZ ;  /* 0x0000000f04037c10 */ /* 0x00dfca000ff1e0ff */
[----:B------:R-:W-:Y:S01]  /*0c80*/  IMAD.X R6, RZ, RZ, UR16, P0 ;  /* 0x00000010ff067e24 */ /* 0x000fe200080e06ff */
[----:B----4-:R-:W-:-:S04]  /*0c90*/  LEA R2, P0, R3, UR18, 0x2 ;  /* 0x0000001203027c11 */ /* 0x010fc8000f8010ff */
        /* <DEDUP_REMOVED lines=8> */
[----:B-1----:R0:W5:Y:S04]  /*0d20*/  LDG.E R5, desc[UR20][R2.64+0xe00] ;  /* 0x000e001402057981 */ /* 0x002168000c1e1900 */
        /* <DEDUP_REMOVED lines=9> */
.L_x_144:
[----:B------:R-:W4:Y:S01]  /*0dc0*/  LDCU.64 UR18, c[0x0][0x388] ;  /* 0x00007100ff1277ac */ /* 0x000f220008000a00 */
[C---:B012---:R-:W-:Y:S01]  /*0dd0*/  VIADD R5, R4.reuse, 0x100 ;  /* 0x0000010004057836 */ /* 0x047fe20000000000 */
[C---:B---3--:R-:W-:Y:S01]  /*0de0*/  IADD3 R3, P0, PT, R4.reuse, UR15, RZ ;  /* 0x0000000f04037c10 */ /* 0x048fe2000ff1e0ff */
[C---:B----4-:R-:W-:Y:S01]  /*0df0*/  VIADD R2, R4.reuse, 0x80 ;  /* 0x0000008004027836 */ /* 0x050fe20000000000 */
[C---:B------:R-:W-:Y:S01]  /*0e00*/  ISETP.GE.AND P1, PT, R4.reuse, UR17, PT ;  /* 0x0000001104007c0c */ /* 0x040fe2000bf26270 */
[----:B------:R-:W-:Y:S01]  /*0e10*/  VIADD R7, R4, 0x180 ;  /* 0x0000018004077836 */ /* 0x000fe20000000000 */
[----:B------:R-:W-:Y:S01]  /*0e20*/  ISETP.GE.AND P3, PT, R5, UR17, PT ;  /* 0x0000001105007c0c */ /* 0x000fe2000bf66270 */
[----:B------:R-:W-:Y:S01]  /*0e30*/  IMAD.X R6, RZ, RZ, UR16, P0 ;  /* 0x00000010ff067e24 */ /* 0x000fe200080e06ff */
[----:B------:R-:W-:Y:S01]  /*0e40*/  ISETP.GE.AND P2, PT, R2, UR17, PT ;  /* 0x0000001102007c0c */ /* 0x000fe2000bf46270 */
[----:B------:R-:W-:Y:S01]  /*0e50*/  VIADD R5, R4, 0x200 ;  /* 0x0000020004057836 */ /* 0x000fe20000000000 */
[----:B------:R-:W-:Y:S01]  /*0e60*/  ISETP.GE.AND P4, PT, R7, UR17, PT ;  /* 0x0000001107007c0c */ /* 0x000fe2000bf86270 */
[----:B------:R-:W-:-:S03]  /*0e70*/  IMAD.MOV.U32 R12, RZ, RZ, -0x80000000 ;  /* 0x80000000ff0c7424 */ /* 0x000fc600078e00ff */
[----:B------:R-:W-:Y:S01]  /*0e80*/  ISETP.GE.AND P5, PT, R5, UR17, PT ;  /* 0x0000001105007c0c */ /* 0x000fe2000bfa6270 */
[----:B------:R-:W-:Y:S01]  /*0e90*/  VIADD R5, R4, 0x300 ;  /* 0x0000030004057836 */ /* 0x000fe20000000000 */
[----:B------:R-:W-:-:S04]  /*0ea0*/  LEA R2, P0, R3, UR18, 0x2 ;  /* 0x0000001203027c11 */ /* 0x000fc8000f8010ff */
[----:B------:R-:W-:Y:S01]  /*0eb0*/  LEA.HI.X R3, R3, UR19, R6, 0x2, P0 ;  /* 0x0000001303037c11 */ /* 0x000fe200080f1406 */
[----:B------:R-:W-:Y:S01]  /*0ec0*/  IMAD.MOV.U32 R11, RZ, RZ, -0x80000000 ;  /* 0x80000000ff0b7424 */ /* 0x000fe200078e00ff */
[----:B------:R-:W-:-:S03]  /*0ed0*/  IADD3 R6, PT, PT, R4, 0x280, RZ ;  /* 0x0000028004067810 */ /* 0x000fc60007ffe0ff */
[----:B------:R1:W5:Y:S01]  /*0ee0*/  @!P1 LDG.E R12, desc[UR20][R2.64] ;  /* 0x00000014020c9981 */ /* 0x000362000c1e1900 */
[----:B------:R-:W-:Y:S01]  /*0ef0*/  ISETP.GE.AND P1, PT, R5, UR17, PT ;  /* 0x0000001105007c0c */ /* 0x000fe2000bf26270 */
[C---:B------:R-:W-:Y:S02]  /*0f00*/  VIADD R5, R4.reuse, 0x380 ;  /* 0x0000038004057836 */ /* 0x040fe40000000000 */
[----:B------:R-:W-:Y:S01]  /*0f10*/  IMAD.MOV.U32 R9, RZ, RZ, -0x80000000 ;  /* 0x80000000ff097424 */ /* 0x000fe200078e00ff */
[----:B------:R1:W5:Y:S01]  /*0f20*/  @!P2 LDG.E R11, desc[UR20][R2.64+0x200] ;  /* 0x00020014020ba981 */ /* 0x000362000c1e1900 */
[----:B------:R-:W-:Y:S01]  /*0f30*/  HFMA2 R8, -RZ, RZ, -0.0 , 0 ;  /* 0x80000000ff087431 */ /* 0x000fe200000001ff */
[----:B------:R-:W-:Y:S01]  /*0f40*/  ISETP.GE.AND P2, PT, R5, UR17, PT ;  /* 0x0000001105007c0c */ /* 0x000fe2000bf46270 */
[----:B------:R-:W-:Y:S01]  /*0f50*/  VIADD R5, R4, 0x480 ;  /* 0x0000048004057836 */ /* 0x000fe20000000000 */
[----:B------:R-:W-:Y:S01]  /*0f60*/  ISETP.GE.AND P0, PT, R6, UR17, PT ;  /* 0x0000001106007c0c */ /* 0x000fe2000bf06270 */
[----:B------:R-:W-:Y:S01]  /*0f70*/  IMAD.MOV.U32 R10, RZ, RZ, -0x80000000 ;  /* 0x80000000ff0a7424 */ /* 0x000fe200078e00ff */
[----:B------:R1:W5:Y:S01]  /*0f80*/  @!P4 LDG.E R9, desc[UR20][R2.64+0x600] ;  /* 0x000600140209c981 */ /* 0x000362000c1e1900 */
[----:B------:R-:W-:-:S02]  /*0f90*/  LOP3.LUT R6, R4, 0x400, RZ, 0xfc, !PT ;  /* 0x0000040004067812 */ /* 0x000fc400078efcff */
[----:B------:R-:W-:Y:S01]  /*0fa0*/  ISETP.GE.AND P4, PT, R5, UR17, PT ;  /* 0x0000001105007c0c */ /* 0x000fe2000bf86270 */
[----:B------:R-:W-:Y:S01]  /*0fb0*/  VIADD R5, R4, 0x500 ;  /* 0x0000050004057836 */ /* 0x000fe20000000000 */
        /* <DEDUP_REMOVED lines=11> */
[----:B------:R-:W-:Y:S01]  /*1070*/  IMAD.MOV.U32 R19, RZ, RZ, -0x80000000 ;  /* 0x80000000ff137424 */ /* 0x000fe200078e00ff */
[----:B------:R1:W5:Y:S01]  /*1080*/  @!P0 LDG.E R7, desc[UR20][R2.64+0xa00] ;  /* 0x000a001402078981 */ /* 0x000362000c1e1900 */
[----:B------:R-:W-:Y:S01]  /*1090*/  IMAD.MOV.U32 R18, RZ, RZ, -0x80000000 ;  /* 0x80000000ff127424 */ /* 0x000fe200078e00ff */
[----:B------:R-:W-:Y:S01]  /*10a0*/  ISETP.GE.AND P0, PT, R13, UR17, PT ;  /* 0x000000110d007c0c */ /* 0x000fe2000bf06270 */
[C---:B------:R-:W-:Y:S01]  /*10b0*/  VIADD R14, R4.reuse, 0x700 ;  /* 0x00000700040e7836 */ /* 0x040fe20000000000 */
[----:B------:R-:W-:Y:S01]  /*10c0*/  IADD3 R13, PT, PT, R4, 0x680, RZ ;  /* 0x00000680040d7810 */ /* 0x000fe20007ffe0ff */
[----:B------:R1:W5:Y:S03]  /*10d0*/  @!P2 LDG.E R5, desc[UR20][R2.64+0xe00] ;  /* 0x000e00140205a981 */ /* 0x000366000c1e1900 */
[----:B------:R-:W-:Y:S01]  /*10e0*/  ISETP.GE.AND P2, PT, R13, UR17, PT ;  /* 0x000000110d007c0c */ /* 0x000fe2000bf46270 */
[----:B------:R1:W5:Y:S01]  /*10f0*/  @!P3 LDG.E R19, desc[UR20][R2.64+0x1000] ;  /* 0x001000140213b981 */ /* 0x000362000c1e1900 */
[----:B------:R-:W-:-:S03]  /*1100*/  ISETP.GE.AND P3, PT, R14, UR17, PT ;  /* 0x000000110e007c0c */ /* 0x000fc6000bf66270 */
[----:B------:R1:W5:Y:S01]  /*1110*/  @!P4 LDG.E R18, desc[UR20][R2.64+0x1200] ;  /* 0x001200140212c981 */ /* 0x000362000c1e1900 */
[----:B------:R-:W-:Y:S01]  /*1120*/  ISETP.GE.AND P4, PT, R21, UR17, PT ;  /* 0x0000001115007c0c */ /* 0x000fe2000bf86270 */
[----:B------:R-:W-:Y:S01]  /*1130*/  IMAD.MOV.U32 R17, RZ, RZ, -0x80000000 ;  /* 0x80000000ff117424 */ /* 0x000fe200078e00ff */
[----:B------:R-:W-:Y:S01]  /*1140*/  MOV R14, 0x80000000 ;  /* 0x80000000000e7802 */ /* 0x000fe20000000f00 */
[----:B------:R-:W-:Y:S02]  /*1150*/  IMAD.MOV.U32 R16, RZ, RZ, -0x80000000 ;  /* 0x80000000ff107424 */ /* 0x000fe400078e00ff */
        /* <DEDUP_REMOVED lines=9> */
.L_x_145:
[----:B01----:R-:W0:Y:S02]  /*11f0*/  LDC.64 R2, c[0x0][0x398] ;  /* 0x0000e600ff027b82 */ /* 0x003e240000000a00 */
[----:B0-----:R-:W-:-:S13]  /*1200*/  ISETP.GT.AND P0, PT, R3, R2, PT ;  /* 0x000000020300720c */ /* 0x001fda0003f04270 */
[----:B------:R-:W-:Y:S05]  /*1210*/  @!P0 BRA `(.L_x_146) ;  /* 0x0000000400788947 */ /* 0x000fea0003800000 */
[----:B------:R-:W0:Y:S01]  /*1220*/  S2UR UR15, SR_CgaCtaId ;  /* 0x00000000000f79c3 */ /* 0x000e220000008800 */
[----:B-----5:R-:W-:Y:S01]  /*1230*/  LOP3.LUT R15, R15, 0x7fffffff, RZ, 0x3c, !PT ;  /* 0x7fffffff0f0f7812 */ /* 0x020fe200078e3cff */
[----:B------:R-:W-:Y:S01]  /*1240*/  UMOV UR4, 0x400 ;  /* 0x0000040000047882 */ /* 0x000fe20000000000 */
[----:B------:R-:W-:Y:S01]  /*1250*/  LOP3.LUT R14, R14, 0x7fffffff, RZ, 0x3c, !PT ;  /* 0x7fffffff0e0e7812 */ /* 0x000fe200078e3cff */
[----:B------:R-:W1:Y:S01]  /*1260*/  LDCU UR16, c[0x0][0x398] ;  /* 0x00007300ff1077ac */ /* 0x000e620008000800 */
[----:B------:R-:W-:Y:S02]  /*1270*/  LOP3.LUT R13, R13, 0x7fffffff, RZ, 0x3c, !PT ;  /* 0x7fffffff0d0d7812 */ /* 0x000fe400078e3cff */
[----:B------:R-:W-:Y:S02]  /*1280*/  LOP3.LUT R2, R22, 0x7fffffff, RZ, 0x3c, !PT ;  /* 0x7fffffff16027812 */ /* 0x000fe400078e3cff */
[----:B------:R-:W-:Y:S02]  /*1290*/  LOP3.LUT R16, R16, 0x7fffffff, RZ, 0x3c, !PT ;  /* 0x7fffffff10107812 */ /* 0x000fe400078e3cff */
[----:B------:R-:W-:-:S02]  /*12a0*/  LOP3.LUT R17, R17, 0x7fffffff, RZ, 0x3c, !PT ;  /* 0x7fffffff11117812 */ /* 0x000fc400078e3cff */
[----:B------:R-:W-:Y:S02]  /*12b0*/  LOP3.LUT R18, R18, 0x7fffffff, RZ, 0x3c, !PT ;  /* 0x7fffffff12127812 */ /* 0x000fe400078e3cff */
[----:B------:R-:W-:Y:S02]  /*12c0*/  LOP3.LUT R19, R19, 0x7fffffff, RZ, 0x3c, !PT ;  /* 0x7fffffff13137812 */ /* 0x000fe400078e3cff */
[----:B------:R-:W-:Y:S02]  /*12d0*/  LOP3.LUT R5, R5, 0x7fffffff, RZ, 0x3c, !PT ;  /* 0x7fffffff05057812 */ /* 0x000fe400078e3cff */
[----:B------:R-:W-:Y:S02]  /*12e0*/  LOP3.LUT R6, R6, 0x7fffffff, RZ, 0x3c, !PT ;  /* 0x7fffffff06067812 */ /* 0x000fe400078e3cff */
[----:B------:R-:W-:Y:S02]  /*12f0*/  LOP3.LUT R7, R7, 0x7fffffff, RZ, 0x3c, !PT ;  /* 0x7fffffff07077812 */ /* 0x000fe400078e3cff */
[----:B------:R-:W-:Y:S01]  /*1300*/  LOP3.LUT R8, R8, 0x7fffffff, RZ, 0x3c, !PT ;  /* 0x7fffffff08087812 */ /* 0x000fe200078e3cff */
[----:B0-----:R-:W-:Y:S01]  /*1310*/  ULEA UR15, UR15, UR4, 0x18 ;  /* 0x000000040f0f7291 */ /* 0x001fe2000f8ec0ff */
[----:B------:R-:W-:-:S02]  /*1320*/  LOP3.LUT R9, R9, 0x7fffffff, RZ, 0x3c, !PT ;  /* 0x7fffffff09097812 */ /* 0x000fc400078e3cff */
[----:B------:R-:W-:Y:S01]  /*1330*/  LOP3.LUT R10, R10, 0x7fffffff, RZ, 0x3c, !PT ;  /* 0x7fffffff0a0a7812 */ /* 0x000fe200078e3cff */
[----:B------:R-:W-:Y:S01]  /*1340*/  UMOV UR4, URZ ;  /* 0x000000ff00047c82 */ /* 0x000fe20008000000 */
[----:B------:R-:W-:Y:S02]  /*1350*/  LOP3.LUT R11, R11, 0x7fffffff, RZ, 0x3c, !PT ;  /* 0x7fffffff0b0b7812 */ /* 0x000fe400078e3cff */
[----:B-1----:R-:W-:-:S07]  /*1360*/  LOP3.LUT R12, R12, 0x7fffffff, RZ, 0x3c, !PT ;  /* 0x7fffffff0c0c7812 */ /* 0x002fce00078e3cff */
.L_x_147:
[----:B------:R-:W-:Y:S01]  /*1370*/  IMAD R22, RZ, RZ, -UR16 ;  /* 0x80000010ff167e24 */ /* 0x000fe2000f8e02ff */
[----:B0-----:R-:W-:Y:S01]  /*1380*/  SHF.R.U32.HI R23, RZ, UR16, R12 ;  /* 0x00000010ff177c19 */ /* 0x001fe2000801160c */
[----:B------:R-:W-:Y:S01]  /*1390*/  IMAD.MOV.U32 R25, RZ, RZ, -0x1 ;  /* 0xffffffffff197424 */ /* 0x000fe200078e00ff */
[----:B------:R-:W-:Y:S01]  /*13a0*/  ULEA UR17, UR4, UR15, 0xa ;  /* 0x0000000f04117291 */ /* 0x000fe2000f8e50ff */
[----:B------:R-:W-:Y:S01]  /*13b0*/  SHF.R.U32.HI R27, RZ, UR16, R10 ;  /* 0x00000010ff1b7c19 */ /* 0x000fe2000801160a */
[----:B------:R-:W-:Y:S01]  /*13c0*/  UIADD3 UR4, UPT, UPT, UR4, 0x1, URZ ;  /* 0x0000000104047890 */ /* 0x000fe2000fffe0ff */
[----:B------:R-:W-:Y:S02]  /*13d0*/  VIADDMNMX R22, R22, R3, 0x8, PT ;  /* 0x0000000816167446 */ /* 0x000fe40003800103 */
[----:B------:R-:W-:Y:S02]  /*13e0*/  SHF.R.U32.HI R29, RZ, UR16, R9 ;  /* 0x00000010ff1d7c19 */ /* 0x000fe40008011609 */
[----:B------:R-:W-:-:S02]  /*13f0*/  SHF.L.U32 R22, R25, R22, RZ ;  /* 0x0000001619167219 */ /* 0x000fc400000006ff */
[----:B------:R-:W-:Y:S02]  /*1400*/  SHF.R.U32.HI R25, RZ, UR16, R11 ;  /* 0x00000010ff197c19 */ /* 0x000fe4000801160b */
[-C--:B------:R-:W-:Y:S02]  /*1410*/  LOP3.LUT R23, R23, R22.reuse, RZ, 0x30, !PT ;  /* 0x0000001617177212 */ /* 0x080fe400078e30ff */
[-C--:B------:R-:W-:Y:S02]  /*1420*/  LOP3.LUT R25, R25, R22.reuse, RZ, 0x30, !PT ;  /* 0x0000001619197212 */ /* 0x080fe400078e30ff */
[----:B------:R-:W-:Y:S02]  /*1430*/  LOP3.LUT R27, R27, R22, RZ, 0x30, !PT ;  /* 0x000000161b1b7212 */ /* 0x000fe400078e30ff */
[----:B------:R-:W-:Y:S02]  /*1440*/  LEA R23, R23, UR17, 0x2 ;  /* 0x0000001117177c11 */ /* 0x000fe4000f8e10ff */
[----:B------:R-:W-:-:S02]  /*1450*/  LEA R25, R25, UR17, 0x2 ;  /* 0x0000001119197c11 */ /* 0x000fc4000f8e10ff */
[----:B------:R-:W-:Y:S01]  /*1460*/  LEA R27, R27, UR17, 0x2 ;  /* 0x000000111b1b7c11 */ /* 0x000fe2000f8e10ff */
[----:B------:R0:W-:Y:S01]  /*1470*/  ATOMS.POPC.INC.32 RZ, [R23+URZ] ;  /* 0x0000000017ff7f8c */ /* 0x0001e2000d8000ff */
[----:B------:R-:W-:Y:S02]  /*1480*/  SHF.R.U32.HI R24, RZ, UR16, R8 ;  /* 0x00000010ff187c19 */ /* 0x000fe40008011608 */
[----:B------:R-:W-:Y:S01]  /*1490*/  SHF.R.U32.HI R26, RZ, UR16, R7 ;  /* 0x00000010ff1a7c19 */ /* 0x000fe20008011607 */
[----:B------:R1:W-:Y:S01]  /*14a0*/  ATOMS.POPC.INC.32 RZ, [R25+URZ] ;  /* 0x0000000019ff7f8c */ /* 0x0003e2000d8000ff */
[-C--:B------:R-:W-:Y:S02]  /*14b0*/  LOP3.LUT R29, R29, R22.reuse, RZ, 0x30, !PT ;  /* 0x000000161d1d7212 */ /* 0x080fe400078e30ff */
[----:B------:R-:W-:Y:S01]  /*14c0*/  LOP3.LUT R24, R24, R22, RZ, 0x30, !PT ;  /* 0x0000001618187212 */ /* 0x000fe200078e30ff */
[----:B------:R2:W-:Y:S01]  /*14d0*/  ATOMS.POPC.INC.32 RZ, [R27+URZ] ;  /* 0x000000001bff7f8c */ /* 0x0005e2000d8000ff */
[----:B0-----:R-:W-:-:S02]  /*14e0*/  SHF.R.U32.HI R23, RZ, UR16, R6 ;  /* 0x00000010ff177c19 */ /* 0x001fc40008011606 */
[-C--:B------:R-:W-:Y:S02]  /*14f0*/  LOP3.LUT R26, R26, R22.reuse, RZ, 0x30, !PT ;  /* 0x000000161a1a7212 */ /* 0x080fe400078e30ff */
[----:B-1----:R-:W-:Y:S02]  /*1500*/  SHF.R.U32.HI R25, RZ, UR16, R5 ;  /* 0x00000010ff197c19 */ /* 0x002fe40008011605 */
[-C--:B------:R-:W-:Y:S02]  /*1510*/  LOP3.LUT R23, R23, R22.reuse, RZ, 0x30, !PT ;  /* 0x0000001617177212 */ /* 0x080fe400078e30ff */
[----:B--2---:R-:W-:Y:S02]  /*1520*/  SHF.R.U32.HI R27, RZ, UR16, R19 ;  /* 0x00000010ff1b7c19 */ /* 0x004fe40008011613 */
[----:B------:R-:W-:Y:S02]  /*1530*/  LEA R29, R29, UR17, 0x2 ;  /* 0x000000111d1d7c11 */ /* 0x000fe4000f8e10ff */
[----:B------:R-:W-:-:S02]  /*1540*/  LOP3.LUT R25, R25, R22, RZ, 0x30, !PT ;  /* 0x0000001619197212 */ /* 0x000fc400078e30ff */
[----:B------:R-:W-:Y:S01]  /*1550*/  LEA R24, R24, UR17, 0x2 ;  /* 0x0000001118187c11 */ /* 0x000fe2000f8e10ff */
[----:B------:R0:W-:Y:S01]  /*1560*/  ATOMS.POPC.INC.32 RZ, [R29+URZ] ;  /* 0x000000001dff7f8c */ /* 0x0001e2000d8000ff */
[----:B------:R-:W-:Y:S02]  /*1570*/  LOP3.LUT R27, R27, R22, RZ, 0x30, !PT ;  /* 0x000000161b1b7212 */ /* 0x000fe400078e30ff */
[----:B------:R-:W-:Y:S01]  /*1580*/  LEA R26, R26, UR17, 0x2 ;  /* 0x000000111a1a7c11 */ /* 0x000fe2000f8e10ff */
[----:B------:R1:W-:Y:S01]  /*1590*/  ATOMS.POPC.INC.32 RZ, [R24+URZ] ;  /* 0x0000000018ff7f8c */ /* 0x0003e2000d8000ff */
[----:B------:R-:W-:Y:S02]  /*15a0*/  LEA R23, R23, UR17, 0x2 ;  /* 0x0000001117177c11 */ /* 0x000fe4000f8e10ff */
[----:B------:R-:W-:Y:S01]  /*15b0*/  LEA R25, R25, UR17, 0x2 ;  /* 0x0000001119197c11 */ /* 0x000fe2000f8e10ff */
[----:B------:R2:W-:Y:S01]  /*15c0*/  ATOMS.POPC.INC.32 RZ, [R26+URZ] ;  /* 0x000000001aff7f8c */ /* 0x0005e2000d8000ff */
[----:B------:R-:W-:-:S02]  /*15d0*/  LEA R27, R27, UR17, 0x2 ;  /* 0x000000111b1b7c11 */ /* 0x000fc4000f8e10ff */
[----:B0-----:R-:W-:Y:S01]  /*15e0*/  SHF.R.U32.HI R29, RZ, UR16, R18 ;  /* 0x00000010ff1d7c19 */ /* 0x001fe20008011612 */
[----:B------:R0:W-:Y:S01]  /*15f0*/  ATOMS.POPC.INC.32 RZ, [R23+URZ] ;  /* 0x0000000017ff7f8c */ /* 0x0001e2000d8000ff */
[----:B-1----:R-:W-:Y:S02]  /*1600*/  SHF.R.U32.HI R24, RZ, UR16, R17 ;  /* 0x00000010ff187c19 */ /* 0x002fe40008011611 */
[----:B------:R-:W-:Y:S01]  /*1610*/  SHF.R.U32.HI R28, RZ, UR16, R15 ;  /* 0x00000010ff1c7c19 */ /* 0x000fe2000801160f */
[----:B------:R1:W-:Y:S01]  /*1620*/  ATOMS.POPC.INC.32 RZ, [R25+URZ] ;  /* 0x0000000019ff7f8c */ /* 0x0003e2000d8000ff */
[----:B--2---:R-:W-:Y:S02]  /*1630*/  SHF.R.U32.HI R26, RZ, UR16, R16 ;  /* 0x00000010ff1a7c19 */ /* 0x004fe40008011610 */
[----:B------:R-:W-:Y:S01]  /*1640*/  LOP3.LUT R29, R29, R22, RZ, 0x30, !PT ;  /* 0x000000161d1d7212 */ /* 0x000fe200078e30ff */
[----:B------:R2:W-:Y:S01]  /*1650*/  ATOMS.POPC.INC.32 RZ, [R27+URZ] ;  /* 0x000000001bff7f8c */ /* 0x0005e2000d8000ff */
[----:B0-----:R-:W-:-:S02]  /*1660*/  SHF.R.U32.HI R23, RZ, UR16, R2 ;  /* 0x00000010ff177c19 */ /* 0x001fc40008011602 */
[-C--:B------:R-:W-:Y:S02]  /*1670*/  LOP3.LUT R24, R24, R22.reuse, RZ, 0x30, !PT ;  /* 0x0000001618187212 */ /* 0x080fe400078e30ff */
[----:B-1----:R-:W-:Y:S02]  /*1680*/  SHF.R.U32.HI R25, RZ, UR16, R13 ;  /* 0x00000010ff197c19 */ /* 0x002fe4000801160d */
[-C--:B------:R-:W-:Y:S02]  /*1690*/  LOP3.LUT R26, R26, R22.reuse, RZ, 0x30, !PT ;  /* 0x000000161a1a7212 */ /* 0x080fe400078e30ff */
[----:B--2---:R-:W-:Y:S01]  /*16a0*/  SHF.R.U32.HI R27, RZ, UR16, R14 ;  /* 0x00000010ff1b7c19 */ /* 0x004fe2000801160e */
[----:B------:R-:W-:Y:S01]  /*16b0*/  UIADD3 UR16, UPT, UPT, UR16, 0x8, URZ ;  /* 0x0000000810107890 */ /* 0x000fe2000fffe0ff */
[----:B------:R-:W-:Y:S02]  /*16c0*/  LOP3.LUT R23, R23, R22, RZ, 0x30, !PT ;  /* 0x0000001617177212 */ /* 0x000fe400078e30ff */
[----:B------:R-:W-:-:S02]  /*16d0*/  LEA R29, R29, UR17, 0x2 ;  /* 0x000000111d1d7c11 */ /* 0x000fc4000f8e10ff */
[-C--:B------:R-:W-:Y:S02]  /*16e0*/  LOP3.LUT R25, R25, R22.reuse, RZ, 0x30, !PT ;  /* 0x0000001619197212 */ /* 0x080fe400078e30ff */
[----:B------:R-:W-:Y:S01]  /*16f0*/  ISETP.LE.AND P0, PT, R3, UR16, PT ;  /* 0x0000001003007c0c */ /* 0x000fe2000bf03270 */
[----:B------:R0:W-:Y:S01]  /*1700*/  ATOMS.POPC.INC.32 RZ, [R29+URZ] ;  /* 0x000000001dff7f8c */ /* 0x0001e2000d8000ff */
[----:B------:R-:W-:Y:S02]  /*1710*/  LEA R24, R24, UR17, 0x2 ;  /* 0x0000001118187c11 */ /* 0x000fe4000f8e10ff */
[-C--:B------:R-:W-:Y:S02]  /*1720*/  LOP3.LUT R27, R27, R22.reuse, RZ, 0x30, !PT ;  /* 0x000000161b1b7212 */ /* 0x080fe400078e30ff */
[----:B------:R-:W-:Y:S01]  /*1730*/  LEA R26, R26, UR17, 0x2 ;  /* 0x000000111a1a7c11 */ /* 0x000fe2000f8e10ff */
[----:B------:R0:W-:Y:S01]  /*1740*/  ATOMS.POPC.INC.32 RZ, [R24+URZ] ;  /* 0x0000000018ff7f8c */ /* 0x0001e2000d8000ff */
[----:B------:R-:W-:-:S02]  /*1750*/  LOP3.LUT R28, R28, R22, RZ, 0x30, !PT ;  /* 0x000000161c1c7212 */ /* 0x000fc400078e30ff */
[----:B------:R-:W-:Y:S01]  /*1760*/  LEA R23, R23, UR17, 0x2 ;  /* 0x0000001117177c11 */ /* 0x000fe2000f8e10ff */
[----:B------:R0:W-:Y:S01]  /*1770*/  ATOMS.POPC.INC.32 RZ, [R26+URZ] ;  /* 0x000000001aff7f8c */ /* 0x0001e2000d8000ff */
[----:B------:R-:W-:Y:S02]  /*1780*/  LEA R25, R25, UR17, 0x2 ;  /* 0x0000001119197c11 */ /* 0x000fe4000f8e10ff */
[----:B------:R-:W-:Y:S01]  /*1790*/  LEA R27, R27, UR17, 0x2 ;  /* 0x000000111b1b7c11 */ /* 0x000fe2000f8e10ff */
[----:B------:R0:W-:Y:S01]  /*17a0*/  ATOMS.POPC.INC.32 RZ, [R23+URZ] ;  /* 0x0000000017ff7f8c */ /* 0x0001e2000d8000ff */
[----:B------:R-:W-:-:S03]  /*17b0*/  LEA R28, R28, UR17, 0x2 ;  /* 0x000000111c1c7c11 */ /* 0x000fc6000f8e10ff */
[----:B------:R0:W-:Y:S04]  /*17c0*/  ATOMS.POPC.INC.32 RZ, [R25+URZ] ;  /* 0x0000000019ff7f8c */ /* 0x0001e8000d8000ff */
[----:B------:R0:W-:Y:S04]  /*17d0*/  ATOMS.POPC.INC.32 RZ, [R27+URZ] ;  /* 0x000000001bff7f8c */ /* 0x0001e8000d8000ff */
[----:B------:R0:W-:Y:S01]  /*17e0*/  ATOMS.POPC.INC.32 RZ, [R28+URZ] ;  /* 0x000000001cff7f8c */ /* 0x0001e2000d8000ff */
[----:B------:R-:W-:Y:S05]  /*17f0*/  @!P0 BRA `(.L_x_147) ;  /* 0xfffffff800dc8947 */ /* 0x000fea000383ffff */
.L_x_146:
[----:B------:R-:W-:Y:S05]  /*1800*/  BRA.U !UP0, `(.L_x_148) ;  /* 0xfffffff108dc7547 */ /* 0x000fea000b83ffff */
.L_x_143:
[----:B------:R-:W-:Y:S01]  /*1810*/  BAR.SYNC.DEFER_BLOCKING 0x0 ;  /* 0x0000000000007b1d */ /* 0x000fe20000010000 */
[----:B------:R-:W-:-:S05]  /*1820*/  ISETP.NE.AND P0, PT, R20, RZ, PT ;  /* 0x000000ff1400720c */ /* 0x000fca0003f05270 */
[----:B------:R-:W-:Y:S08]  /*1830*/  BSSY.RECONVERGENT B0, `(.L_x_149) ;  /* 0x0000164000007945 */ /* 0x000ff00003800200 */
[----:B------:R-:W-:Y:S05]  /*1840*/  @P0 BRA `(.L_x_150) ;  /* 0x0000001400880947 */ /* 0x000fea0003800000 */
[----:B------:R-:W-:Y:S01]  /*1850*/  UISETP.GE.U32.AND UP0, UPT, UR22, 0x7, UPT ;  /* 0x000000071600788c */ /* 0x000fe2000bf06070 */
[----:B0-23--:R-:W-:-:S08]  /*1860*/  IMAD.MOV.U32 R3, RZ, RZ, RZ ;  /* 0x000000ffff037224 */ /* 0x00dfd000078e00ff */
[----:B------:R-:W-:Y:S05]  /*1870*/  BRA.U !UP0, `(.L_x_151) ;  /* 0x00000005085c7547 */ /* 0x000fea000b800000 */
[----:B----4-:R-:W0:Y:S01]  /*1880*/  LDC.64 R2, c[0x0][0x380] ;  /* 0x0000e000ff027b82 */ /* 0x010e220000000a00 */
[----:B-1---5:R-:W-:-:S07]  /*1890*/  IMAD.MOV.U32 R5, RZ, RZ, RZ ;  /* 0x000000ffff057224 */ /* 0x022fce00078e00ff */
.L_x_168:
[----:B----4-:R-:W-:Y:S01]  /*18a0*/  IMAD R7, R5, 0x400, R0 ;  /* 0x0000040005077824 */ /* 0x010fe200078e0200 */
[----:B------:R-:W-:Y:S04]  /*18b0*/  BSSY.RECONVERGENT B1, `(.L_x_152) ;  /* 0x000000f000017945 */ /* 0x000fe80003800200 */
[----:B01----:R-:W1:Y:S04]  /*18c0*/  LDS R18, [R7] ;  /* 0x0000000007127984 */ /* 0x003e680000000800 */
[----:B--23--:R2:W3:Y:S04]  /*18d0*/  LDS R9, [R7+0x400] ;  /* 0x0004000007097984 */ /* 0x00c4e80000000800 */
[----:B------:R2:W4:Y:S04]  /*18e0*/  LDS R22, [R7+0x800] ;  /* 0x0008000007167984 */ /* 0x0005280000000800 */
[----:B------:R2:W0:Y:S04]  /*18f0*/  LDS R14, [R7+0xc00] ;  /* 0x000c0000070e7984 */ /* 0x0004280000000800 */
[----:B------:R2:W0:Y:S04]  /*1900*/  LDS R12, [R7+0x1000] ;  /* 0x00100000070c7984 */ /* 0x0004280000000800 */
[----:B------:R2:W0:Y:S04]  /*1910*/  LDS R6, [R7+0x1400] ;  /* 0x0014000007067984 */ /* 0x0004280000000800 */
[----:B------:R2:W0:Y:S04]  /*1920*/  LDS R8, [R7+0x1800] ;  /* 0x0018000007087984 */ /* 0x0004280000000800 */
[----:B------:R2:W0:Y:S01]  /*1930*/  LDS R10, [R7+0x1c00] ;  /* 0x001c0000070a7984 */ /* 0x0004220000000800 */
[----:B-1----:R-:W-:-:S13]  /*1940*/  ISETP.NE.AND P0, PT, R18, RZ, PT ;  /* 0x000000ff1200720c */ /* 0x002fda0003f05270 */
[----:B--234-:R-:W-:Y:S05]  /*1950*/  @!P0 BRA `(.L_x_153) ;  /* 0x0000000000108947 */ /* 0x01cfea0003800000 */
[----:B------:R-:W-:Y:S01]  /*1960*/  LEA R17, R5, R4, 0x8 ;  /* 0x0000000405117211 */ /* 0x000fe200078e40ff */
[----:B------:R-:W-:-:S04]  /*1970*/  IMAD.MOV.U32 R19, RZ, RZ, RZ ;  /* 0x000000ffff137224 */ /* 0x000fc800078e00ff */
[----:B0-----:R-:W-:-:S05]  /*1980*/  IMAD.WIDE.U32 R16, R17, 0x8, R2 ;  /* 0x0000000811107825 */ /* 0x001fca00078e0002 */
[----:B------:R1:W-:Y:S02]  /*1990*/  REDG.E.ADD.64.STRONG.GPU desc[UR20][R16.64], R18 ;  /* 0x000000121000798e */ /* 0x0003e4000c12e514 */
.L_x_153:
[----:B------:R-:W-:Y:S05]  /*19a0*/  BSYNC.RECONVERGENT B1 ;  /* 0x0000000000017941 */ /* 0x000fea0003800200 */
.L_x_152:
[----:B------:R-:W-:Y:S01]  /*19b0*/  ISETP.NE.AND P6, PT, R9, RZ, PT ;  /* 0x000000ff0900720c */ /* 0x000fe20003fc5270 */
[----:B------:R-:W-:Y:S01]  /*19c0*/  BSSY.RECONVERGENT B1, `(.L_x_154) ;  /* 0x000000e000017945 */ /* 0x000fe20003800200 */
[----:B------:R-:W-:Y:S02]  /*19d0*/  ISETP.NE.AND P0, PT, R22, RZ, PT ;  /* 0x000000ff1600720c */ /* 0x000fe40003f05270 */
[----:B0-----:R-:W-:Y:S02]  /*19e0*/  ISETP.NE.AND P1, PT, R14, RZ, PT ;  /* 0x000000ff0e00720c */ /* 0x001fe40003f25270 */
[----:B------:R-:W-:Y:S02]  /*19f0*/  ISETP.NE.AND P2, PT, R12, RZ, PT ;  /* 0x000000ff0c00720c */ /* 0x000fe40003f45270 */
[----:B------:R-:W-:Y:S02]  /*1a00*/  ISETP.NE.AND P3, PT, R6, RZ, PT ;  /* 0x000000ff0600720c */ /* 0x000fe40003f65270 */
[----:B------:R-:W-:-:S02]  /*1a10*/  ISETP.NE.AND P4, PT, R8, RZ, PT ;  /* 0x000000ff0800720c */ /* 0x000fc40003f85270 */
[----:B------:R-:W-:Y:S01]  /*1a20*/  ISETP.NE.AND P5, PT, R10, RZ, PT ;  /* 0x000000ff0a00720c */ /* 0x000fe20003fa5270 */
[----:B------:R-:W-:-:S12]  /*1a30*/  @!P6 BRA `(.L_x_155) ;  /* 0x000000000018e947 */ /* 0x000fd80003800000 */
[----:B-1----:R-:W-:Y:S02]  /*1a40*/  IMAD R17, R5, 0x100, R4 ;  /* 0x0000010005117824 */ /* 0x002fe400078e0204 */
[----:B------:R-:W-:Y:S02]  /*1a50*/  IMAD.MOV.U32 R18, RZ, RZ, R9 ;  /* 0x000000ffff127224 */ /* 0x000fe400078e0009 */
[----:B------:R-:W-:Y:S02]  /*1a60*/  VIADD R17, R17, 0x100 ;  /* 0x0000010011117836 */ /* 0x000fe40000000000 */
[----:B------:R-:W-:Y:S02]  /*1a70*/  IMAD.MOV.U32 R19, RZ, RZ, RZ ;  /* 0x000000ffff137224 */ /* 0x000fe400078e00ff */
[----:B------:R-:W-:-:S05]  /*1a80*/  IMAD.WIDE.U32 R16, R17, 0x8, R2 ;  /* 0x0000000811107825 */ /* 0x000fca00078e0002 */
[----:B------:R0:W-:Y:S02]  /*1a90*/  REDG.E.ADD.64.STRONG.GPU desc[UR20][R16.64], R18 ;  /* 0x000000121000798e */ /* 0x0001e4000c12e514 */
.L_x_155:
[----:B------:R-:W-:Y:S05]  /*1aa0*/  BSYNC.RECONVERGENT B1 ;  /* 0x0000000000017941 */ /* 0x000fea0003800200 */
.L_x_154:
[----:B------:R-:W-:Y:S04]  /*1ab0*/  BSSY.RECONVERGENT B1, `(.L_x_156) ;  /* 0x0000007000017945 */ /* 0x000fe80003800200 */
[----:B------:R-:W-:Y:S05]  /*1ac0*/  @!P0 BRA `(.L_x_157) ;  /* 0x0000000000148947 */ /* 0x000fea0003800000 */
[----:B01----:R-:W-:Y:S02]  /*1ad0*/  IMAD R17, R5, 0x100, R4 ;  /* 0x0000010005117824 */ /* 0x003fe400078e0204 */
[----:B------:R-:W-:-:S03]  /*1ae0*/  IMAD.MOV.U32 R23, RZ, RZ, RZ ;  /* 0x000000ffff177224 */ /* 0x000fc600078e00ff */
[----:B------:R-:W-:-:S05]  /*1af0*/  IADD3 R17, PT, PT, R17, 0x200, RZ ;  /* 0x0000020011117810 */ /* 0x000fca0007ffe0ff */
[----:B------:R-:W-:-:S05]  /*1b00*/  IMAD.WIDE.U32 R16, R17, 0x8, R2 ;  /* 0x0000000811107825 */ /* 0x000fca00078e0002 */
[----:B------:R2:W-:Y:S02]  /*1b10*/  REDG.E.ADD.64.STRONG.GPU desc[UR20][R16.64], R22 ;  /* 0x000000161000798e */ /* 0x0005e4000c12e514 */
.L_x_157:
[----:B------:R-:W-:Y:S05]  /*1b20*/  BSYNC.RECONVERGENT B1 ;  /* 0x0000000000017941 */ /* 0x000fea0003800200 */
.L_x_156:
[----:B------:R-:W-:Y:S04]  /*1b30*/  BSSY.RECONVERGENT B1, `(.L_x_158) ;  /* 0x0000007000017945 */ /* 0x000fe80003800200 */
[----:B------:R-:W-:Y:S05]  /*1b40*/  @!P1 BRA `(.L_x_159) ;  /* 0x0000000000149947 */ /* 0x000fea0003800000 */
[----:B012---:R-:W-:Y:S02]  /*1b50*/  IMAD R17, R5, 0x100, R4 ;  /* 0x0000010005117824 */ /* 0x007fe400078e0204 */
[----:B------:R-:W-:Y:S02]  /*1b60*/  IMAD.MOV.U32 R15, RZ, RZ, RZ ;  /* 0x000000ffff0f7224 */ /* 0x000fe400078e00ff */
[----:B------:R-:W-:-:S04]  /*1b70*/  VIADD R17, R17, 0x300 ;  /* 0x0000030011117836 */ /* 0x000fc80000000000 */
[----:B------:R-:W-:-:S05]  /*1b80*/  IMAD.WIDE.U32 R16, R17, 0x8, R2 ;  /* 0x0000000811107825 */ /* 0x000fca00078e0002 */
[----:B------:R3:W-:Y:S02]  /*1b90*/  REDG.E.ADD.64.STRONG.GPU desc[UR20][R16.64], R14 ;  /* 0x0000000e1000798e */ /* 0x0007e4000c12e514 */
.L_x_159:
[----:B------:R-:W-:Y:S05]  /*1ba0*/  BSYNC.RECONVERGENT B1 ;  /* 0x0000000000017941 */ /* 0x000fea0003800200 */
.L_x_158:
[----:B------:R-:W-:Y:S04]  /*1bb0*/  BSSY.RECONVERGENT B1, `(.L_x_160) ;  /* 0x0000007000017945 */ /* 0x000fe80003800200 */
[----:B------:R-:W-:Y:S05]  /*1bc0*/  @!P2 BRA `(.L_x_161) ;  /* 0x000000000014a947 */ /* 0x000fea0003800000 */
[----:B---3--:R-:W-:Y:S02]  /*1bd0*/  IMAD R15, R5, 0x100, R4 ;  /* 0x00000100050f7824 */ /* 0x008fe400078e0204 */
[----:B------:R-:W-:Y:S02]  /*1be0*/  HFMA2 R13, -RZ, RZ, 0, 0 ;  /* 0x00000000ff0d7431 */ /* 0x000fe400000001ff */
[----:B------:R-:W-:-:S04]  /*1bf0*/  VIADD R15, R15, 0x400 ;  /* 0x000004000f0f7836 */ /* 0x000fc80000000000 */
[----:B------:R-:W-:-:S05]  /*1c00*/  IMAD.WIDE.U32 R14, R15, 0x8, R2 ;  /* 0x000000080f0e7825 */ /* 0x000fca00078e0002 */
[----:B------:R4:W-:Y:S02]  /*1c10*/  REDG.E.ADD.64.STRONG.GPU desc[UR20][R14.64], R12 ;  /* 0x0000000c0e00798e */ /* 0x0009e4000c12e514 */
.L_x_161:
[----:B------:R-:W-:Y:S05]  /*1c20*/  BSYNC.RECONVERGENT B1 ;  /* 0x0000000000017941 */ /* 0x000fea0003800200 */
.L_x_160:
[----:B------:R-:W-:Y:S04]  /*1c30*/  BSSY.RECONVERGENT B1, `(.L_x_162) ;  /* 0x0000007000017945 */ /* 0x000fe80003800200 */
[----:B------:R-:W-:Y:S05]  /*1c40*/  @!P3 BRA `(.L_x_163) ;  /* 0x000000000014b947 */ /* 0x000fea0003800000 */
[----:B----4-:R-:W-:Y:S02]  /*1c50*/  IMAD R13, R5, 0x100, R4 ;  /* 0x00000100050d7824 */ /* 0x010fe400078e0204 */
[----:B------:R-:W-:Y:S02]  /*1c60*/  IMAD.MOV.U32 R7, RZ, RZ, RZ ;  /* 0x000000ffff077224 */ /* 0x000fe400078e00ff */
[----:B------:R-:W-:-:S04]  /*1c70*/  VIADD R13, R13, 0x500 ;  /* 0x000005000d0d7836 */ /* 0x000fc80000000000 */
[----:B------:R-:W-:-:S05]  /*1c80*/  IMAD.WIDE.U32 R12, R13, 0x8, R2 ;  /* 0x000000080d0c7825 */ /* 0x000fca00078e0002 */
[----:B------:R4:W-:Y:S02]  /*1c90*/  REDG.E.ADD.64.STRONG.GPU desc[UR20][R12.64], R6 ;  /* 0x000000060c00798e */ /* 0x0009e4000c12e514 */
.L_x_163:
[----:B------:R-:W-:Y:S05]  /*1ca0*/  BSYNC.RECONVERGENT B1 ;  /* 0x0000000000017941 */ /* 0x000fea0003800200 */
.L_x_162:
[----:B------:R-:W-:Y:S04]  /*1cb0*/  BSSY.RECONVERGENT B1, `(.L_x_164) ;  /* 0x0000007000017945 */ /* 0x000fe80003800200 */
[----:B------:R-:W-:Y:S05]  /*1cc0*/  @!P4 BRA `(.L_x_165) ;  /* 0x000000000014c947 */ /* 0x000fea0003800000 */
[----:B----4-:R-:W-:Y:S02]  /*1cd0*/  IMAD R7, R5, 0x100, R4 ;  /* 0x0000010005077824 */ /* 0x010fe400078e0204 */
[----:B------:R-:W-:Y:S02]  /*1ce0*/  IMAD.MOV.U32 R9, RZ, RZ, RZ ;  /* 0x000000ffff097224 */ /* 0x000fe400078e00ff */
[----:B------:R-:W-:-:S04]  /*1cf0*/  VIADD R7, R7, 0x600 ;  /* 0x0000060007077836 */ /* 0x000fc80000000000 */
[----:B------:R-:W-:-:S05]  /*1d00*/  IMAD.WIDE.U32 R6, R7, 0x8, R2 ;  /* 0x0000000807067825 */ /* 0x000fca00078e0002 */
[----:B------:R4:W-:Y:S02]  /*1d10*/  REDG.E.ADD.64.STRONG.GPU desc[UR20][R6.64], R8 ;  /* 0x000000080600798e */ /* 0x0009e4000c12e514 */
.L_x_165:
[----:B------:R-:W-:Y:S05]  /*1d20*/  BSYNC.RECONVERGENT B1 ;  /* 0x0000000000017941 */ /* 0x000fea0003800200 */
.L_x_164:
[----:B------:R-:W-:Y:S04]  /*1d30*/  BSSY.RECONVERGENT B1, `(.L_x_166) ;  /* 0x0000007000017945 */ /* 0x000fe80003800200 */
[----:B------:R-:W-:Y:S05]  /*1d40*/  @!P5 BRA `(.L_x_167) ;  /* 0x000000000014d947 */ /* 0x000fea0003800000 */
[----:B----4-:R-:W-:Y:S01]  /*1d50*/  LEA R7, R5, R4, 0x8 ;  /* 0x0000000405077211 */ /* 0x010fe200078e40ff */
[----:B------:R-:W-:-:S04]  /*1d60*/  IMAD.MOV.U32 R11, RZ, RZ, RZ ;  /* 0x000000ffff0b7224 */ /* 0x000fc800078e00ff */
[----:B------:R-:W-:-:S04]  /*1d70*/  VIADD R7, R7, 0x700 ;  /* 0x0000070007077836 */ /* 0x000fc80000000000 */
[----:B------:R-:W-:-:S05]  /*1d80*/  IMAD.WIDE.U32 R6, R7, 0x8, R2 ;  /* 0x0000000807067825 */ /* 0x000fca00078e0002 */
[----:B------:R4:W-:Y:S02]  /*1d90*/  REDG.E.ADD.64.STRONG.GPU desc[UR20][R6.64], R10 ;  /* 0x0000000a0600798e */ /* 0x0009e4000c12e514 */
.L_x_167:
[----:B------:R-:W-:Y:S05]  /*1da0*/  BSYNC.RECONVERGENT B1 ;  /* 0x0000000000017941 */ /* 0x000fea0003800200 */
.L_x_166:
[----:B------:R-:W-:-:S05]  /*1db0*/  VIADD R5, R5, 0x8 ;  /* 0x0000000805057836 */ /* 0x000fca0000000000 */
[----:B------:R-:W-:-:S13]  /*1dc0*/  ISETP.NE.AND P0, PT, R5, UR27, PT ;  /* 0x0000001b05007c0c */ /* 0x000fda000bf05270 */
[----:B------:R-:W-:Y:S05]  /*1dd0*/  @P0 BRA `(.L_x_168) ;  /* 0xfffffff800b00947 */ /* 0x000fea000383ffff */
[----:B------:R-:W-:-:S07]  /*1de0*/  IMAD.U32 R3, RZ, RZ, UR27 ;  /* 0x0000001bff037e24 */ /* 0x000fce000f8e00ff */
.L_x_151:
[----:B------:R-:W-:Y:S02]  /*1df0*/  UISETP.NE.AND UP0, UPT, UR24, URZ, UPT ;  /* 0x000000ff1800728c */ /* 0x000fe4000bf05270 */
[----:B----45:R-:W-:Y:S02]  /*1e00*/  IMAD.U32 R8, RZ, RZ, UR24 ;  /* 0x00000018ff087e24 */ /* 0x030fe4000f8e00ff */
[----:B-1----:R-:W-:-:S03]  /*1e10*/  IMAD.U32 R5, RZ, RZ, UR25 ;  /* 0x00000019ff057e24 */ /* 0x002fc6000f8e00ff */
[----:B------:R-:W-:Y:S01]  /*1e20*/  IADD3 R8, PT, PT, R8, -0x1, RZ ;  /* 0xffffffff08087810 */ /* 0x000fe20007ffe0ff */
[----:B------:R-:W-:Y:S01]  /*1e30*/  VIADD R5, R5, 0xffffffff ;  /* 0xffffffff05057836 */ /* 0x000fe20000000000 */
[----:B------:R-:W-:Y:S06]  /*1e40*/  BRA.U !UP0, `(.L_x_169) ;  /* 0x0000000508707547 */ /* 0x000fec000b800000 */
[----:B------:R-:W-:-:S13]  /*1e50*/  ISETP.GE.U32.AND P0, PT, R8, 0x3, PT ;  /* 0x000000030800780c */ /* 0x000fda0003f06070 */
[----:B------:R-:W-:Y:S05]  /*1e60*/  @!P0 BRA `(.L_x_170) ;  /* 0x0000000000bc8947 */ /* 0x000fea0003800000 */
[----:B------:R-:W-:Y:S01]  /*1e70*/  IMAD R7, R3, 0x400, R0 ;  /* 0x0000040003077824 */ /* 0x000fe200078e0200 */
[----:B------:R-:W-:Y:S04]  /*1e80*/  BSSY.RECONVERGENT B1, `(.L_x_171) ;  /* 0x000000f000017945 */ /* 0x000fe80003800200 */
[----:B------:R-:W1:Y:S04]  /*1e90*/  LDS R12, [R7] ;  /* 0x00000000070c7984 */ /* 0x000e680000000800 */
[----:B------:R-:W4:Y:S04]  /*1ea0*/  LDS R9, [R7+0x400] ;  /* 0x0004000007097984 */ /* 0x000f280000000800 */
[----:B------:R-:W5:Y:S04]  /*1eb0*/  LDS R6, [R7+0x800] ;  /* 0x0008000007067984 */ /* 0x000f680000000800 */
[----:B------:R-:W0:Y:S01]  /*1ec0*/  LDS R2, [R7+0xc00] ;  /* 0x000c000007027984 */ /* 0x000e220000000800 */
[----:B-1----:R-:W-:-:S02]  /*1ed0*/  ISETP.NE.AND P0, PT, R12, RZ, PT ;  /* 0x000000ff0c00720c */ /* 0x002fc40003f05270 */
[----:B----4-:R-:W-:Y:S02]  /*1ee0*/  ISETP.NE.AND P1, PT, R9, RZ, PT ;  /* 0x000000ff0900720c */ /* 0x010fe40003f25270 */
[----:B-----5:R-:W-:Y:S02]  /*1ef0*/  ISETP.NE.AND P2, PT, R6, RZ, PT ;  /* 0x000000ff0600720c */ /* 0x020fe40003f45270 */
[----:B0-----:R-:W-:-:S07]  /*1f00*/  ISETP.NE.AND P3, PT, R2, RZ, PT ;  /* 0x000000ff0200720c */ /* 0x001fce0003f65270 */
[----:B------:R-:W-:Y:S06]  /*1f10*/  @!P0 BRA `(.L_x_172) ;  /* 0x0000000000148947 */ /* 0x000fec0003800000 */
[----:B------:R-:W0:Y:S01]  /*1f20*/  LDC.64 R10, c[0x0][0x380] ;  /* 0x0000e000ff0a7b82 */ /* 0x000e220000000a00 */
[----:B------:R-:W-:Y:S02]  /*1f30*/  IMAD R7, R3, 0x100, R4 ;  /* 0x0000010003077824 */ /* 0x000fe400078e0204 */
[----:B------:R-:W-:Y:S02]  /*1f40*/  IMAD.MOV.U32 R13, RZ, RZ, RZ ;  /* 0x000000ffff0d7224 */ /* 0x000fe400078e00ff */
[----:B0-----:R-:W-:-:S05]  /*1f50*/  IMAD.WIDE.U32 R10, R7, 0x8, R10 ;  /* 0x00000008070a7825 */ /* 0x001fca00078e000a */
[----:B------:R0:W-:Y:S02]  /*1f60*/  REDG.E.ADD.64.STRONG.GPU desc[UR20][R10.64], R12 ;  /* 0x0000000c0a00798e */ /* 0x0001e4000c12e514 */
.L_x_172:
[----:B------:R-:W-:Y:S05]  /*1f70*/  BSYNC.RECONVERGENT B1 ;  /* 0x0000000000017941 */ /* 0x000fea0003800200 */
.L_x_171:
[----:B------:R-:W-:Y:S04]  /*1f80*/  BSSY.RECONVERGENT B1, `(.L_x_173) ;  /* 0x0000009000017945 */ /* 0x000fe80003800200 */
[----:B------:R-:W-:Y:S05]  /*1f90*/  @!P1 BRA `(.L_x_174) ;  /* 0x00000000001c9947 */ /* 0x000fea0003800000 */
[----:B0-----:R-:W0:Y:S01]  /*1fa0*/  LDC.64 R10, c[0x0][0x380] ;  /* 0x0000e000ff0a7b82 */ /* 0x001e220000000a00 */
[----:B------:R-:W-:Y:S01]  /*1fb0*/  IMAD R7, R3, 0x100, R4 ;  /* 0x0000010003077824 */ /* 0x000fe200078e0204 */
[----:B------:R-:W-:Y:S01]  /*1fc0*/  MOV R12, R9 ;  /* 0x00000009000c7202 */ /* 0x000fe20000000f00 */
[----:B------:R-:W-:Y:S02]  /*1fd0*/  IMAD.MOV.U32 R13, RZ, RZ, RZ ;  /* 0x000000ffff0d7224 */ /* 0x000fe400078e00ff */
[----:B------:R-:W-:-:S04]  /*1fe0*/  VIADD R7, R7, 0x100 ;  /* 0x0000010007077836 */ /* 0x000fc80000000000 */
[----:B0-----:R-:W-:-:S05]  /*1ff0*/  IMAD.WIDE.U32 R10, R7, 0x8, R10 ;  /* 0x00000008070a7825 */ /* 0x001fca00078e000a */
[----:B------:R1:W-:Y:S02]  /*2000*/  REDG.E.ADD.64.STRONG.GPU desc[UR20][R10.64], R12 ;  /* 0x0000000c0a00798e */ /* 0x0003e4000c12e514 */
.L_x_174:
[----:B------:R-:W-:Y:S05]  /*2010*/  BSYNC.RECONVERGENT B1 ;  /* 0x0000000000017941 */ /* 0x000fea0003800200 */
.L_x_173:
[----:B------:R-:W-:Y:S04]  /*2020*/  BSSY.RECONVERGENT B1, `(.L_x_175) ;  /* 0x0000008000017945 */ /* 0x000fe80003800200 */
[----:B------:R-:W-:Y:S05]  /*2030*/  @!P2 BRA `(.L_x_176) ;  /* 0x000000000018a947 */ /* 0x000fea0003800000 */
[----:B01----:R-:W0:Y:S01]  /*2040*/  LDC.64 R10, c[0x0][0x380] ;  /* 0x0000e000ff0a7b82 */ /* 0x003e220000000a00 */
[----:B------:R-:W-:-:S04]  /*2050*/  IMAD R7, R3, 0x100, R4 ;  /* 0x0000010003077824 */ /* 0x000fc800078e0204 */
[----:B------:R-:W-:-:S04]  /*2060*/  VIADD R7, R7, 0x200 ;  /* 0x0000020007077836 */ /* 0x000fc80000000000 */
[----:B0-----:R-:W-:-:S04]  /*2070*/  IMAD.WIDE.U32 R10, R7, 0x8, R10 ;  /* 0x00000008070a7825 */ /* 0x001fc800078e000a */
[----:B------:R-:W-:-:S05]  /*2080*/  IMAD.MOV.U32 R7, RZ, RZ, RZ ;  /* 0x000000ffff077224 */ /* 0x000fca00078e00ff */
[----:B------:R4:W-:Y:S02]  /*2090*/  REDG.E.ADD.64.STRONG.GPU desc[UR20][R10.64], R6 ;  /* 0x000000060a00798e */ /* 0x0009e4000c12e514 */
.L_x_176:
[----:B------:R-:W-:Y:S05]  /*20a0*/  BSYNC.RECONVERGENT B1 ;  /* 0x0000000000017941 */ /* 0x000fea0003800200 */
.L_x_175:
[----:B------:R-:W-:Y:S04]  /*20b0*/  BSSY.RECONVERGENT B1, `(.L_x_177) ;  /* 0x0000009000017945 */ /* 0x000fe80003800200 */
[----:B------:R-:W-:Y:S05]  /*20c0*/  @!P3 BRA `(.L_x_178) ;  /* 0x00000000001cb947 */ /* 0x000fea0003800000 */
[----:B----4-:R-:W4:Y:S01]  /*20d0*/  LDC.64 R6, c[0x0][0x380] ;  /* 0x0000e000ff067b82 */ /* 0x010f220000000a00 */
[----:B------:R-:W-:Y:S01]  /*20e0*/  IMAD R9, R3, 0x100, R4 ;  /* 0x0000010003097824 */ /* 0x000fe200078e0204 */
[----:B01----:R-:W-:Y:S01]  /*20f0*/  MOV R10, R2 ;  /* 0x00000002000a7202 */ /* 0x003fe20000000f00 */
[----:B------:R-:W-:Y:S02]  /*2100*/  IMAD.MOV.U32 R11, RZ, RZ, RZ ;  /* 0x000000ffff0b7224 */ /* 0x000fe400078e00ff */
[----:B------:R-:W-:-:S04]  /*2110*/  VIADD R9, R9, 0x300 ;  /* 0x0000030009097836 */ /* 0x000fc80000000000 */
[----:B----4-:R-:W-:-:S05]  /*2120*/  IMAD.WIDE.U32 R6, R9, 0x8, R6 ;  /* 0x0000000809067825 */ /* 0x010fca00078e0006 */
[----:B------:R0:W-:Y:S02]  /*2130*/  REDG.E.ADD.64.STRONG.GPU desc[UR20][R6.64], R10 ;  /* 0x0000000a0600798e */ /* 0x0001e4000c12e514 */
.L_x_178:
[----:B------:R-:W-:Y:S05]  /*2140*/  BSYNC.RECONVERGENT B1 ;  /* 0x0000000000017941 */ /* 0x000fea0003800200 */
.L_x_177:
[----:B------:R-:W-:-:S07]  /*2150*/  VIADD R3, R3, 0x4 ;  /* 0x0000000403037836 */ /* 0x000fce0000000000 */
.L_x_170:
[----:B------:R-:W-:Y:S01]  /*2160*/  UISETP.NE.AND UP0, UPT, UR25, URZ, UPT ;  /* 0x000000ff1900728c */ /* 0x000fe2000bf05270 */
[----:B------:R-:W-:Y:S08]  /*2170*/  BSSY.RECONVERGENT B1, `(.L_x_169) ;  /* 0x0000029000017945 */ /* 0x000ff00003800200 */
[----:B------:R-:W-:Y:S05]  /*2180*/  BRA.U !UP0, `(.L_x_179) ;  /* 0x00000001089c7547 */ /* 0x000fea000b800000 */
[----:B------:R-:W-:-:S13]  /*2190*/  ISETP.NE.AND P0, PT, R5, RZ, PT ;  /* 0x000000ff0500720c */ /* 0x000fda0003f05270 */
[----:B------:R-:W-:Y:S05]  /*21a0*/  @!P0 BRA `(.L_x_180) ;  /* 0x0000000000648947 */ /* 0x000fea0003800000 */
[----:B0---4-:R-:W-:Y:S01]  /*21b0*/  IMAD R6, R3, 0x400, R0 ;  /* 0x0000040003067824 */ /* 0x011fe200078e0200 */
[----:B------:R-:W-:Y:S04]  /*21c0*/  BSSY.RECONVERGENT B2, `(.L_x_181) ;  /* 0x000000c000027945 */ /* 0x000fe80003800200 */
[----:B------:R-:W0:Y:S04]  /*21d0*/  LDS R2, [R6] ;  /* 0x0000000006027984 */ /* 0x000e280000000800 */
[----:B------:R-:W4:Y:S01]  /*21e0*/  LDS R9, [R6+0x400] ;  /* 0x0004000006097984 */ /* 0x000f220000000800 */
[----:B0-----:R-:W-:-:S02]  /*21f0*/  ISETP.NE.AND P0, PT, R2, RZ, PT ;  /* 0x000000ff0200720c */ /* 0x001fc40003f05270 */
[----:B----4-:R-:W-:-:S11]  /*2200*/  ISETP.NE.AND P1, PT, R9, RZ, PT ;  /* 0x000000ff0900720c */ /* 0x010fd60003f25270 */
[----:B------:R-:W-:Y:S05]  /*2210*/  @!P0 BRA `(.L_x_182) ;  /* 0x0000000000188947 */ /* 0x000fea0003800000 */
[----:B------:R-:W0:Y:S01]  /*2220*/  LDC.64 R6, c[0x0][0x380] ;  /* 0x0000e000ff067b82 */ /* 0x000e220000000a00 */
[----:B-1----:R-:W-:-:S04]  /*2230*/  IMAD R11, R3, 0x100, R4 ;  /* 0x00000100030b7824 */ /* 0x002fc800078e0204 */
[----:B0-----:R-:W-:-:S04]  /*2240*/  IMAD.WIDE.U32 R10, R11, 0x8, R6 ;  /* 0x000000080b0a7825 */ /* 0x001fc800078e0006 */
[----:B------:R-:W-:Y:S02]  /*2250*/  IMAD.MOV.U32 R6, RZ, RZ, R2 ;  /* 0x000000ffff067224 */ /* 0x000fe400078e0002 */
[----:B------:R-:W-:-:S05]  /*2260*/  IMAD.MOV.U32 R7, RZ, RZ, RZ ;  /* 0x000000ffff077224 */ /* 0x000fca00078e00ff */
[----:B------:R0:W-:Y:S02]  /*2270*/  REDG.E.ADD.64.STRONG.GPU desc[UR20][R10.64], R6 ;  /* 0x000000060a00798e */ /* 0x0001e4000c12e514 */
.L_x_182:
[----:B------:R-:W-:Y:S05]  /*2280*/  BSYNC.RECONVERGENT B2 ;  /* 0x0000000000027941 */ /* 0x000fea0003800200 */
.L_x_181:
[----:B------:R-:W-:Y:S04]  /*2290*/  BSSY.RECONVERGENT B2, `(.L_x_183) ;  /* 0x0000009000027945 */ /* 0x000fe80003800200 */
[----:B------:R-:W-:Y:S05]  /*22a0*/  @!P1 BRA `(.L_x_184) ;  /* 0x00000000001c9947 */ /* 0x000fea0003800000 */
[----:B0-----:R-:W0:Y:S01]  /*22b0*/  LDC.64 R6, c[0x0][0x380] ;  /* 0x0000e000ff067b82 */ /* 0x001e220000000a00 */
[----:B------:R-:W-:-:S05]  /*22c0*/  LEA R2, R3, R4, 0x8 ;  /* 0x0000000403027211 */ /* 0x000fca00078e40ff */
[----:B-1----:R-:W-:-:S04]  /*22d0*/  VIADD R11, R2, 0x100 ;  /* 0x00000100020b7836 */ /* 0x002fc80000000000 */
[----:B0-----:R-:W-:-:S04]  /*22e0*/  IMAD.WIDE.U32 R10, R11, 0x8, R6 ;  /* 0x000000080b0a7825 */ /* 0x001fc800078e0006 */
[----:B------:R-:W-:Y:S02]  /*22f0*/  IMAD.MOV.U32 R6, RZ, RZ, R9 ;  /* 0x000000ffff067224 */ /* 0x000fe400078e0009 */
[----:B------:R-:W-:-:S05]  /*2300*/  IMAD.MOV.U32 R7, RZ, RZ, RZ ;  /* 0x000000ffff077224 */ /* 0x000fca00078e00ff */
[----:B------:R4:W-:Y:S02]  /*2310*/  REDG.E.ADD.64.STRONG.GPU desc[UR20][R10.64], R6 ;  /* 0x000000060a00798e */ /* 0x0009e4000c12e514 */
.L_x_184:
[----:B------:R-:W-:Y:S05]  /*2320*/  BSYNC.RECONVERGENT B2 ;  /* 0x0000000000027941 */ /* 0x000fea0003800200 */
.L_x_183:
[----:B------:R-:W-:-:S07]  /*2330*/  VIADD R3, R3, 0x2 ;  /* 0x0000000203037836 */ /* 0x000fce0000000000 */
.L_x_180:
[----:B------:R-:W-:-:S09]  /*2340*/  UISETP.NE.AND UP0, UPT, UR9, URZ, UPT ;  /* 0x000000ff0900728c */ /* 0x000fd2000bf05270 */
[----:B------:R-:W-:Y:S05]  /*2350*/  BRA.U !UP0, `(.L_x_179) ;  /* 0x0000000108287547 */ /* 0x000fea000b800000 */
[----:B------:R-:W-:-:S05]  /*2360*/  IMAD R2, R3, 0x400, R0 ;  /* 0x0000040003027824 */ /* 0x000fca00078e0200 */
[----:B------:R-:W5:Y:S02]  /*2370*/  LDS R9, [R2] ;  /* 0x0000000002097984 */ /* 0x000f640000000800 */
[----:B-----5:R-:W-:-:S13]  /*2380*/  ISETP.NE.AND P0, PT, R9, RZ, PT ;  /* 0x000000ff0900720c */ /* 0x020fda0003f05270 */
[----:B------:R-:W-:Y:S05]  /*2390*/  @!P0 BRA `(.L_x_179) ;  /* 0x0000000000188947 */ /* 0x000fea0003800000 */
[----:B0---4-:R-:W0:Y:S01]  /*23a0*/  LDC.64 R6, c[0x0][0x380] ;  /* 0x0000e000ff067b82 */ /* 0x011e220000000a00 */
[----:B------:R-:W-:-:S04]  /*23b0*/  IMAD R3, R3, 0x100, R4 ;  /* 0x0000010003037824 */ /* 0x000fc800078e0204 */
[----:B0-----:R-:W-:Y:S01]  /*23c0*/  IMAD.WIDE.U32 R2, R3, 0x8, R6 ;  /* 0x0000000803027825 */ /* 0x001fe200078e0006 */
[----:B------:R-:W-:-:S03]  /*23d0*/  MOV R6, R9 ;  /* 0x0000000900067202 */ /* 0x000fc60000000f00 */
[----:B------:R-:W-:-:S05]  /*23e0*/  IMAD.MOV.U32 R7, RZ, RZ, RZ ;  /* 0x000000ffff077224 */ /* 0x000fca00078e00ff */
[----:B------:R0:W-:Y:S02]  /*23f0*/  REDG.E.ADD.64.STRONG.GPU desc[UR20][R2.64], R6 ;  /* 0x000000060200798e */ /* 0x0001e4000c12e514 */
.L_x_179:
[----:B------:R-:W-:Y:S05]  /*2400*/  BSYNC.RECONVERGENT B1 ;  /* 0x0000000000017941 */ /* 0x000fea0003800200 */
.L_x_169:
[----:B------:R-:W-:-:S13]  /*2410*/  ISETP.GT.U32.AND P0, PT, R4, 0x7f, PT ;  /* 0x0000007f0400780c */ /* 0x000fda0003f04070 */
[----:B------:R-:W-:Y:S05]  /*2420*/  @P0 BRA `(.L_x_150) ;  /* 0x0000000800900947 */ /* 0x000fea0003800000 */
[----:B------:R-:W-:Y:S01]  /*2430*/  UISETP.GE.U32.AND UP0, UPT, UR22, 0x7, UPT ;  /* 0x000000071600788c */ /* 0x000fe2000bf06070 */
[----:B0-----:R-:W-:-:S08]  /*2440*/  IMAD.MOV.U32 R3, RZ, RZ, RZ ;  /* 0x000000ffff037224 */ /* 0x001fd000078e00ff */
[----:B------:R-:W-:Y:S05]  /*2450*/  BRA.U !UP0, `(.L_x_185) ;  /* 0x0000000508147547 */ /* 0x000fea000b800000 */
[----:B------:R-:W0:Y:S01]  /*2460*/  LDC.64 R2, c[0x0][0x380] ;  /* 0x0000e000ff027b82 */ /* 0x000e220000000a00 */
[----:B------:R-:W-:-:S07]  /*2470*/  IMAD.MOV.U32 R9, RZ, RZ, RZ ;  /* 0x000000ffff097224 */ /* 0x000fce00078e00ff */
.L_x_202:
[C---:B01--4-:R-:W-:Y:S01]  /*2480*/  IMAD R11, R9.reuse, 0x400, R0 ;  /* 0x00000400090b7824 */ /* 0x053fe200078e0200 */
[----:B------:R-:W-:Y:S01]  /*2490*/  BSSY.RECONVERGENT B1, `(.L_x_186) ;  /* 0x0000011000017945 */ /* 0x000fe20003800200 */
[C---:B--23--:R-:W-:Y:S02]  /*24a0*/  IMAD R7, R9.reuse, 0x100, R4 ;  /* 0x0000010009077824 */ /* 0x04cfe400078e0204 */
[----:B------:R-:W-:Y:S01]  /*24b0*/  VIADD R9, R9, 0x8 ;  /* 0x0000000809097836 */ /* 0x000fe20000000000 */
[----:B---3--:R-:W1:Y:S01]  /*24c0*/  LDS R14, [R11+0x200] ;  /* 0x000200000b0e7984 */ /* 0x008e620000000800 */
[----:B0-----:R-:W-:-:S03]  /*24d0*/  IMAD.WIDE.U32 R6, R7, 0x8, R2 ;  /* 0x0000000807067825 */ /* 0x001fc600078e0002 */
[----:B------:R-:W0:Y:S04]  /*24e0*/  LDS R13, [R11+0x600] ;  /* 0x000600000b0d7984 */ /* 0x000e280000000800 */
[----:B--2---:R2:W3:Y:S04]  /*24f0*/  LDS R17, [R11+0xa00] ;  /* 0x000a00000b117984 */ /* 0x0044e80000000800 */
[----:B------:R2:W4:Y:S04]  /*2500*/  LDS R18, [R11+0xe00] ;  /* 0x000e00000b127984 */ /* 0x0005280000000800 */
[----:B------:R2:W2:Y:S04]  /*2510*/  LDS R19, [R11+0x1200] ;  /* 0x001200000b137984 */ /* 0x0004a80000000800 */
[----:B------:R0:W2:Y:S04]  /*2520*/  LDS R16, [R11+0x1600] ;  /* 0x001600000b107984 */ /* 0x0000a80000000800 */
[----:B------:R0:W2:Y:S04]  /*2530*/  LDS R12, [R11+0x1a00] ;  /* 0x001a00000b0c7984 */ /* 0x0000a80000000800 */
[----:B------:R0:W2:Y:S01]  /*2540*/  LDS R10, [R11+0x1e00] ;  /* 0x001e00000b0a7984 */ /* 0x0000a20000000800 */
[----:B-1----:R-:W-:-:S02]  /*2550*/  ISETP.NE.AND P0, PT, R14, RZ, PT ;  /* 0x000000ff0e00720c */ /* 0x002fc40003f05270 */
[----:B0-----:R-:W-:-:S11]  /*2560*/  ISETP.NE.AND P1, PT, R13, RZ, PT ;  /* 0x000000ff0d00720c */ /* 0x001fd60003f25270 */
[----:B---34-:R-:W-:Y:S05]  /*2570*/  @!P0 BRA `(.L_x_187) ;  /* 0x0000000000088947 */ /* 0x018fea0003800000 */
[----:B------:R-:W-:-:S05]  /*2580*/  HFMA2 R15, -RZ, RZ, 0, 0 ;  /* 0x00000000ff0f7431 */ /* 0x000fca00000001ff */
[----:B------:R0:W-:Y:S02]  /*2590*/  REDG.E.ADD.64.STRONG.GPU desc[UR20][R6.64+0x400], R14 ;  /* 0x0004000e0600798e */ /* 0x0001e4000c12e514 */
.L_x_187:
[----:B------:R-:W-:Y:S05]  /*25a0*/  BSYNC.RECONVERGENT B1 ;  /* 0x0000000000017941 */ /* 0x000fea0003800200 */
.L_x_186:
[----:B------:R-:W-:Y:S04]  /*25b0*/  BSSY.RECONVERGENT B1, `(.L_x_188) ;  /* 0x0000005000017945 */ /* 0x000fe80003800200 */
[----:B------:R-:W-:Y:S05]  /*25c0*/  @!P1 BRA `(.L_x_189) ;  /* 0x00000000000c9947 */ /* 0x000fea0003800000 */
[----:B0-----:R-:W-:Y:S02]  /*25d0*/  IMAD.MOV.U32 R14, RZ, RZ, R13 ;  /* 0x000000ffff0e7224 */ /* 0x001fe400078e000d */
[----:B------:R-:W-:-:S05]  /*25e0*/  IMAD.MOV.U32 R15, RZ, RZ, RZ ;  /* 0x000000ffff0f7224 */ /* 0x000fca00078e00ff */
[----:B------:R1:W-:Y:S02]  /*25f0*/  REDG.E.ADD.64.STRONG.GPU desc[UR20][R6.64+0xc00], R14 ;  /* 0x000c000e0600798e */ /* 0x0003e4000c12e514 */
.L_x_189:
[----:B------:R-:W-:Y:S05]  /*2600*/  BSYNC.RECONVERGENT B1 ;  /* 0x0000000000017941 */ /* 0x000fea0003800200 */
.L_x_188:
[----:B------:R-:W-:Y:S01]  /*2610*/  ISETP.NE.AND P6, PT, R17, RZ, PT ;  /* 0x000000ff1100720c */ /* 0x000fe20003fc5270 */
[----:B------:R-:W-:Y:S01]  /*2620*/  BSSY.RECONVERGENT B1, `(.L_x_190) ;  /* 0x000000b000017945 */ /* 0x000fe20003800200 */
[----:B------:R-:W-:Y:S02]  /*2630*/  ISETP.NE.AND P0, PT, R9, UR27, PT ;  /* 0x0000001b09007c0c */ /* 0x000fe4000bf05270 */
[----:B------:R-:W-:Y:S02]  /*2640*/  ISETP.NE.AND P1, PT, R18, RZ, PT ;  /* 0x000000ff1200720c */ /* 0x000fe40003f25270 */
[----:B--2---:R-:W-:Y:S02]  /*2650*/  ISETP.NE.AND P2, PT, R19, RZ, PT ;  /* 0x000000ff1300720c */ /* 0x004fe40003f45270 */
[----:B------:R-:W-:Y:S02]  /*2660*/  ISETP.NE.AND P3, PT, R16, RZ, PT ;  /* 0x000000ff1000720c */ /* 0x000fe40003f65270 */
[----:B------:R-:W-:-:S02]  /*2670*/  ISETP.NE.AND P4, PT, R12, RZ, PT ;  /* 0x000000ff0c00720c */ /* 0x000fc40003f85270 */
[----:B------:R-:W-:Y:S01]  /*2680*/  ISETP.NE.AND P5, PT, R10, RZ, PT ;  /* 0x000000ff0a00720c */ /* 0x000fe20003fa5270 */
[----:B------:R-:W-:-:S12]  /*2690*/  @!P6 BRA `(.L_x_191) ;  /* 0x00000000000ce947 */ /* 0x000fd80003800000 */
[----:B01----:R-:W-:Y:S02]  /*26a0*/  IMAD.MOV.U32 R14, RZ, RZ, R17 ;  /* 0x000000ffff0e7224 */ /* 0x003fe400078e0011 */
[----:B------:R-:W-:-:S05]  /*26b0*/  IMAD.MOV.U32 R15, RZ, RZ, RZ ;  /* 0x000000ffff0f7224 */ /* 0x000fca00078e00ff */
[----:B------:R2:W-:Y:S02]  /*26c0*/  REDG.E.ADD.64.STRONG.GPU desc[UR20][R6.64+0x1400], R14 ;  /* 0x0014000e0600798e */ /* 0x0005e4000c12e514 */
.L_x_191:
[----:B------:R-:W-:Y:S05]  /*26d0*/  BSYNC.RECONVERGENT B1 ;  /* 0x0000000000017941 */ /* 0x000fea0003800200 */
.L_x_190:
[----:B------:R-:W-:Y:S04]  /*26e0*/  BSSY.RECONVERGENT B1, `(.L_x_192) ;  /* 0x0000005000017945 */ /* 0x000fe80003800200 */
[----:B------:R-:W-:Y:S05]  /*26f0*/  @!P1 BRA `(.L_x_193) ;  /* 0x00000000000c9947 */ /* 0x000fea0003800000 */
[----:B012---:R-:W-:Y:S02]  /*2700*/  IMAD.MOV.U32 R14, RZ, RZ, R18 ;  /* 0x000000ffff0e7224 */ /* 0x007fe400078e0012 */
[----:B------:R-:W-:-:S05]  /*2710*/  IMAD.MOV.U32 R15, RZ, RZ, RZ ;  /* 0x000000ffff0f7224 */ /* 0x000fca00078e00ff */
[----:B------:R3:W-:Y:S02]  /*2720*/  REDG.E.ADD.64.STRONG.GPU desc[UR20][R6.64+0x1c00], R14 ;  /* 0x001c000e0600798e */ /* 0x0007e4000c12e514 */
.L_x_193:
[----:B------:R-:W-:Y:S05]  /*2730*/  BSYNC.RECONVERGENT B1 ;  /* 0x0000000000017941 */ /* 0x000fea0003800200 */
.L_x_192:
[----:B------:R-:W-:Y:S04]  /*2740*/  BSSY.RECONVERGENT B1, `(.L_x_194) ;  /* 0x0000005000017945 */ /* 0x000fe80003800200 */
[----:B------:R-:W-:Y:S05]  /*2750*/  @!P2 BRA `(.L_x_195) ;  /* 0x00000000000ca947 */ /* 0x000fea0003800000 */
[----:B0123--:R-:W-:Y:S01]  /*2760*/  MOV R14, R19 ;  /* 0x00000013000e7202 */ /* 0x00ffe20000000f00 */
[----:B------:R-:W-:-:S05]  /*2770*/  IMAD.MOV.U32 R15, RZ, RZ, RZ ;  /* 0x000000ffff0f7224 */ /* 0x000fca00078e00ff */
[----:B------:R4:W-:Y:S02]  /*2780*/  REDG.E.ADD.64.STRONG.GPU desc[UR20][R6.64+0x2400], R14 ;  /* 0x0024000e0600798e */ /* 0x0009e4000c12e514 */
.L_x_195:
[----:B------:R-:W-:Y:S05]  /*2790*/  BSYNC.RECONVERGENT B1 ;  /* 0x0000000000017941 */ /* 0x000fea0003800200 */
.L_x_194:
[----:B------:R-:W-:Y:S04]  /*27a0*/  BSSY.RECONVERGENT B1, `(.L_x_196) ;  /* 0x0000004000017945 */ /* 0x000fe80003800200 */
[----:B------:R-:W-:Y:S05]  /*27b0*/  @!P3 BRA `(.L_x_197) ;  /* 0x000000000008b947 */ /* 0x000fea0003800000 */
[----:B------:R-:W-:-:S05]  /*27c0*/  IMAD.MOV.U32 R17, RZ, RZ, RZ ;  /* 0x000000ffff117224 */ /* 0x000fca00078e00ff */
[----:B------:R0:W-:Y:S02]  /*27d0*/  REDG.E.ADD.64.STRONG.GPU desc[UR20][R6.64+0x2c00], R16 ;  /* 0x002c00100600798e */ /* 0x0001e4000c12e514 */
.L_x_197:
[----:B------:R-:W-:Y:S05]  /*27e0*/  BSYNC.RECONVERGENT B1 ;  /* 0x0000000000017941 */ /* 0x000fea0003800200 */
.L_x_196:
[----:B------:R-:W-:Y:S04]  /*27f0*/  BSSY.RECONVERGENT B1, `(.L_x_198) ;  /* 0x0000004000017945 */ /* 0x000fe80003800200 */
[----:B------:R-:W-:Y:S05]  /*2800*/  @!P4 BRA `(.L_x_199) ;  /* 0x000000000008c947 */ /* 0x000fea0003800000 */
[----:B------:R-:W-:-:S05]  /*2810*/  IMAD.MOV.U32 R13, RZ, RZ, RZ ;  /* 0x000000ffff0d7224 */ /* 0x000fca00078e00ff */
[----:B------:R0:W-:Y:S02]  /*2820*/  REDG.E.ADD.64.STRONG.GPU desc[UR20][R6.64+0x3400], R12 ;  /* 0x0034000c0600798e */ /* 0x0001e4000c12e514 */
.L_x_199:
[----:B------:R-:W-:Y:S05]  /*2830*/  BSYNC.RECONVERGENT B1 ;  /* 0x0000000000017941 */ /* 0x000fea0003800200 */
.L_x_198:
[----:B------:R-:W-:Y:S04]  /*2840*/  BSSY.RECONVERGENT B1, `(.L_x_200) ;  /* 0x0000004000017945 */ /* 0x000fe80003800200 */
[----:B------:R-:W-:Y:S05]  /*2850*/  @!P5 BRA `(.L_x_201) ;  /* 0x000000000008d947 */ /* 0x000fea0003800000 */
[----:B------:R-:W-:-:S05]  /*2860*/  IMAD.MOV.U32 R11, RZ, RZ, RZ ;  /* 0x000000ffff0b7224 */ /* 0x000fca00078e00ff */
[----:B------:R0:W-:Y:S02]  /*2870*/  REDG.E.ADD.64.STRONG.GPU desc[UR20][R6.64+0x3c00], R10 ;  /* 0x003c000a0600798e */ /* 0x0001e4000c12e514 */
.L_x_201:
[----:B------:R-:W-:Y:S05]  /*2880*/  BSYNC.RECONVERGENT B1 ;  /* 0x0000000000017941 */ /* 0x000fea0003800200 */
.L_x_200:
[----:B------:R-:W-:Y:S05]  /*2890*/  @P0 BRA `(.L_x_202) ;  /* 0xfffffff800f80947 */ /* 0x000fea000383ffff */
[----:B------:R-:W-:-:S07]  /*28a0*/  IMAD.U32 R3, RZ, RZ, UR27 ;  /* 0x0000001bff037e24 */ /* 0x000fce000f8e00ff */
.L_x_185:
[----:B------:R-:W-:-:S09]  /*28b0*/  UISETP.NE.AND UP0, UPT, UR24, URZ, UPT ;  /* 0x000000ff1800728c */ /* 0x000fd2000bf05270 */
[----:B------:R-:W-:Y:S05]  /*28c0*/  BRA.U !UP0, `(.L_x_150) ;  /* 0x0000000508687547 */ /* 0x000fea000b800000 */
[----:B------:R-:W-:-:S13]  /*28d0*/  ISETP.GE.U32.AND P0, PT, R8, 0x3, PT ;  /* 0x000000030800780c */ /* 0x000fda0003f06070 */
[----:B------:R-:W-:Y:S05]  /*28e0*/  @!P0 BRA `(.L_x_203) ;  /* 0x0000000000bc8947 */ /* 0x000fea0003800000 */
[----:B01234-:R-:W-:Y:S01]  /*28f0*/  IMAD R7, R3, 0x400, R0 ;  /* 0x0000040003077824 */ /* 0x01ffe200078e0200 */
[----:B------:R-:W-:Y:S04]  /*2900*/  BSSY.RECONVERGENT B1, `(.L_x_204) ;  /* 0x000000f000017945 */ /* 0x000fe80003800200 */
[----:B------:R-:W0:Y:S04]  /*2910*/  LDS R10, [R7+0x200] ;  /* 0x00020000070a7984 */ /* 0x000e280000000800 */
[----:B------:R-:W1:Y:S04]  /*2920*/  LDS R12, [R7+0x600] ;  /* 0x00060000070c7984 */ /* 0x000e680000000800 */
[----:B------:R-:W2:Y:S04]  /*2930*/  LDS R6, [R7+0xa00] ;  /* 0x000a000007067984 */ /* 0x000ea80000000800 */
[----:B------:R-:W3:Y:S01]  /*2940*/  LDS R2, [R7+0xe00] ;  /* 0x000e000007027984 */ /* 0x000ee20000000800 */
[----:B0-----:R-:W-:-:S02]  /*2950*/  ISETP.NE.AND P0, PT, R10, RZ, PT ;  /* 0x000000ff0a00720c */ /* 0x001fc40003f05270 */
[----:B-1----:R-:W-:Y:S02]  /*2960*/  ISETP.NE.AND P1, PT, R12, RZ, PT ;  /* 0x000000ff0c00720c */ /* 0x002fe40003f25270 */
[----:B--2---:R-:W-:Y:S02]  /*2970*/  ISETP.NE.AND P2, PT, R6, RZ, PT ;  /* 0x000000ff0600720c */ /* 0x004fe40003f45270 */
[----:B---3--:R-:W-:-:S07]  /*2980*/  ISETP.NE.AND P3, PT, R2, RZ, PT ;  /* 0x000000ff0200720c */ /* 0x008fce0003f65270 */
[----:B------:R-:W-:Y:S06]  /*2990*/  @!P0 BRA `(.L_x_205) ;  /* 0x0000000000148947 */ /* 0x000fec0003800000 */
[----:B------:R-:W0:Y:S01]  /*29a0*/  LDC.64 R8, c[0x0][0x380] ;  /* 0x0000e000ff087b82 */ /* 0x000e220000000a00 */
[----:B------:R-:W-:Y:S01]  /*29b0*/  LEA R7, R3, R4, 0x8 ;  /* 0x0000000403077211 */ /* 0x000fe200078e40ff */
[----:B------:R-:W-:-:S04]  /*29c0*/  IMAD.MOV.U32 R11, RZ, RZ, RZ ;  /* 0x000000ffff0b7224 */ /* 0x000fc800078e00ff */
[----:B0-----:R-:W-:-:S05]  /*29d0*/  IMAD.WIDE.U32 R8, R7, 0x8, R8 ;  /* 0x0000000807087825 */ /* 0x001fca00078e0008 */
[----:B------:R0:W-:Y:S02]  /*29e0*/  REDG.E.ADD.64.STRONG.GPU desc[UR20][R8.64+0x400], R10 ;  /* 0x0004000a0800798e */ /* 0x0001e4000c12e514 */
.L_x_205:
[----:B------:R-:W-:Y:S05]  /*29f0*/  BSYNC.RECONVERGENT B1 ;  /* 0x0000000000017941 */ /* 0x000fea0003800200 */
.L_x_204:
[----:B------:R-:W-:Y:S04]  /*2a00*/  BSSY.RECONVERGENT B1, `(.L_x_206) ;  /* 0x0000009000017945 */ /* 0x000fe80003800200 */
[----:B------:R-:W-:Y:S05]  /*2a10*/  @!P1 BRA `(.L_x_207) ;  /* 0x00000000001c9947 */ /* 0x000fea0003800000 */
[----:B0-----:R-:W0:Y:S01]  /*2a20*/  LDC.64 R8, c[0x0][0x380] ;  /* 0x0000e000ff087b82 */ /* 0x001e220000000a00 */
[----:B------:R-:W-:Y:S02]  /*2a30*/  IMAD R7, R3, 0x100, R4 ;  /* 0x0000010003077824 */ /* 0x000fe400078e0204 */
[----:B------:R-:W-:Y:S02]  /*2a40*/  IMAD.MOV.U32 R10, RZ, RZ, R12 ;  /* 0x000000ffff0a7224 */ /* 0x000fe400078e000c */
[----:B------:R-:W-:Y:S02]  /*2a50*/  VIADD R7, R7, 0x100 ;  /* 0x0000010007077836 */ /* 0x000fe40000000000 */
[----:B------:R-:W-:Y:S02]  /*2a60*/  IMAD.MOV.U32 R11, RZ, RZ, RZ ;  /* 0x000000ffff0b7224 */ /* 0x000fe400078e00ff */
[----:B0-----:R-:W-:-:S05]  /*2a70*/  IMAD.WIDE.U32 R8, R7, 0x8, R8 ;  /* 0x0000000807087825 */ /* 0x001fca00078e0008 */
[----:B------:R1:W-:Y:S02]  /*2a80*/  REDG.E.ADD.64.STRONG.GPU desc[UR20][R8.64+0x400], R10 ;  /* 0x0004000a0800798e */ /* 0x0003e4000c12e514 */
.L_x_207:
[----:B------:R-:W-:Y:S05]  /*2a90*/  BSYNC.RECONVERGENT B1 ;  /* 0x0000000000017941 */ /* 0x000fea0003800200 */
.L_x_206:
[----:B------:R-:W-:Y:S04]  /*2aa0*/  BSSY.RECONVERGENT B1, `(.L_x_208) ;  /* 0x0000008000017945 */ /* 0x000fe80003800200 */
[----:B------:R-:W-:Y:S05]  /*2ab0*/  @!P2 BRA `(.L_x_209) ;  /* 0x000000000018a947 */ /* 0x000fea0003800000 */
[----:B01----:R-:W0:Y:S01]  /*2ac0*/  LDC.64 R8, c[0x0][0x380] ;  /* 0x0000e000ff087b82 */ /* 0x003e220000000a00 */
[----:B------:R-:W-:-:S05]  /*2ad0*/  IMAD R7, R3, 0x100, R4 ;  /* 0x0000010003077824 */ /* 0x000fca00078e0204 */
[----:B------:R-:W-:-:S05]  /*2ae0*/  IADD3 R7, PT, PT, R7, 0x200, RZ ;  /* 0x0000020007077810 */ /* 0x000fca0007ffe0ff */
[----:B0-----:R-:W-:-:S04]  /*2af0*/  IMAD.WIDE.U32 R8, R7, 0x8, R8 ;  /* 0x0000000807087825 */ /* 0x001fc800078e0008 */
[----:B------:R-:W-:-:S05]  /*2b00*/  IMAD.MOV.U32 R7, RZ, RZ, RZ ;  /* 0x000000ffff077224 */ /* 0x000fca00078e00ff */
[----:B------:R2:W-:Y:S02]  /*2b10*/  REDG.E.ADD.64.STRONG.GPU desc[UR20][R8.64+0x400], R6 ;  /* 0x000400060800798e */ /* 0x0005e4000c12e514 */
.L_x_209:
[----:B------:R-:W-:Y:S05]  /*2b20*/  BSYNC.RECONVERGENT B1 ;  /* 0x0000000000017941 */ /* 0x000fea0003800200 */
.L_x_208:
[----:B------:R-:W-:Y:S04]  /*2b30*/  BSSY.RECONVERGENT B1, `(.L_x_210) ;  /* 0x0000009000017945 */ /* 0x000fe80003800200 */
[----:B------:R-:W-:Y:S05]  /*2b40*/  @!P3 BRA `(.L_x_211) ;  /* 0x00000000001cb947 */ /* 0x000fea0003800000 */
[----:B--2---:R-:W2:Y:S01]  /*2b50*/  LDC.64 R6, c[0x0][0x380] ;  /* 0x0000e000ff067b82 */ /* 0x004ea20000000a00 */
[----:B01----:R-:W-:Y:S02]  /*2b60*/  IMAD R9, R3, 0x100, R4 ;  /* 0x0000010003097824 */ /* 0x003fe400078e0204 */
[----:B------:R-:W-:Y:S02]  /*2b70*/  IMAD.MOV.U32 R8, RZ, RZ, R2 ;  /* 0x000000ffff087224 */ /* 0x000fe400078e0002 */
[----:B------:R-:W-:-:S04]  /*2b80*/  VIADD R9, R9, 0x300 ;  /* 0x0000030009097836 */ /* 0x000fc80000000000 */
[----:B--2---:R-:W-:-:S04]  /*2b90*/  IMAD.WIDE.U32 R6, R9, 0x8, R6 ;  /* 0x0000000809067825 */ /* 0x004fc800078e0006 */
[----:B------:R-:W-:-:S05]  /*2ba0*/  IMAD.MOV.U32 R9, RZ, RZ, RZ ;  /* 0x000000ffff097224 */ /* 0x000fca00078e00ff */
[----:B------:R3:W-:Y:S02]  /*2bb0*/  REDG.E.ADD.64.STRONG.GPU desc[UR20][R6.64+0x400], R8 ;  /* 0x000400080600798e */ /* 0x0007e4000c12e514 */
.L_x_211:
[----:B------:R-:W-:Y:S05]  /*2bc0*/  BSYNC.RECONVERGENT B1 ;  /* 0x0000000000017941 */ /* 0x000fea0003800200 */
.L_x_210:
[----:B------:R-:W-:-:S07]  /*2bd0*/  VIADD R3, R3, 0x4 ;  /* 0x0000000403037836 */ /* 0x000fce0000000000 */
.L_x_203:
[----:B------:R-:W-:-:S09]  /*2be0*/  UISETP.NE.AND UP0, UPT, UR25, URZ, UPT ;  /* 0x000000ff1900728c */ /* 0x000fd2000bf05270 */
[----:B------:R-:W-:Y:S05]  /*2bf0*/  BRA.U !UP0, `(.L_x_150) ;  /* 0x00000001089c7547 */ /* 0x000fea000b800000 */
[----:B------:R-:W-:-:S13]  /*2c00*/  ISETP.NE.AND P0, PT, R5, RZ, PT ;  /* 0x000000ff0500720c */ /* 0x000fda0003f05270 */
[----:B------:R-:W-:Y:S05]  /*2c10*/  @!P0 BRA `(.L_x_212) ;  /* 0x0000000000648947 */ /* 0x000fea0003800000 */
[----:B01234-:R-:W-:Y:S01]  /*2c20*/  LEA R6, R3, R0, 0xa ;  /* 0x0000000003067211 */ /* 0x01ffe200078e50ff */
[----:B------:R-:W-:Y:S04]  /*2c30*/  BSSY.RECONVERGENT B1, `(.L_x_213) ;  /* 0x000000c000017945 */ /* 0x000fe80003800200 */
[----:B------:R-:W0:Y:S04]  /*2c40*/  LDS R2, [R6+0x200] ;  /* 0x0002000006027984 */ /* 0x000e280000000800 */
[----:B------:R-:W1:Y:S01]  /*2c50*/  LDS R5, [R6+0x600] ;  /* 0x0006000006057984 */ /* 0x000e620000000800 */
[----:B0-----:R-:W-:-:S02]  /*2c60*/  ISETP.NE.AND P0, PT, R2, RZ, PT ;  /* 0x000000ff0200720c */ /* 0x001fc40003f05270 */
[----:B-1----:R-:W-:-:S11]  /*2c70*/  ISETP.NE.AND P1, PT, R5, RZ, PT ;  /* 0x000000ff0500720c */ /* 0x002fd60003f25270 */
[----:B------:R-:W-:Y:S05]  /*2c80*/  @!P0 BRA `(.L_x_214) ;  /* 0x0000000000188947 */ /* 0x000fea0003800000 */
[----:B------:R-:W0:Y:S01]  /*2c90*/  LDC.64 R6, c[0x0][0x380] ;  /* 0x0000e000ff067b82 */ /* 0x000e220000000a00 */
[----:B------:R-:W-:-:S04]  /*2ca0*/  IMAD R9, R3, 0x100, R4 ;  /* 0x0000010003097824 */ /* 0x000fc800078e0204 */
[----:B0-----:R-:W-:-:S04]  /*2cb0*/  IMAD.WIDE.U32 R8, R9, 0x8, R6 ;  /* 0x0000000809087825 */ /* 0x001fc800078e0006 */
[----:B------:R-:W-:Y:S02]  /*2cc0*/  IMAD.MOV.U32 R6, RZ, RZ, R2 ;  /* 0x000000ffff067224 */ /* 0x000fe400078e0002 */
[----:B------:R-:W-:-:S05]  /*2cd0*/  IMAD.MOV.U32 R7, RZ, RZ, RZ ;  /* 0x000000ffff077224 */ /* 0x000fca00078e00ff */
[----:B------:R0:W-:Y:S02]  /*2ce0*/  REDG.E.ADD.64.STRONG.GPU desc[UR20][R8.64+0x400], R6 ;  /* 0x000400060800798e */ /* 0x0001e4000c12e514 */
.L_x_214:
[----:B------:R-:W-:Y:S05]  /*2cf0*/  BSYNC.RECONVERGENT B1 ;  /* 0x0000000000017941 */ /* 0x000fea0003800200 */
.L_x_213:
[----:B------:R-:W-:Y:S04]  /*2d00*/  BSSY.RECONVERGENT B1, `(.L_x_215) ;  /* 0x0000009000017945 */ /* 0x000fe80003800200 */
[----:B------:R-:W-:Y:S05]  /*2d10*/  @!P1 BRA `(.L_x_216) ;  /* 0x00000000001c9947 */ /* 0x000fea0003800000 */
[----:B0-----:R-:W0:Y:S01]  /*2d20*/  LDC.64 R6, c[0x0][0x380] ;  /* 0x0000e000ff067b82 */ /* 0x001e220000000a00 */
[----:B------:R-:W-:-:S04]  /*2d30*/  IMAD R2, R3, 0x100, R4 ;  /* 0x0000010003027824 */ /* 0x000fc800078e0204 */
[----:B------:R-:W-:-:S04]  /*2d40*/  VIADD R9, R2, 0x100 ;  /* 0x0000010002097836 */ /* 0x000fc80000000000 */
[----:B0-----:R-:W-:-:S04]  /*2d50*/  IMAD.WIDE.U32 R8, R9, 0x8, R6 ;  /* 0x0000000809087825 */ /* 0x001fc800078e0006 */
[----:B------:R-:W-:Y:S02]  /*2d60*/  HFMA2 R7, -RZ, RZ, 0, 0 ;  /* 0x00000000ff077431 */ /* 0x000fe400000001ff */
[----:B------:R-:W-:-:S05]  /*2d70*/  IMAD.MOV.U32 R6, RZ, RZ, R5 ;  /* 0x000000ffff067224 */ /* 0x000fca00078e0005 */
[----:B------:R1:W-:Y:S02]  /*2d80*/  REDG.E.ADD.64.STRONG.GPU desc[UR20][R8.64+0x400], R6 ;  /* 0x000400060800798e */ /* 0x0003e4000c12e514 */
.L_x_216:
[----:B------:R-:W-:Y:S05]  /*2d90*/  BSYNC.RECONVERGENT B1 ;  /* 0x0000000000017941 */ /* 0x000fea0003800200 */
.L_x_215:
[----:B------:R-:W-:-:S07]  /*2da0*/  VIADD R3, R3, 0x2 ;  /* 0x0000000203037836 */ /* 0x000fce0000000000 */
.L_x_212:
[----:B------:R-:W-:-:S09]  /*2db0*/  UISETP.NE.AND UP0, UPT, UR9, URZ, UPT ;  /* 0x000000ff0900728c */ /* 0x000fd2000bf05270 */
[----:B------:R-:W-:Y:S05]  /*2dc0*/  BRA.U !UP0, `(.L_x_150) ;  /* 0x0000000108287547 */ /* 0x000fea000b800000 */
[----:B------:R-:W-:-:S05]  /*2dd0*/  IMAD R2, R3, 0x400, R0 ;  /* 0x0000040003027824 */ /* 0x000fca00078e0200 */
[----:B------:R-:W5:Y:S02]  /*2de0*/  LDS R5, [R2+0x200] ;  /* 0x0002000002057984 */ /* 0x000f640000000800 */
[----:B-----5:R-:W-:-:S13]  /*2df0*/  ISETP.NE.AND P0, PT, R5, RZ, PT ;  /* 0x000000ff0500720c */ /* 0x020fda0003f05270 */
[----:B------:R-:W-:Y:S05]  /*2e00*/  @!P0 BRA `(.L_x_150) ;  /* 0x0000000000188947 */ /* 0x000fea0003800000 */
[----:B01234-:R-:W0:Y:S01]  /*2e10*/  LDC.64 R6, c[0x0][0x380] ;  /* 0x0000e000ff067b82 */ /* 0x01fe220000000a00 */
[----:B------:R-:W-:-:S04]  /*2e20*/  IMAD R3, R3, 0x100, R4 ;  /* 0x0000010003037824 */ /* 0x000fc800078e0204 */
[----:B0-----:R-:W-:-:S04]  /*2e30*/  IMAD.WIDE.U32 R2, R3, 0x8, R6 ;  /* 0x0000000803027825 */ /* 0x001fc800078e0006 */
[----:B------:R-:W-:Y:S02]  /*2e40*/  IMAD.MOV.U32 R6, RZ, RZ, R5 ;  /* 0x000000ffff067224 */ /* 0x000fe400078e0005 */
[----:B------:R-:W-:-:S05]  /*2e50*/  IMAD.MOV.U32 R7, RZ, RZ, RZ ;  /* 0x000000ffff077224 */ /* 0x000fca00078e00ff */
[----:B------:R0:W-:Y:S02]  /*2e60*/  REDG.E.ADD.64.STRONG.GPU desc[UR20][R2.64+0x400], R6 ;  /* 0x000400060200798e */ /* 0x0001e4000c12e514 */
.L_x_150:
[----:B------:R-:W-:Y:S05]  /*2e70*/  BSYNC.RECONVERGENT B0 ;  /* 0x0000000000007941 */ /* 0x000fea0003800200 */
.L_x_149:
[----:B------:R-:W-:Y:S01]  /*2e80*/  BAR.SYNC.DEFER_BLOCKING 0x0 ;  /* 0x0000000000007b1d */ /* 0x000fe20000010000 */
[----:B------:R-:W-:-:S04]  /*2e90*/  UIADD3 UR6, UP0, UPT, UR6, 0x1, URZ ;  /* 0x0000000106067890 */ /* 0x000fc8000ff1e0ff */
[----:B------:R-:W-:Y:S02]  /*2ea0*/  UIADD3.X UR7, UPT, UPT, URZ, UR7, URZ, UP0, !UPT ;  /* 0x00000007ff077290 */ /* 0x000fe400087fe4ff */
[----:B------:R-:W-:-:S04]  /*2eb0*/  UISETP.NE.U32.AND UP0, UPT, UR6, UR11, UPT ;  /* 0x0000000b0600728c */ /* 0x000fc8000bf05070 */
[----:B------:R-:W-:-:S09]  /*2ec0*/  UISETP.NE.AND.EX UP0, UPT, UR7, UR12, UPT, UP0 ;  /* 0x0000000c0700728c */ /* 0x000fd2000bf05300 */
[----:B------:R-:W-:Y:S05]  /*2ed0*/  BRA.U UP0, `(.L_x_217) ;  /* 0xffffffd100f07547 */ /* 0x000fea000b83ffff */
[----:B------:R-:W-:Y:S05]  /*2ee0*/  EXIT ;  /* 0x000000000000794d */ /* 0x000fea0003800000 */
.L_x_218:
        /* <DEDUP_REMOVED lines=9> */
.L_x_455:


//--------------------- .text._ZN3cub18CUB_300001_SM_10006detail10radix_sort31DeviceRadixSortSingleTileKernelINS1_5radix10policy_hubIiNS0_8NullTypeEyE10Policy1000ELNS0_9SortOrderE1EiS6_yNS1_21identity_decomposer_tEEEvPKT1_PSB_PKT2_PSF_T3_iiT4_ --------------------------
	.section	.text._ZN3cub18CUB_300001_SM_10006detail10radix_sort31DeviceRadixSortSingleTileKernelINS1_5radix10policy_hubIiNS0_8NullTypeEyE10Policy1000ELNS0_9SortOrderE1EiS6_yNS1_21identity_decomposer_tEEEvPKT1_PSB_PKT2_PSF_T3_iiT4_,"ax",@progbits
	.align	128
        .global         _ZN3cub18CUB_300001_SM_10006detail10radix_sort31DeviceRadixSortSingleTileKernelINS1_5radix10policy_hubIiNS0_8NullTypeEyE10Policy1000ELNS0_9SortOrderE1EiS6_yNS1_21identity_decomposer_tEEEvPKT1_PSB_PKT2_PSF_T3_iiT4_
        .type           _ZN3cub18CUB_300001_SM_10006detail10radix_sort31DeviceRadixSortSingleTileKernelINS1_5radix10policy_hubIiNS0_8NullTypeEyE10Policy1000ELNS0_9SortOrderE1EiS6_yNS1_21identity_decomposer_tEEEvPKT1_PSB_PKT2_PSF_T3_iiT4_,@function
        .size           _ZN3cub18CUB_300001_SM_10006detail10radix_sort31DeviceRadixSortSingleTileKernelINS1_5radix10policy_hubIiNS0_8NullTypeEyE10Policy1000ELNS0_9SortOrderE1EiS6_yNS1_21identity_decomposer_tEEEvPKT1_PSB_PKT2_PSF_T3_iiT4_,(.L_x_456 - _ZN3cub18CUB_300001_SM_10006detail10radix_sort31DeviceRadixSortSingleTileKernelINS1_5radix10policy_hubIiNS0_8NullTypeEyE10Policy1000ELNS0_9SortOrderE1EiS6_yNS1_21identity_decomposer_tEEEvPKT1_PSB_PKT2_PSF_T3_iiT4_)
        .other          _ZN3cub18CUB_300001_SM_10006detail10radix_sort31DeviceRadixSortSingleTileKernelINS1_5radix10policy_hubIiNS0_8NullTypeEyE10Policy1000ELNS0_9SortOrderE1EiS6_yNS1_21identity_decomposer_tEEEvPKT1_PSB_PKT2_PSF_T3_iiT4_,@"STO_CUDA_ENTRY STV_DEFAULT"
_ZN3cub18CUB_300001_SM_10006detail10radix_sort31DeviceRadixSortSingleTileKernelINS1_5radix10policy_hubIiNS0_8NullTypeEyE10Policy1000ELNS0_9SortOrderE1EiS6_yNS1_21identity_decomposer_tEEEvPKT1_PSB_PKT2_PSF_T3_iiT4_:
.text._ZN3cub18CUB_300001_SM_10006detail10radix_sort31DeviceRadixSortSingleTileKernelINS1_5radix10policy_hubIiNS0_8NullTypeEyE10Policy1000ELNS0_9SortOrderE1EiS6_yNS1_21identity_decomposer_tEEEvPKT1_PSB_PKT2_PSF_T3_iiT4_:
[----:B------:R-:W-:Y:S01]  /*0000*/  LDC R1, c[0x0][0x37c] ;  /* 0x0000df00ff017b82 */ /* 0x000fe20000000800 */
[----:B------:R-:W0:Y:S01]  /*0010*/  S2R R0, SR_TID.X ;  /* 0x0000000000007919 */ /* 0x000e220000002100 */
[----:B------:R-:W1:Y:S06]  /*0020*/  LDCU UR4, c[0x0][0x3a0] ;  /* 0x00007400ff0477ac */ /* 0x000e6c0008000800 */
[----:B------:R-:W2:Y:S01]  /*0030*/  LDC.64 R4, c[0x0][0x380] ;  /* 0x0000e000ff047b82 */ /* 0x000ea20000000a00 */
[----:B------:R-:W3:Y:S01]  /*0040*/  LDCU.64 UR8, c[0x0][0x358] ;  /* 0x00006b00ff0877ac */ /* 0x000ee20008000a00 */
[----:B------:R-:W-:Y:S01]  /*0050*/  IMAD.MOV.U32 R14, RZ, RZ, RZ ;  /* 0x000000ffff0e7224 */ /* 0x000fe200078e00ff */
[----:B------:R-:W-:-:S05]  /*0060*/  CS2R R20, SRZ ;  /* 0x0000000000147805 */ /* 0x000fca000001ff00 */
[----:B------:R-:W4:Y:S01]  /*0070*/  S2UR UR6, SR_CgaCtaId ;  /* 0x00000000000679c3 */ /* 0x000f220000008800 */
[----:B------:R-:W2:Y:S01]  /*0080*/  S2R R23, SR_LANEID ;  /* 0x0000000000177919 */ /* 0x000ea20000000000 */
[----:B------:R-:W-:Y:S01]  /*0090*/  CS2R R26, SRZ ;  /* 0x00000000001a7805 */ /* 0x000fe2000001ff00 */
[----:B------:R-:W1:Y:S01]  /*00a0*/  LDCU UR10, c[0x0][0x3ac] ;  /* 0x00007580ff0a77ac */ /* 0x000e620008000800 */
[----:B0-----:R-:W-:-:S04]  /*00b0*/  IMAD R7, R0, 0x13, RZ ;  /* 0x0000001300077824 */ /* 0x001fc800078e02ff */
[C---:B------:R-:W-:Y:S01]  /*00c0*/  VIADD R2, R7.reuse, 0x1 ;  /* 0x0000000107027836 */ /* 0x040fe20000000000 */
[C---:B-1----:R-:W-:Y:S01]  /*00d0*/  ISETP.GE.AND P1, PT, R7.reuse, UR4, PT ;  /* 0x0000000407007c0c */ /* 0x042fe2000bf26270 */
[----:B--2---:R-:W-:-:S03]  /*00e0*/  IMAD.WIDE.U32 R4, R7, 0x4, R4 ;  /* 0x0000000407047825 */ /* 0x004fc600078e0004 */
[----:B------:R-:W-:Y:S01]  /*00f0*/  ISETP.GE.AND P2, PT, R2, UR4, PT ;  /* 0x0000000402007c0c */ /* 0x000fe2000bf46270 */
[C---:B------:R-:W-:Y:S02]  /*0100*/  VIADD R2, R7.reuse, 0x2 ;  /* 0x0000000207027836 */ /* 0x040fe40000000000 */
[----:B------:R-:W-:-:S03]  /*0110*/  VIADD R3, R7, 0x3 ;  /* 0x0000000307037836 */ /* 0x000fc60000000000 */
[----:B------:R-:W-:Y:S01]  /*0120*/  ISETP.GE.AND P3, PT, R2, UR4, PT ;  /* 0x0000000402007c0c */ /* 0x000fe2000bf66270 */
[----:B------:R-:W-:Y:S01]  /*0130*/  VIADD R2, R7, 0x4 ;  /* 0x0000000407027836 */ /* 0x000fe20000000000 */
[----:B------:R-:W-:Y:S01]  /*0140*/  ISETP.GE.AND P4, PT, R3, UR4, PT ;  /* 0x0000000403007c0c */ /* 0x000fe2000bf86270 */
[----:B---3--:R-:W2:Y:S03]  /*0150*/  @!P1 LDG.E R12, desc[UR8][R4.64] ;  /* 0x00000008040c9981 */ /* 0x008ea6000c1e1900 */
[----:B------:R-:W-:Y:S01]  /*0160*/  ISETP.GE.AND P5, PT, R2, UR4, PT ;  /* 0x0000000402007c0c */ /* 0x000fe2000bfa6270 */
[----:B------:R-:W3:Y:S06]  /*0170*/  @!P2 LDG.E R6, desc[UR8][R4.64+0x4] ;  /* 0x000004080406a981 */ /* 0x000eec000c1e1900 */
[----:B------:R-:W5:Y:S04]  /*0180*/  @!P3 LDG.E R8, desc[UR8][R4.64+0x8] ;  /* 0x000008080408b981 */ /* 0x000f68000c1e1900 */
[----:B------:R-:W4:Y:S04]  /*0190*/  @!P4 LDG.E R9, desc[UR8][R4.64+0xc] ;  /* 0x00000c080409c981 */ /* 0x000f28000c1e1900 */
[----:B------:R-:W4:Y:S01]  /*01a0*/  @!P5 LDG.E R10, desc[UR8][R4.64+0x10] ;  /* 0x00001008040ad981 */ /* 0x000f22000c1e1900 */
[----:B------:R-:W-:-:S02]  /*01b0*/  VIADD R2, R7, 0x5 ;  /* 0x0000000507027836 */ /* 0x000fc40000000000 */
[C---:B------:R-:W-:Y:S02]  /*01c0*/  VIADD R3, R7.reuse, 0x6 ;  /* 0x0000000607037836 */ /* 0x040fe40000000000 */
[----:B------:R-:W-:Y:S01]  /*01d0*/  VIADD R11, R7, 0x7 ;  /* 0x00000007070b7836 */ /* 0x000fe20000000000 */
[----:B------:R-:W-:Y:S02]  /*01e0*/  ISETP.GE.AND P6, PT, R2, UR4, PT ;  /* 0x0000000402007c0c */ /* 0x000fe4000bfc6270 */
[----:B------:R-:W-:Y:S02]  /*01f0*/  ISETP.GE.AND P0, PT, R3, UR4, PT ;  /* 0x0000000403007c0c */ /* 0x000fe4000bf06270 */
[----:B------:R-:W-:Y:S01]  /*0200*/  CS2R R2, SRZ ;  /* 0x0000000000027805 */ /* 0x000fe2000001ff00 */
[----:B------:R-:W-:-:S08]  /*0210*/  VIADD R15, R7, 0xb ;  /* 0x0000000b070f7836 */ /* 0x000fd00000000000 */
[----:B------:R-:W4:Y:S01]  /*0220*/  @!P6 LDG.E R17, desc[UR8][R4.64+0x14] ;  /* 0x000014080411e981 */ /* 0x000f22000c1e1900 */
[----:B--2---:R-:W-:Y:S02]  /*0230*/  @!P1 LOP3.LUT R2, R12, 0x80000000, RZ, 0x3c, !PT ;  /* 0x800000000c029812 */ /* 0x004fe400078e3cff */
[----:B------:R-:W-:Y:S02]  /*0240*/  CS2R R12, SRZ ;  /* 0x00000000000c7805 */ /* 0x000fe4000001ff00 */
[----:B------:R-:W-:Y:S01]  /*0250*/  ISETP.GE.AND P1, PT, R11, UR4, PT ;  /* 0x000000040b007c0c */ /* 0x000fe2000bf26270 */
[C---:B------:R-:W-:Y:S01]  /*0260*/  VIADD R11, R7.reuse, 0x8 ;  /* 0x00000008070b7836 */ /* 0x040fe20000000000 */
[----:B---3--:R-:W-:Y:S01]  /*0270*/  @!P2 LOP3.LUT R3, R6, 0x80000000, RZ, 0x3c, !PT ;  /* 0x800000000603a812 */ /* 0x008fe200078e3cff */
[----:B------:R-:W-:-:S03]  /*0280*/  VIADD R6, R7, 0x9 ;  /* 0x0000000907067836 */ /* 0x000fc60000000000 */
[----:B------:R-:W-:Y:S01]  /*0290*/  ISETP.GE.AND P2, PT, R11, UR4, PT ;  /* 0x000000040b007c0c */ /* 0x000fe2000bf46270 */
[----:B------:R-:W-:Y:S01]  /*02a0*/  VIADD R11, R7, 0xa ;  /* 0x0000000a070b7836 */ /* 0x000fe20000000000 */
[----:B-----5:R-:W-:Y:S02]  /*02b0*/  @!P3 LOP3.LUT R12, R8, 0x80000000, RZ, 0x3c, !PT ;  /* 0x80000000080cb812 */ /* 0x020fe400078e3cff */
[----:B------:R-:W-:Y:S02]  /*02c0*/  ISETP.GE.AND P3, PT, R6, UR4, PT ;  /* 0x0000000406007c0c */ /* 0x000fe4000bf66270 */
[----:B----4-:R-:W-:Y:S01]  /*02d0*/  @!P4 LOP3.LUT R13, R9, 0x80000000, RZ, 0x3c, !PT ;  /* 0x80000000090dc812 */ /* 0x010fe200078e3cff */
[----:B------:R-:W2:Y:S01]  /*02e0*/  @!P0 LDG.E R6, desc[UR8][R4.64+0x18] ;  /* 0x0000180804068981 */ /* 0x000ea2000c1e1900 */
[----:B------:R-:W-:Y:S02]  /*02f0*/  ISETP.GE.AND P4, PT, R11, UR4, PT ;  /* 0x000000040b007c0c */ /* 0x000fe4000bf86270 */
[----:B------:R-:W-:Y:S01]  /*0300*/  @!P5 LOP3.LUT R14, R10, 0x80000000, RZ, 0x3c, !PT ;  /* 0x800000000a0ed812 */ /* 0x000fe200078e3cff */
[----:B------:R-:W3:Y:S01]  /*0310*/  @!P1 LDG.E R8, desc[UR8][R4.64+0x1c] ;  /* 0x00001c0804089981 */ /* 0x000ee2000c1e1900 */
[----:B------:R-:W-:-:S03]  /*0320*/  ISETP.GE.AND P5, PT, R15, UR4, PT ;  /* 0x000000040f007c0c */ /* 0x000fc6000bfa6270 */
[----:B------:R-:W4:Y:S04]  /*0330*/  @!P2 LDG.E R9, desc[UR8][R4.64+0x20] ;  /* 0x000020080409a981 */ /* 0x000f28000c1e1900 */
[----:B------:R-:W5:Y:S04]  /*0340*/  @!P3 LDG.E R10, desc[UR8][R4.64+0x24] ;  /* 0x00002408040ab981 */ /* 0x000f68000c1e1900 */
[----:B------:R-:W5:Y:S04]  /*0350*/  @!P4 LDG.E R11, desc[UR8][R4.64+0x28] ;  /* 0x00002808040bc981 */ /* 0x000f68000c1e1900 */
[----:B------:R-:W5:Y:S01]  /*0360*/  @!P5 LDG.E R22, desc[UR8][R4.64+0x2c] ;  /* 0x00002c080416d981 */ /* 0x000f62000c1e1900 */
[----:B------:R-:W-:-:S02]  /*0370*/  VIADD R16, R7, 0xc ;  /* 0x0000000c07107836 */ /* 0x000fc40000000000 */
[----:B------:R-:W-:Y:S01]  /*0380*/  IMAD.MOV.U32 R15, RZ, RZ, RZ ;  /* 0x000000ffff0f7224 */ /* 0x000fe200078e00ff */
[----:B------:R-:W-:Y:S01]  /*0390*/  @!P6 LOP3.LUT R15, R17, 0x80000000, RZ, 0x3c, !PT ;  /* 0x80000000110fe812 */ /* 0x000fe200078e3cff */
[C---:B------:R-:W-:Y:S01]  /*03a0*/  VIADD R18, R7.reuse, 0xd ;  /* 0x0000000d07127836 */ /* 0x040fe20000000000 */
[----:B------:R-:W-:Y:S01]  /*03b0*/  ISETP.GE.AND P6, PT, R16, UR4, PT ;  /* 0x0000000410007c0c */ /* 0x000fe2000bfc6270 */
[----:B------:R-:W-:Y:S01]  /*03c0*/  VIADD R19, R7, 0xe ;  /* 0x0000000e07137836 */ /* 0x000fe20000000000 */
[----:B------:R-:W-:-:S11]  /*03d0*/  CS2R R16, SRZ ;  /* 0x0000000000107805 */ /* 0x000fd6000001ff00 */
[----:B------:R-:W5:Y:S01]  /*03e0*/  @!P6 LDG.E R24, desc[UR8][R4.64+0x30] ;  /* 0x000030080418e981 */ /* 0x000f62000c1e1900 */
[----:B--2---:R-:W-:Y:S01]  /*03f0*/  @!P0 LOP3.LUT R16, R6, 0x80000000, RZ, 0x3c, !PT ;  /* 0x8000000006108812 */ /* 0x004fe200078e3cff */
[----:B------:R-:W-:Y:S01]  /*0400*/  VIADD R6, R7, 0xf ;  /* 0x0000000f07067836 */ /* 0x000fe20000000000 */
[----:B------:R-:W-:Y:S02]  /*0410*/  ISETP.GE.AND P0, PT, R18, UR4, PT ;  /* 0x0000000412007c0c */ /* 0x000fe4000bf06270 */
[----:B---3--:R-:W-:Y:S02]  /*0420*/  @!P1 LOP3.LUT R17, R8, 0x80000000, RZ, 0x3c, !PT ;  /* 0x8000000008119812 */ /* 0x008fe400078e3cff */
[----:B------:R-:W-:Y:S02]  /*0430*/  ISETP.GE.AND P1, PT, R19, UR4, PT ;  /* 0x0000000413007c0c */ /* 0x000fe4000bf26270 */
[----:B------:R-:W-:Y:S02]  /*0440*/  CS2R R18, SRZ ;  /* 0x0000000000127805 */ /* 0x000fe4000001ff00 */
[----:B----4-:R-:W-:Y:S01]  /*0450*/  @!P2 LOP3.LUT R18, R9, 0x80000000, RZ, 0x3c, !PT ;  /* 0x800000000912a812 */ /* 0x010fe200078e3cff */
[C---:B------:R-:W-:Y:S01]  /*0460*/  VIADD R8, R7.reuse, 0x10 ;  /* 0x0000001007087836 */ /* 0x040fe20000000000 */
[----:B------:R-:W-:Y:S01]  /*0470*/  ISETP.GE.AND P2, PT, R6, UR4, PT ;  /* 0x0000000406007c0c */ /* 0x000fe2000bf46270 */
[----:B------:R-:W-:-:S02]  /*0480*/  VIADD R6, R7, 0x11 ;  /* 0x0000001107067836 */ /* 0x000fc40000000000 */
[----:B------:R-:W-:Y:S01]  /*0490*/  VIADD R7, R7, 0x12 ;  /* 0x0000001207077836 */ /* 0x000fe20000000000 */
[----:B-----5:R-:W-:Y:S02]  /*04a0*/  @!P3 LOP3.LUT R19, R10, 0x80000000, RZ, 0x3c, !PT ;  /* 0x800000000a13b812 */ /* 0x020fe400078e3cff */
[----:B------:R-:W-:Y:S02]  /*04b0*/  @!P4 LOP3.LUT R20, R11, 0x80000000, RZ, 0x3c, !PT ;  /* 0x800000000b14c812 */ /* 0x000fe400078e3cff */
[----:B------:R-:W-:Y:S02]  /*04c0*/  ISETP.GE.AND P3, PT, R8, UR4, PT ;  /* 0x0000000408007c0c */ /* 0x000fe4000bf66270 */
[----:B------:R-:W-:Y:S02]  /*04d0*/  @!P5 LOP3.LUT R21, R22, 0x80000000, RZ, 0x3c, !PT ;  /* 0x800000001615d812 */ /* 0x000fe400078e3cff */
[----:B------:R-:W-:Y:S01]  /*04e0*/  ISETP.GE.AND P4, PT, R6, UR4, PT ;  /* 0x0000000406007c0c */ /* 0x000fe2000bf86270 */
[----:B------:R-:W2:Y:S01]  /*04f0*/  @!P2 LDG.E R8, desc[UR8][R4.64+0x3c] ;  /* 0x00003c080408a981 */ /* 0x000ea2000c1e1900 */
[----:B------:R-:W-:Y:S01]  /*0500*/  ISETP.GE.AND P5, PT, R7, UR4, PT ;  /* 0x0000000407007c0c */ /* 0x000fe2000bfa6270 */
[----:B------:R-:W0:Y:S02]  /*0510*/  LDCU.64 UR4, c[0x0][0x3a8] ;  /* 0x00007500ff0477ac */ /* 0x000e240008000a00 */
[----:B------:R-:W3:Y:S04]  /*0520*/  @!P0 LDG.E R6, desc[UR8][R4.64+0x34] ;  /* 0x0000340804068981 */ /* 0x000ee8000c1e1900 */
[----:B------:R-:W4:Y:S04]  /*0530*/  @!P1 LDG.E R7, desc[UR8][R4.64+0x38] ;  /* 0x0000380804079981 */ /* 0x000f28000c1e1900 */
[----:B------:R-:W5:Y:S04]  /*0540*/  @!P3 LDG.E R9, desc[UR8][R4.64+0x40] ;  /* 0x000040080409b981 */ /* 0x000f68000c1e1900 */
[----:B------:R-:W5:Y:S04]  /*0550*/  @!P4 LDG.E R10, desc[UR8][R4.64+0x44] ;  /* 0x00004408040ac981 */ /* 0x000f68000c1e1900 */
[----:B------:R-:W5:Y:S01]  /*0560*/  @!P5 LDG.E R11, desc[UR8][R4.64+0x48] ;  /* 0x00004808040bd981 */ /* 0x000f62000c1e1900 */
[----:B0-----:R-:W-:-:S02]  /*0570*/  UIADD3 UR7, UPT, UPT, UR4, 0x6, URZ ;  /* 0x0000000604077890 */ /* 0x001fc4000fffe0ff */
[----:B------:R-:W-:-:S03]  /*0580*/  UIADD3 UR5, UPT, UPT, -UR4, UR5, URZ ;  /* 0x0000000504057290 */ /* 0x000fc6000fffe1ff */
[----:B------:R-:W-:Y:S02]  /*0590*/  UMOV UR4, 0x400 ;  /* 0x0000040000047882 */ /* 0x000fe40000000000 */
[----:B------:R-:W-:Y:S01]  /*05a0*/  ULEA UR4, UR6, UR4, 0x18 ;  /* 0x0000000406047291 */ /* 0x000fe2000f8ec0ff */
[----:B------:R-:W-:-:S05]  /*05b0*/  IMAD.MOV.U32 R22, RZ, RZ, RZ ;  /* 0x000000ffff167224 */ /* 0x000fca00078e00ff */
[----:B------:R-:W-:Y:S02]  /*05c0*/  LEA R29, R0, UR4, 0x2 ;  /* 0x00000004001d7c11 */ /* 0x000fe4000f8e10ff */
[----:B------:R-:W-:Y:S02]  /*05d0*/  SHF.R.U32.HI R105, RZ, 0x5, R0 ;  /* 0x00000005ff697819 */ /* 0x000fe40000011600 */
[----:B------:R-:W-:Y:S01]  /*05e0*/  @!P6 LOP3.LUT R22, R24, 0x80000000, RZ, 0x3c, !PT ;  /* 0x800000001816e812 */ /* 0x000fe200078e3cff */
[C---:B------:R-:W-:Y:S01]  /*05f0*/  IMAD R31, R0.reuse, 0x80, R29 ;  /* 0x00000080001f7824 */ /* 0x040fe200078e021d */
[----:B------:R-:W-:Y:S01]  /*0600*/  CS2R R24, SRZ ;  /* 0x0000000000187805 */ /* 0x000fe2000001ff00 */
[----:B------:R-:W-:Y:S01]  /*0610*/  IMAD.MOV.U32 R28, RZ, RZ, RZ ;  /* 0x000000ffff1c7224 */ /* 0x000fe200078e00ff */
[----:B------:R-:W-:Y:S01]  /*0620*/  LEA R32, R105, UR4, 0x2 ;  /* 0x0000000469207c11 */ /* 0x000fe2000f8e10ff */
[----:B------:R-:W-:Y:S02]  /*0630*/  IMAD.MOV.U32 R30, RZ, RZ, RZ ;  /* 0x000000ffff1e7224 */ /* 0x000fe400078e00ff */
[----:B------:R-:W-:Y:S01]  /*0640*/  IMAD R33, R0, -0x38, R31 ;  /* 0xffffffc800217824 */ /* 0x000fe200078e021f */
[----:B------:R-:W-:Y:S01]  /*0650*/  BAR.SYNC.DEFER_BLOCKING 0x0 ;  /* 0x0000000000007b1d */ /* 0x000fe20000010000 */
[----:B--2---:R-:W-:-:S02]  /*0660*/  @!P2 LOP3.LUT R26, R8, 0x80000000, RZ, 0x3c, !PT ;  /* 0x80000000081aa812 */ /* 0x004fc400078e3cff */
[----:B---3--:R-:W-:Y:S02]  /*0670*/  @!P0 LOP3.LUT R24, R6, 0x80000000, RZ, 0x3c, !PT ;  /* 0x8000000006188812 */ /* 0x008fe400078e3cff */
[----:B----4-:R-:W-:Y:S02]  /*0680*/  @!P1 LOP3.LUT R25, R7, 0x80000000, RZ, 0x3c, !PT ;  /* 0x8000000007199812 */ /* 0x010fe400078e3cff */
[----:B-----5:R-:W-:Y:S02]  /*0690*/  @!P3 LOP3.LUT R27, R9, 0x80000000, RZ, 0x3c, !PT ;  /* 0x80000000091bb812 */ /* 0x020fe400078e3cff */
[----:B------:R-:W-:Y:S02]  /*06a0*/  @!P4 LOP3.LUT R28, R10, 0x80000000, RZ, 0x3c, !PT ;  /* 0x800000000a1cc812 */ /* 0x000fe400078e3cff */
[----:B------:R-:W-:-:S07]  /*06b0*/  @!P5 LOP3.LUT R30, R11, 0x80000000, RZ, 0x3c, !PT ;  /* 0x800000000b1ed812 */ /* 0x000fce00078e3cff */
.L_x_220:
[----:B------:R-:W-:Y:S01]  /*06c0*/  UISETP.LT.AND UP0, UPT, UR5, 0x6, UPT ;  /* 0x000000060500788c */ /* 0x000fe2000bf01270 */
[----:B------:R-:W-:Y:S01]  /*06d0*/  STS [R29], RZ ;  /* 0x000000ff1d007388 */ /* 0x000fe20000000800 */
[----:B------:R-:W-:Y:S01]  /*06e0*/  UIADD3 UR6, UPT, UPT, UR7, -0x6, URZ ;  /* 0xfffffffa07067890 */ /* 0x000fe2000fffe0ff */
[----:B------:R-:W-:Y:S01]  /*06f0*/  ISETP.NE.AND P1, PT, R23, 0x1f, PT ;  /* 0x0000001f1700780c */ /* 0x000fe20003f25270 */
[----:B------:R-:W-:Y:S01]  /*0700*/  USEL UR4, UR5, 0x6, UP0 ;  /* 0x0000000605047887 */ /* 0x000fe20008000000 */
[----:B------:R-:W-:Y:S01]  /*0710*/  STS [R29+0x400], RZ ;  /* 0x000400ff1d007388 */ /* 0x000fe20000000800 */
[C---:B------:R-:W-:Y:S01]  /*0720*/  ISETP.NE.AND P2, PT, R105.reuse, 0x6, PT ;  /* 0x000000066900780c */ /* 0x040fe20003f45270 */
[----:B------:R-:W-:Y:S01]  /*0730*/  UISETP.GE.AND UP0, UPT, UR7, UR10, UPT ;  /* 0x0000000a0700728c */ /* 0x000fe2000bf06270 */
[----:B0-2---:R-:W-:Y:S01]  /*0740*/  SHF.R.U32.HI R4, RZ, UR6, R2 ;  /* 0x00000006ff047c19 */ /* 0x005fe20008011602 */
[----:B------:R-:W-:Y:S01]  /*0750*/  UBMSK UR4, URZ, UR4 ;  /* 0x00000004ff04729b */ /* 0x000fe20008000000 */
[----:B------:R-:W-:Y:S01]  /*0760*/  STS [R29+0x800], RZ ;  /* 0x000800ff1d007388 */ /* 0x000fe20000000800 */
[----:B------:R-:W-:-:S03]  /*0770*/  ISETP.NE.AND P3, PT, R105, 0x7, PT ;  /* 0x000000076900780c */ /* 0x000fc60003f65270 */
[----:B------:R-:W-:Y:S01]  /*0780*/  STS [R29+0xc00], RZ ;  /* 0x000c00ff1d007388 */ /* 0x000fe20000000800 */
[----:B------:R-:W-:-:S03]  /*0790*/  LOP3.LUT R4, R4, UR4, RZ, 0xc0, !PT ;  /* 0x0000000404047c12 */ /* 0x000fc6000f8ec0ff */
[----:B------:R-:W-:Y:S02]  /*07a0*/  STS [R29+0x1000], RZ ;  /* 0x001000ff1d007388 */ /* 0x000fe40000000800 */
[----:B------:R-:W-:Y:S01]  /*07b0*/  IMAD.SHL.U32 R5, R4, 0x400, RZ ;  /* 0x0000040004057824 */ /* 0x000fe200078e00ff */
[----:B------:R-:W-:Y:S01]  /*07c0*/  SHF.R.U32.HI R4, RZ, 0x4, R4 ;  /* 0x00000004ff047819 */ /* 0x000fe20000011604 */
[----:B------:R-:W-:Y:S03]  /*07d0*/  STS [R29+0x1400], RZ ;  /* 0x001400ff1d007388 */ /* 0x000fe60000000800 */
[----:B------:R-:W-:Y:S01]  /*07e0*/  LOP3.LUT R36, R5, 0x7c00, RZ, 0xc, !PT ;  /* 0x00007c0005247812 */ /* 0x000fe200078e0cff */
[----:B------:R-:W-:Y:S01]  /*07f0*/  STS [R29+0x1800], RZ ;  /* 0x001800ff1d007388 */ /* 0x000fe20000000800 */
[----:B------:R-:W-:-:S03]  /*0800*/  LOP3.LUT R4, R4, 0xffffffe, RZ, 0xc0, !PT ;  /* 0x0ffffffe04047812 */ /* 0x000fc600078ec0ff */
[----:B------:R-:W-:Y:S01]  /*0810*/  STS [R29+0x1c00], RZ ;  /* 0x001c00ff1d007388 */ /* 0x000fe20000000800 */
[----:B------:R-:W-:Y:S02]  /*0820*/  IADD3 R36, PT, PT, -R4, R29, R36 ;  /* 0x0000001d04247210 */ /* 0x000fe40007ffe124 */
[----:B------:R-:W-:Y:S01]  /*0830*/  SHF.R.U32.HI R4, RZ, UR6, R3 ;  /* 0x00000006ff047c19 */ /* 0x000fe20008011603 */
[----:B------:R-:W-:Y:S03]  /*0840*/  STS [R29+0x2000], RZ ;  /* 0x002000ff1d007388 */ /* 0x000fe60000000800 */
[----:B------:R-:W-:Y:S01]  /*0850*/  LOP3.LUT R4, R4, UR4, RZ, 0xc0, !PT ;  /* 0x0000000404047c12 */ /* 0x000fe2000f8ec0ff */
[----:B------:R-:W-:Y:S03]  /*0860*/  STS [R29+0x2400], RZ ;  /* 0x002400ff1d007388 */ /* 0x000fe60000000800 */
[----:B------:R-:W-:Y:S01]  /*0870*/  SHF.R.U32.HI R6, RZ, 0x4, R4 ;  /* 0x00000004ff067819 */ /* 0x000fe20000011604 */
[----:B------:R-:W-:Y:S01]  /*0880*/  STS [R29+0x2800], RZ ;  /* 0x002800ff1d007388 */ /* 0x000fe20000000800 */
[----:B------:R-:W-:-:S02]  /*0890*/  IMAD.SHL.U32 R5, R4, 0x400, RZ ;  /* 0x0000040004057824 */ /* 0x000fc400078e00ff */
[----:B------:R-:W-:Y:S01]  /*08a0*/  LOP3.LUT R6, R6, 0xffffffe, RZ, 0xc0, !PT ;  /* 0x0ffffffe06067812 */ /* 0x000fe200078ec0ff */
[----:B------:R-:W-:Y:S02]  /*08b0*/  STS [R29+0x2c00], RZ ;  /* 0x002c00ff1d007388 */ /* 0x000fe40000000800 */
[----:B------:R-:W-:Y:S02]  /*08c0*/  LOP3.LUT R4, R5, 0x7c00, RZ, 0xc, !PT ;  /* 0x00007c0005047812 */ /* 0x000fe400078e0cff */
[----:B------:R-:W-:Y:S02]  /*08d0*/  STS [R29+0x3000], RZ ;  /* 0x003000ff1d007388 */ /* 0x000fe40000000800 */
[----:B------:R-:W-:Y:S02]  /*08e0*/  IADD3 R37, PT, PT, -R6, R29, R4 ;  /* 0x0000001d06257210 */ /* 0x000fe40007ffe104 */
[----:B------:R-:W-:Y:S01]  /*08f0*/  STS [R29+0x3400], RZ ;  /* 0x003400ff1d007388 */ /* 0x000fe20000000800 */
[----:B------:R-:W-:-:S03]  /*0900*/  SHF.R.U32.HI R4, RZ, UR6, R12 ;  /* 0x00000006ff047c19 */ /* 0x000fc6000801160c */
        /* <DEDUP_REMOVED lines=10> */
[----:B------:R-:W-:-:S03]  /*09b0*/  IADD3 R39, PT, PT, -R39, R29, R6 ;  /* 0x0000001d27277210 */ /* 0x000fc60007ffe106 */
[----:B------:R-:W-:Y:S04]  /*09c0*/  STS [R29+0x4c00], RZ ;  /* 0x004c00ff1d007388 */ /* 0x000fe80000000800 */
        /* <DEDUP_REMOVED lines=13> */
[----:B------:R-:W0:Y:S02]  /*0aa0*/  LDS.U16 R34, [R36+0x2] ;  /* 0x0000020024227984 */ /* 0x000e240000000400 */
[----:B0-----:R-:W-:-:S05]  /*0ab0*/  VIADD R5, R34, 0x1 ;  /* 0x0000000122057836 */ /* 0x001fca0000000000 */
[----:B------:R0:W-:Y:S04]  /*0ac0*/  STS.U16 [R36+0x2], R5 ;  /* 0x0000020524007388 */ /* 0x0001e80000000400 */
[----:B------:R-:W1:Y:S01]  /*0ad0*/  LDS.U16 R38, [R37+0x2] ;  /* 0x0000020025267984 */ /* 0x000e620000000400 */
[----:B0-----:R-:W-:-:S04]  /*0ae0*/  SHF.R.U32.HI R5, RZ, UR6, R13 ;  /* 0x00000006ff057c19 */ /* 0x001fc8000801160d */
[----:B------:R-:W-:-:S05]  /*0af0*/  LOP3.LUT R5, R5, UR4, RZ, 0xc0, !PT ;  /* 0x0000000405057c12 */ /* 0x000fca000f8ec0ff */
[----:B------:R-:W-:Y:S01]  /*0b00*/  IMAD.SHL.U32 R6, R5, 0x400, RZ ;  /* 0x0000040005067824 */ /* 0x000fe200078e00ff */
[----:B------:R-:W-:-:S04]  /*0b10*/  SHF.R.U32.HI R5, RZ, 0x4, R5 ;  /* 0x00000004ff057819 */ /* 0x000fc80000011605 */
[----:B------:R-:W-:Y:S02]  /*0b20*/  LOP3.LUT R8, R6, 0x7c00, RZ, 0xc, !PT ;  /* 0x00007c0006087812 */ /* 0x000fe400078e0cff */
[----:B------:R-:W-:-:S04]  /*0b30*/  LOP3.LUT R5, R5, 0xffffffe, RZ, 0xc0, !PT ;  /* 0x0ffffffe05057812 */ /* 0x000fc800078ec0ff */
[----:B------:R-:W-:Y:S01]  /*0b40*/  IADD3 R41, PT, PT, -R5, R29, R8 ;  /* 0x0000001d05297210 */ /* 0x000fe20007ffe108 */
[----:B-1----:R-:W-:-:S05]  /*0b50*/  VIADD R4, R38, 0x1 ;  /* 0x0000000126047836 */ /* 0x002fca0000000000 */
[----:B------:R0:W-:Y:S04]  /*0b60*/  STS.U16 [R37+0x2], R4 ;  /* 0x0000020425007388 */ /* 0x0001e80000000400 */
[----:B------:R-:W1:Y:S01]  /*0b70*/  LDS.U16 R40, [R39+0x2] ;  /* 0x0000020027287984 */ /* 0x000e620000000400 */
[----:B0-----:R-:W-:-:S04]  /*0b80*/  SHF.R.U32.HI R4, RZ, UR6, R14 ;  /* 0x00000006ff047c19 */ /* 0x001fc8000801160e */
[----:B------:R-:W-:-:S05]  /*0b90*/  LOP3.LUT R4, R4, UR4, RZ, 0xc0, !PT ;  /* 0x0000000404047c12 */ /* 0x000fca000f8ec0ff */
[----:B------:R-:W-:Y:S01]  /*0ba0*/  IMAD.SHL.U32 R5, R4, 0x400, RZ ;  /* 0x0000040004057824 */ /* 0x000fe200078e00ff */
[----:B------:R-:W-:-:S04]  /*0bb0*/  SHF.R.U32.HI R4, RZ, 0x4, R4 ;  /* 0x00000004ff047819 */ /* 0x000fc80000011604 */
[----:B------:R-:W-:Y:S02]  /*0bc0*/  LOP3.LUT R8, R5, 0x7c00, RZ, 0xc, !PT ;  /* 0x00007c0005087812 */ /* 0x000fe400078e0cff */
[----:B------:R-:W-:Y:S02]  /*0bd0*/  LOP3.LUT R43, R4, 0xffffffe, RZ, 0xc0, !PT ;  /* 0x0ffffffe042b7812 */ /* 0x000fe400078ec0ff */
[----:B------:R-:W-:Y:S02]  /*0be0*/  SHF.R.U32.HI R5, RZ, UR6, R15 ;  /* 0x00000006ff057c19 */ /* 0x000fe4000801160f */
[----:B------:R-:W-:Y:S02]  /*0bf0*/  IADD3 R43, PT, PT, -R43, R29, R8 ;  /* 0x0000001d2b2b7210 */ /* 0x000fe40007ffe108 */
[----:B------:R-:W-:Y:S01]  /*0c00*/  LOP3.LUT R5, R5, UR4, RZ, 0xc0, !PT ;  /* 0x0000000405057c12 */ /* 0x000fe2000f8ec0ff */
[----:B-1----:R-:W-:-:S05]  /*0c10*/  VIADD R6, R40, 0x1 ;  /* 0x0000000128067836 */ /* 0x002fca0000000000 */
[----:B------:R0:W-:Y:S04]  /*0c20*/  STS.U16 [R39+0x2], R6 ;  /* 0x0000020627007388 */ /* 0x0001e80000000400 */
[----:B------:R-:W1:Y:S01]  /*0c30*/  LDS.U16 R42, [R41+0x2] ;  /* 0x00000200292a7984 */ /* 0x000e620000000400 */
[----:B0-----:R-:W-:Y:S01]  /*0c40*/  IMAD.SHL.U32 R6, R5, 0x400, RZ ;  /* 0x0000040005067824 */ /* 0x001fe200078e00ff */
        /* <DEDUP_REMOVED lines=127> */
[----:B0-----:R-:W-:Y:S01]  /*1440*/  SHF.R.U32.HI R4, RZ, UR6, R30 ;  /* 0x00000006ff047c19 */ /* 0x001fe2000801161e */
[----:B------:R-:W0:Y:S03]  /*1450*/  S2UR UR6, SR_CgaCtaId ;  /* 0x00000000000679c3 */ /* 0x000e260000008800 */
[----:B------:R-:W-:Y:S01]  /*1460*/  LOP3.LUT R4, R4, UR4, RZ, 0xc0, !PT ;  /* 0x0000000404047c12 */ /* 0x000fe2000f8ec0ff */
[----:B------:R-:W-:-:S04]  /*1470*/  UMOV UR4, 0x400 ;  /* 0x0000040000047882 */ /* 0x000fc80000000000 */
[----:B------:R-:W-:Y:S01]  /*1480*/  IMAD.SHL.U32 R5, R4, 0x400, RZ ;  /* 0x0000040004057824 */ /* 0x000fe200078e00ff */
[----:B------:R-:W-:-:S04]  /*1490*/  SHF.R.U32.HI R4, RZ, 0x4, R4 ;  /* 0x00000004ff047819 */ /* 0x000fc80000011604 */
[----:B------:R-:W-:Y:S02]  /*14a0*/  LOP3.LUT R8, R5, 0x7c00, RZ, 0xc, !PT ;  /* 0x00007c0005087812 */ /* 0x000fe400078e0cff */
[----:B------:R-:W-:-:S04]  /*14b0*/  LOP3.LUT R71, R4, 0xffffffe, RZ, 0xc0, !PT ;  /* 0x0ffffffe04477812 */ /* 0x000fc800078ec0ff */
[----:B------:R-:W-:Y:S01]  /*14c0*/  IADD3 R71, PT, PT, -R71, R29, R8 ;  /* 0x0000001d47477210 */ /* 0x000fe20007ffe108 */
[----:B0-----:R-:W-:Y:S01]  /*14d0*/  ULEA UR4, UR6, UR4, 0x18 ;  /* 0x0000000406047291 */ /* 0x001fe2000f8ec0ff */
[----:B-1----:R-:W-:-:S05]  /*14e0*/  VIADD R6, R68, 0x1 ;  /* 0x0000000144067836 */ /* 0x002fca0000000000 */
[----:B------:R-:W-:Y:S04]  /*14f0*/  STS.U16 [R67+0x2], R6 ;  /* 0x0000020643007388 */ /* 0x000fe80000000400 */
[----:B------:R-:W0:Y:S02]  /*1500*/  LDS.U16 R70, [R69+0x2] ;  /* 0x0000020045467984 */ /* 0x000e240000000400 */
[----:B0-----:R-:W-:-:S05]  /*1510*/  VIADD R4, R70, 0x1 ;  /* 0x0000000146047836 */ /* 0x001fca0000000000 */
[----:B------:R-:W-:Y:S04]  /*1520*/  STS.U16 [R69+0x2], R4 ;  /* 0x0000020445007388 */ /* 0x000fe80000000400 */
[----:B------:R-:W0:Y:S02]  /*1530*/  LDS.U16 R72, [R71+0x2] ;  /* 0x0000020047487984 */ /* 0x000e240000000400 */
[----:B0-----:R-:W-:-:S05]  /*1540*/  VIADD R6, R72, 0x1 ;  /* 0x0000000148067836 */ /* 0x001fca0000000000 */
[----:B------:R-:W-:Y:S01]  /*1550*/  STS.U16 [R71+0x2], R6 ;  /* 0x0000020647007388 */ /* 0x000fe20000000400 */
[----:B------:R-:W-:Y:S06]  /*1560*/  BAR.SYNC.DEFER_BLOCKING 0x0 ;  /* 0x0000000000007b1d */ /* 0x000fec0000010000 */
[----:B------:R-:W-:Y:S04]  /*1570*/  LDS R73, [R31] ;  /* 0x000000001f497984 */ /* 0x000fe80000000800 */
[----:B------:R-:W0:Y:S04]  /*1580*/  LDS R74, [R31+0x4] ;  /* 0x000004001f4a7984 */ /* 0x000e280000000800 */
        /* <DEDUP_REMOVED lines=13> */
[----:B------:R-:W1:Y:S01]  /*1660*/  LDS R86, [R31+0x34] ;  /* 0x000034001f567984 */ /* 0x000e620000000800 */
[----:B--2---:R-:W-:-:S03]  /*1670*/  IMAD.IADD R76, R76, 0x1, R75 ;  /* 0x000000014c4c7824 */ /* 0x004fc600078e024b */
[----:B------:R-:W2:Y:S01]  /*1680*/  LDS R87, [R31+0x38] ;  /* 0x000038001f577984 */ /* 0x000ea20000000800 */
[----:B---3--:R-:W-:-:S03]  /*1690*/  IMAD.IADD R77, R77, 0x1, R76 ;  /* 0x000000014d4d7824 */ /* 0x008fc600078e024c */
[----:B------:R-:W3:Y:S01]  /*16a0*/  LDS R88, [R31+0x3c] ;  /* 0x00003c001f587984 */ /* 0x000ee20000000800 */
[----:B----4-:R-:W-:-:S03]  /*16b0*/  IMAD.IADD R78, R78, 0x1, R77 ;  /* 0x000000014e4e7824 */ /* 0x010fc600078e024d */
[----:B------:R-:W4:Y:S01]  /*16c0*/  LDS R89, [R31+0x40] ;  /* 0x000040001f597984 */ /* 0x000f220000000800 */
[----:B-----5:R-:W-:-:S03]  /*16d0*/  IMAD.IADD R79, R79, 0x1, R78 ;  /* 0x000000014f4f7824 */ /* 0x020fc600078e024e */
[----:B------:R-:W5:Y:S01]  /*16e0*/  LDS R90, [R31+0x44] ;  /* 0x000044001f5a7984 */ /* 0x000f620000000800 */
[----:B------:R-:W-:-:S03]  /*16f0*/  IMAD.IADD R80, R80, 0x1, R79 ;  /* 0x0000000150507824 */ /* 0x000fc600078e024f */
        /* <DEDUP_REMOVED lines=29> */
[----:B------:R-:W-:-:S04]  /*18d0*/  IMAD.IADD R95, R95, 0x1, R94 ;  /* 0x000000015f5f7824 */ /* 0x000fc800078e025e */
[----:B0-----:R-:W-:-:S04]  /*18e0*/  IMAD.IADD R96, R96, 0x1, R95 ;  /* 0x0000000160607824 */ /* 0x001fc800078e025f */
[----:B-1----:R-:W-:-:S04]  /*18f0*/  IMAD.IADD R97, R97, 0x1, R96 ;  /* 0x0000000161617824 */ /* 0x002fc800078e0260 */
[----:B--2---:R-:W-:-:S04]  /*1900*/  IMAD.IADD R98, R98, 0x1, R97 ;  /* 0x0000000162627824 */ /* 0x004fc800078e0261 */
[----:B---3--:R-:W-:-:S04]  /*1910*/  IMAD.IADD R99, R99, 0x1, R98 ;  /* 0x0000000163637824 */ /* 0x008fc800078e0262 */
[----:B----4-:R-:W-:-:S04]  /*1920*/  IMAD.IADD R100, R100, 0x1, R99 ;  /* 0x0000000164647824 */ /* 0x010fc800078e0263 */
[----:B-----5:R-:W-:-:S04]  /*1930*/  IMAD.IADD R101, R101, 0x1, R100 ;  /* 0x0000000165657824 */ /* 0x020fc800078e0264 */
[----:B------:R-:W-:-:S04]  /*1940*/  IMAD.IADD R102, R102, 0x1, R101 ;  /* 0x0000000166667824 */ /* 0x000fc800078e0265 */
[----:B------:R-:W-:-:S04]  /*1950*/  IMAD.IADD R103, R103, 0x1, R102 ;  /* 0x0000000167677824 */ /* 0x000fc800078e0266 */
[----:B------:R-:W-:-:S04]  /*1960*/  IMAD.IADD R104, R104, 0x1, R103 ;  /* 0x0000000168687824 */ /* 0x000fc800078e0267 */
[----:B------:R-:W-:-:S05]  /*1970*/  IMAD.IADD R106, R5, 0x1, R104 ;  /* 0x00000001056a7824 */ /* 0x000fca00078e0268 */
        /* <DEDUP_REMOVED lines=8> */
[----:B------:R-:W0:Y:S02]  /*1a00*/  SHFL.UP P0, R107, R108, 0x10, RZ ;  /* 0x060000006c6b7989 */ /* 0x000e2400000000ff */
[----:B0-----:R-:W-:Y:S01]  /*1a10*/  @P0 IMAD.IADD R107, R108, 0x1, R107 ;  /* 0x000000016c6b0824 */ /* 0x001fe200078e026b */
[----:B------:R-:W-:-:S03]  /*1a20*/  ISETP.NE.AND P0, PT, R105, 0x1, PT ;  /* 0x000000016900780c */ /* 0x000fc60003f05270 */
[----:B------:R-:W-:Y:S01]  /*1a30*/  IMAD.IADD R106, R107, 0x1, -R106 ;  /* 0x000000016b6a7824 */ /* 0x000fe200078e0a6a */
[----:B------:R-:W-:Y:S01]  /*1a40*/  @!P1 STS [R32+0x8400], R107 ;  /* 0x0084006b20009388 */ /* 0x000fe20000000800 */
[----:B------:R-:W-:Y:S01]  /*1a50*/  BAR.SYNC.DEFER_BLOCKING 0x0 ;  /* 0x0000000000007b1d */ /* 0x000fe20000010000 */
[----:B------:R-:W-:-:S05]  /*1a60*/  ISETP.NE.AND P1, PT, R105, 0x4, PT ;  /* 0x000000046900780c */ /* 0x000fca0003f25270 */
[----:B------:R-:W0:Y:S04]  /*1a70*/  LDS.128 R4, [UR4+0x8400] ;  /* 0x00840004ff047984 */ /* 0x000e280008000c00 */
[----:B------:R-:W1:Y:S01]  /*1a80*/  LDS.128 R8, [UR4+0x8410] ;  /* 0x00841004ff087984 */ /* 0x000e620008000c00 */
[C---:B0-----:R-:W-:Y:S01]  /*1a90*/  SEL R35, R4.reuse, R35, !P0 ;  /* 0x0000002304237207 */ /* 0x041fe20004000000 */
[----:B------:R-:W-:Y:S01]  /*1aa0*/  IMAD.IADD R5, R4, 0x1, R5 ;  /* 0x0000000104057824 */ /* 0x000fe200078e0205 */
[----:B------:R-:W-:-:S03]  /*1ab0*/  ISETP.NE.AND P0, PT, R105, 0x2, PT ;  /* 0x000000026900780c */ /* 0x000fc60003f05270 */
[----:B------:R-:W-:Y:S01]  /*1ac0*/  IMAD.IADD R6, R6, 0x1, R5 ;  /* 0x0000000106067824 */ /* 0x000fe200078e0205 */
[----:B------:R-:W-:Y:S02]  /*1ad0*/  SEL R35, R5, R35, !P0 ;  /* 0x0000002305237207 */ /* 0x000fe40004000000 */
[----:B------:R-:W-:Y:S01]  /*1ae0*/  ISETP.NE.AND P0, PT, R105, 0x3, PT ;  /* 0x000000036900780c */ /* 0x000fe20003f05270 */
[----:B------:R-:W-:-:S03]  /*1af0*/  IMAD.IADD R7, R7, 0x1, R6 ;  /* 0x0000000107077824 */ /* 0x000fc600078e0206 */
[----:B------:R-:W-:Y:S01]  /*1b00*/  SEL R35, R6, R35, !P0 ;  /* 0x0000002306237207 */ /* 0x000fe20004000000 */
[----:B-1----:R-:W-:Y:S01]  /*1b10*/  IMAD.IADD R8, R7, 0x1, R8 ;  /* 0x0000000107087824 */ /* 0x002fe200078e0208 */
[----:B------:R-:W-:Y:S02]  /*1b20*/  ISETP.NE.AND P0, PT, R105, 0x5, PT ;  /* 0x000000056900780c */ /* 0x000fe40003f05270 */
[----:B------:R-:W-:Y:S01]  /*1b30*/  SEL R35, R7, R35, !P1 ;  /* 0x0000002307237207 */ /* 0x000fe20004800000 */
[----:B------:R-:W-:Y:S01]  /*1b40*/  IMAD.IADD R9, R9, 0x1, R8 ;  /* 0x0000000109097824 */ /* 0x000fe200078e0208 */
[----:B------:R-:W-:Y:S02]  /*1b50*/  ISETP.NE.AND P1, PT, R23, RZ, PT ;  /* 0x000000ff1700720c */ /* 0x000fe40003f25270 */
[----:B------:R-:W-:Y:S01]  /*1b60*/  SEL R35, R8, R35, !P0 ;  /* 0x0000002308237207 */ /* 0x000fe20004000000 */
[----:B------:R-:W-:Y:S01]  /*1b70*/  IMAD.IADD R10, R10, 0x1, R9 ;  /* 0x000000010a0a7824 */ /* 0x000fe200078e0209 */
[----:B------:R-:W-:-:S02]  /*1b80*/  ISETP.GT.U32.AND P0, PT, R0, 0x1f, PT ;  /* 0x0000001f0000780c */ /* 0x000fc40003f04070 */
[----:B------:R-:W-:Y:S01]  /*1b90*/  SEL R35, R9, R35, !P2 ;  /* 0x0000002309237207 */ /* 0x000fe20005000000 */
[----:B------:R-:W-:Y:S01]  /*1ba0*/  IMAD.IADD R11, R11, 0x1, R10 ;  /* 0x000000010b0b7824 */ /* 0x000fe200078e020a */
[----:B------:R-:W-:Y:S02]  /*1bb0*/  ISETP.GT.U32.OR P2, PT, R0, 0x1f, P1 ;  /* 0x0000001f0000780c */ /* 0x000fe40000f44470 */
[----:B------:R-:W-:Y:S02]  /*1bc0*/  SEL R4, R106, RZ, P1 ;  /* 0x000000ff6a047207 */ /* 0x000fe40000800000 */
[----:B------:R-:W-:-:S05]  /*1bd0*/  SEL R35, R10, R35, !P3 ;  /* 0x000000230a237207 */ /* 0x000fca0005800000 */
[----:B------:R-:W-:Y:S01]  /*1be0*/  @P0 IMAD.IADD R106, R35, 0x1, R4 ;  /* 0x00000001236a0824 */ /* 0x000fe200078e0204 */
[----:B------:R-:W-:-:S03]  /*1bf0*/  ISETP.NE.AND P0, PT, R0, RZ, PT ;  /* 0x000000ff0000720c */ /* 0x000fc60003f05270 */
[----:B------:R-:W-:-:S05]  /*1c00*/  @!P2 IMAD.U32 R106, R11, 0x10000, RZ ;  /* 0x000100000b6aa824 */ /* 0x000fca00078e00ff */
[----:B------:R-:W-:Y:S01]  /*1c10*/  @!P2 STS [UR4+0x8428], R106 ;  /* 0x0084286aff00a988 */ /* 0x000fe20008000804 */
[----:B------:R-:W-:Y:S06]  /*1c20*/  BAR.SYNC.DEFER_BLOCKING 0x0 ;  /* 0x0000000000007b1d */ /* 0x000fec0000010000 */
[----:B------:R-:W0:Y:S02]  /*1c30*/  LDS R4, [UR4+0x8428] ;  /* 0x00842804ff047984 */ /* 0x000e240008000800 */
[----:B0-----:R-:W-:-:S05]  /*1c40*/  SEL R5, R4, RZ, P0 ;  /* 0x000000ff04057207 */ /* 0x001fca0000000000 */
[----:B------:R-:W-:-:S04]  /*1c50*/  IMAD.IADD R4, R5, 0x1, R106 ;  /* 0x0000000105047824 */ /* 0x000fc800078e026a */
[--C-:B------:R-:W-:Y:S01]  /*1c60*/  IMAD.IADD R6, R73, 0x1, R4.reuse ;  /* 0x0000000149067824 */ /* 0x100fe200078e0204 */
[----:B------:R-:W-:Y:S01]  /*1c70*/  STS [R31], R4 ;  /* 0x000000041f007388 */ /* 0x000fe20000000800 */
[--C-:B------:R-:W-:Y:S02]  /*1c80*/  IMAD.IADD R74, R74, 0x1, R4.reuse ;  /* 0x000000014a4a7824 */ /* 0x100fe400078e0204 */
[--C-:B------:R-:W-:Y:S01]  /*1c90*/  IMAD.IADD R8, R75, 0x1, R4.reuse ;  /* 0x000000014b087824 */ /* 0x100fe200078e0204 */
[----:B------:R-:W-:Y:S01]  /*1ca0*/  STS [R31+0x4], R6 ;  /* 0x000004061f007388 */ /* 0x000fe20000000800 */
[--C-:B------:R-:W-:Y:S02]  /*1cb0*/  IMAD.IADD R76, R76, 0x1, R4.reuse ;  /* 0x000000014c4c7824 */ /* 0x100fe400078e0204 */
[--C-:B------:R-:W-:Y:S01]  /*1cc0*/  IMAD.IADD R10, R77, 0x1, R4.reuse ;  /* 0x000000014d0a7824 */ /* 0x100fe200078e0204 */
[----:B------:R-:W-:Y:S01]  /*1cd0*/  STS [R31+0x8], R74 ;  /* 0x0000084a1f007388 */ /* 0x000fe20000000800 */
[----:B------:R-:W-:-:S02]  /*1ce0*/  IMAD.IADD R78, R78, 0x1, R4 ;  /* 0x000000014e4e7824 */ /* 0x000fc400078e0204 */
[--C-:B------:R-:W-:Y:S01]  /*1cf0*/  IMAD.IADD R106, R79, 0x1, R4.reuse ;  /* 0x000000014f6a7824 */ /* 0x100fe200078e0204 */
[----:B------:R-:W-:Y:S01]  /*1d00*/  STS [R31+0xc], R8 ;  /* 0x00000c081f007388 */ /* 0x000fe20000000800 */
        /* <DEDUP_REMOVED lines=36> */
[----:B------:R-:W-:-:S03]  /*1f50*/  IMAD.IADD R104, R104, 0x1, R4 ;  /* 0x0000000168687824 */ /* 0x000fc600078e0204 */
[----:B------:R-:W-:Y:S04]  /*1f60*/  STS [R31+0x40], R88 ;  /* 0x000040581f007388 */ /* 0x000fe80000000800 */
        /* <DEDUP_REMOVED lines=15> */
[----:B------:R-:W-:Y:S01]  /*2060*/  STS [R31+0x80], R104 ;  /* 0x000080681f007388 */ /* 0x000fe20000000800 */
[----:B------:R-:W-:Y:S06]  /*2070*/  BAR.SYNC.DEFER_BLOCKING 0x0 ;  /* 0x0000000000007b1d */ /* 0x000fec0000010000 */
[----:B------:R-:W0:Y:S04]  /*2080*/  LDS.U16 R5, [R36+0x2] ;  /* 0x0000020024057984 */ /* 0x000e280000000400 */
[----:B------:R-:W1:Y:S04]  /*2090*/  LDS.U16 R37, [R37+0x2] ;  /* 0x0000020025257984 */ /* 0x000e680000000400 */
[----:B------:R-:W2:Y:S04]  /*20a0*/  LDS.U16 R39, [R39+0x2] ;  /* 0x0000020027277984 */ /* 0x000ea80000000400 */
[----:B------:R-:W3:Y:S04]  /*20b0*/  LDS.U16 R41, [R41+0x2] ;  /* 0x0000020029297984 */ /* 0x000ee80000000400 */
[----:B------:R-:W4:Y:S04]  /*20c0*/  LDS.U16 R43, [R43+0x2] ;  /* 0x000002002b2b7984 */ /* 0x000f280000000400 */
[----:B------:R-:W5:Y:S04]  /*20d0*/  LDS.U16 R45, [R45+0x2] ;  /* 0x000002002d2d7984 */ /* 0x000f680000000400 */
[----:B------:R-:W5:Y:S04]  /*20e0*/  LDS.U16 R47, [R47+0x2] ;  /* 0x000002002f2f7984 */ /* 0x000f680000000400 */
[----:B------:R-:W5:Y:S04]  /*20f0*/  LDS.U16 R49, [R49+0x2] ;  /* 0x0000020031317984 */ /* 0x000f680000000400 */
[----:B------:R-:W5:Y:S04]  /*2100*/  LDS.U16 R51, [R51+0x2] ;  /* 0x0000020033337984 */ /* 0x000f680000000400 */
[----:B------:R-:W5:Y:S04]  /*2110*/  LDS.U16 R53, [R53+0x2] ;  /* 0x0000020035357984 */ /* 0x000f680000000400 */
[----:B------:R-:W5:Y:S01]  /*2120*/  LDS.U16 R55, [R55+0x2] ;  /* 0x0000020037377984 */ /* 0x000f620000000400 */
[----:B0-----:R-:W-:-:S03]  /*2130*/  IMAD.IADD R5, R34, 0x1, R5 ;  /* 0x0000000122057824 */ /* 0x001fc600078e0205 */
[----:B------:R-:W0:Y:S01]  /*2140*/  LDS.U16 R57, [R57+0x2] ;  /* 0x0000020039397984 */ /* 0x000e220000000400 */
[----:B-1----:R-:W-:-:S03]  /*2150*/  IMAD.IADD R37, R38, 0x1, R37 ;  /* 0x0000000126257824 */ /* 0x002fc600078e0225 */
[----:B------:R-:W1:Y:S01]  /*2160*/  LDS.U16 R59, [R59+0x2] ;  /* 0x000002003b3b7984 */ /* 0x000e620000000400 */
[----:B--2---:R-:W-:-:S03]  /*2170*/  IMAD.IADD R39, R40, 0x1, R39 ;  /* 0x0000000128277824 */ /* 0x004fc600078e0227 */
[----:B------:R-:W2:Y:S01]  /*2180*/  LDS.U16 R61, [R61+0x2] ;  /* 0x000002003d3d7984 */ /* 0x000ea20000000400 */
[----:B---3--:R-:W-:-:S03]  /*2190*/  IMAD.IADD R41, R42, 0x1, R41 ;  /* 0x000000012a297824 */ /* 0x008fc600078e0229 */
[----:B------:R-:W3:Y:S01]  /*21a0*/  LDS.U16 R63, [R63+0x2] ;  /* 0x000002003f3f7984 */ /* 0x000ee20000000400 */
[----:B----4-:R-:W-:-:S03]  /*21b0*/  IMAD.IADD R43, R44, 0x1, R43 ;  /* 0x000000012c2b7824 */ /* 0x010fc600078e022b */
[----:B------:R-:W4:Y:S01]  /*21c0*/  LDS.U16 R65, [R65+0x2] ;  /* 0x0000020041417984 */ /* 0x000f220000000400 */
[----:B-----5:R-:W-:-:S03]  /*21d0*/  IMAD.IADD R45, R46, 0x1, R45 ;  /* 0x000000012e2d7824 */ /* 0x020fc600078e022d */
[----:B------:R-:W5:Y:S01]  /*21e0*/  LDS.U16 R67, [R67+0x2] ;  /* 0x0000020043437984 */ /* 0x000f620000000400 */
[----:B------:R-:W-:-:S03]  /*21f0*/  IMAD.IADD R47, R48, 0x1, R47 ;  /* 0x00000001302f7824 */ /* 0x000fc600078e022f */
[----:B------:R-:W5:Y:S01]  /*2200*/  LDS.U16 R69, [R69+0x2] ;  /* 0x0000020045457984 */ /* 0x000f620000000400 */
[----:B------:R-:W-:-:S03]  /*2210*/  IMAD.IADD R49, R50, 0x1, R49 ;  /* 0x0000000132317824 */ /* 0x000fc600078e0231 */
[----:B------:R-:W5:Y:S01]  /*2220*/  LDS.U16 R71, [R71+0x2] ;  /* 0x0000020047477984 */ /* 0x000f620000000400 */
[----:B------:R-:W-:Y:S02]  /*2230*/  IMAD.IADD R51, R52, 0x1, R51 ;  /* 0x0000000134337824 */ /* 0x000fe400078e0233 */
[----:B------:R-:W-:Y:S02]  /*2240*/  IMAD.IADD R53, R54, 0x1, R53 ;  /* 0x0000000136357824 */ /* 0x000fe400078e0235 */
[----:B------:R-:W-:Y:S02]  /*2250*/  IMAD.IADD R55, R56, 0x1, R55 ;  /* 0x0000000138377824 */ /* 0x000fe400078e0237 */
[----:B0-----:R-:W-:Y:S02]  /*2260*/  IMAD.IADD R57, R58, 0x1, R57 ;  /* 0x000000013a397824 */ /* 0x001fe400078e0239 */
[----:B-1----:R-:W-:Y:S02]  /*2270*/  IMAD.IADD R59, R60, 0x1, R59 ;  /* 0x000000013c3b7824 */ /* 0x002fe400078e023b */
[----:B--2---:R-:W-:-:S02]  /*2280*/  IMAD.IADD R61, R62, 0x1, R61 ;  /* 0x000000013e3d7824 */ /* 0x004fc400078e023d */
[----:B---3--:R-:W-:Y:S02]  /*2290*/  IMAD.IADD R63, R64, 0x1, R63 ;  /* 0x00000001403f7824 */ /* 0x008fe400078e023f */
[----:B----4-:R-:W-:Y:S02]  /*22a0*/  IMAD.IADD R65, R66, 0x1, R65 ;  /* 0x0000000142417824 */ /* 0x010fe400078e0241 */
[----:B-----5:R-:W-:Y:S02]  /*22b0*/  IMAD.IADD R67, R68, 0x1, R67 ;  /* 0x0000000144437824 */ /* 0x020fe400078e0243 */
[----:B------:R-:W-:Y:S02]  /*22c0*/  IMAD.IADD R69, R70, 0x1, R69 ;  /* 0x0000000146457824 */ /* 0x000fe400078e0245 */
[----:B------:R-:W-:Y:S01]  /*22d0*/  IMAD.IADD R71, R72, 0x1, R71 ;  /* 0x0000000148477824 */ /* 0x000fe200078e0247 */
[----:B------:R-:W-:Y:S06]  /*22e0*/  BAR.SYNC.DEFER_BLOCKING 0x0 ;  /* 0x0000000000007b1d */ /* 0x000fec0000010000 */
[----:B------:R-:W-:Y:S05]  /*22f0*/  BRA.U UP0, `(.L_x_219) ;  /* 0x0000000100f87547 */ /* 0x000fea000b800000 */
[----:B------:R-:W-:Y:S01]  /*2300*/  LEA R5, R5, UR4, 0x2 ;  /* 0x0000000405057c11 */ /* 0x000fe2000f8e10ff */
[----:B------:R-:W-:Y:S01]  /*2310*/  UIADD3 UR7, UPT, UPT, UR7, 0x6, URZ ;  /* 0x0000000607077890 */ /* 0x000fe2000fffe0ff */
[----:B------:R-:W-:Y:S01]  /*2320*/  LEA R4, R37, UR4, 0x2 ;  /* 0x0000000425047c11 */ /* 0x000fe2000f8e10ff */
[----:B------:R-:W-:Y:S01]  /*2330*/  UIADD3 UR5, UPT, UPT, UR5, -0x6, URZ ;  /* 0xfffffffa05057890 */ /* 0x000fe2000fffe0ff */
[----:B------:R-:W-:Y:S01]  /*2340*/  LEA R7, R39, UR4, 0x2 ;  /* 0x0000000427077c11 */ /* 0x000fe2000f8e10ff */
[----:B------:R0:W-:Y:S01]  /*2350*/  STS [R5], R2 ;  /* 0x0000000205007388 */ /* 0x0001e20000000800 */
[----:B------:R-:W-:Y:S02]  /*2360*/  LEA R6, R41, UR4, 0x2 ;  /* 0x0000000429067c11 */ /* 0x000fe4000f8e10ff */
[----:B------:R-:W-:Y:S01]  /*2370*/  LEA R9, R43, UR4, 0x2 ;  /* 0x000000042b097c11 */ /* 0x000fe2000f8e10ff */
[----:B------:R1:W-:Y:S01]  /*2380*/  STS [R4], R3 ;  /* 0x0000000304007388 */ /* 0x0003e20000000800 */
[----:B------:R-:W-:-:S02]  /*2390*/  LEA R8, R45, UR4, 0x2 ;  /* 0x000000042d087c11 */ /* 0x000fc4000f8e10ff */
[----:B------:R-:W-:Y:S01]  /*23a0*/  LEA R11, R47, UR4, 0x2 ;  /* 0x000000042f0b7c11 */ /* 0x000fe2000f8e10ff */
[----:B------:R2:W-:Y:S01]  /*23b0*/  STS [R7], R12 ;  /* 0x0000000c07007388 */ /* 0x0005e20000000800 */
[----:B------:R-:W-:Y:S02]  /*23c0*/  LEA R10, R49, UR4, 0x2 ;  /* 0x00000004310a7c11 */ /* 0x000fe4000f8e10ff */
[----:B0-----:R-:W-:Y:S01]  /*23d0*/  LEA R5, R51, UR4, 0x2 ;  /* 0x0000000433057c11 */ /* 0x001fe2000f8e10ff */
[----:B------:R0:W-:Y:S01]  /*23e0*/  STS [R6], R13 ;  /* 0x0000000d06007388 */ /* 0x0001e20000000800 */
[----:B------:R-:W-:Y:S02]  /*23f0*/  LEA R2, R53, UR4, 0x2 ;  /* 0x0000000435027c11 */ /* 0x000fe4000f8e10ff */
[----:B-1----:R-:W-:Y:S01]  /*2400*/  LEA R3, R55, UR4, 0x2 ;  /* 0x0000000437037c11 */ /* 0x002fe2000f8e10ff */
[----:B------:R1:W-:Y:S01]  /*2410*/  STS [R9], R14 ;  /* 0x0000000e09007388 */ /* 0x0003e20000000800 */
[----:B------:R-:W-:-:S02]  /*2420*/  LEA R4, R57, UR4, 0x2 ;  /* 0x0000000439047c11 */ /* 0x000fc4000f8e10ff */
[----:B--2---:R-:W-:Y:S01]  /*2430*/  LEA R7, R59, UR4, 0x2 ;  /* 0x000000043b077c11 */ /* 0x004fe2000f8e10ff */
[----:B------:R2:W-:Y:S01]  /*2440*/  STS [R8], R15 ;  /* 0x0000000f08007388 */ /* 0x0005e20000000800 */
[----:B0-----:R-:W-:-:S03]  /*2450*/  LEA R6, R63, UR4, 0x2 ;  /* 0x000000043f067c11 */ /* 0x001fc6000f8e10ff */
[----:B------:R0:W-:Y:S01]  /*2460*/  STS [R11], R16 ;  /* 0x000000100b007388 */ /* 0x0001e20000000800 */
[----:B-1----:R-:W-:-:S03]  /*2470*/  LEA R9, R61, UR4, 0x2 ;  /* 0x000000043d097c11 */ /* 0x002fc6000f8e10ff */
[----:B------:R-:W-:Y:S01]  /*2480*/  STS [R10], R17 ;  /* 0x000000110a007388 */ /* 0x000fe20000000800 */
[----:B--2---:R-:W-:-:S03]  /*2490*/  LEA R8, R67, UR4, 0x2 ;  /* 0x0000000443087c11 */ /* 0x004fc6000f8e10ff */
[----:B------:R1:W-:Y:S01]  /*24a0*/  STS [R5], R18 ;  /* 0x0000001205007388 */ /* 0x0003e20000000800 */
[----:B0-----:R-:W-:-:S03]  /*24b0*/  LEA R11, R65, UR4, 0x2 ;  /* 0x00000004410b7c11 */ /* 0x001fc6000f8e10ff */
[----:B------:R0:W-:Y:S04]  /*24c0*/  STS [R2], R19 ;  /* 0x0000001302007388 */ /* 0x0001e80000000800 */
[----:B------:R2:W-:Y:S01]  /*24d0*/  STS [R3], R20 ;  /* 0x0000001403007388 */ /* 0x0005e20000000800 */
[----:B-1----:R-:W-:-:S03]  /*24e0*/  LEA R5, R69, UR4, 0x2 ;  /* 0x0000000445057c11 */ /* 0x002fc6000f8e10ff */
[----:B------:R2:W-:Y:S01]  /*24f0*/  STS [R4], R21 ;  /* 0x0000001504007388 */ /* 0x0005e20000000800 */
[----:B0-----:R-:W-:-:S03]  /*2500*/  LEA R19, R71, UR4, 0x2 ;  /* 0x0000000447137c11 */ /* 0x001fc6000f8e10ff */
[----:B------:R2:W-:Y:S04]  /*2510*/  STS [R7], R22 ;  /* 0x0000001607007388 */ /* 0x0005e80000000800 */
[----:B------:R2:W-:Y:S04]  /*2520*/  STS [R9], R24 ;  /* 0x0000001809007388 */ /* 0x0005e80000000800 */
[----:B------:R2:W-:Y:S04]  /*2530*/  STS [R6], R25 ;  /* 0x0000001906007388 */ /* 0x0005e80000000800 */
[----:B------:R2:W-:Y:S04]  /*2540*/  STS [R11], R26 ;  /* 0x0000001a0b007388 */ /* 0x0005e80000000800 */
[----:B------:R2:W-:Y:S04]  /*2550*/  STS [R8], R27 ;  /* 0x0000001b08007388 */ /* 0x0005e80000000800 */
[----:B------:R2:W-:Y:S04]  /*2560*/  STS [R5], R28 ;  /* 0x0000001c05007388 */ /* 0x0005e80000000800 */
[----:B------:R2:W-:Y:S01]  /*2570*/  STS [R19], R30 ;  /* 0x0000001e13007388 */ /* 0x0005e20000000800 */
[----:B------:R-:W-:Y:S06]  /*2580*/  BAR.SYNC.DEFER_BLOCKING 0x0 ;  /* 0x0000000000007b1d */ /* 0x000fec0000010000 */
[----:B------:R2:W0:Y:S04]  /*2590*/  LDS R2, [R33] ;  /* 0x0000000021027984 */ /* 0x0004280000000800 */
[----:B------:R2:W1:Y:S04]  /*25a0*/  LDS R3, [R33+0x4] ;  /* 0x0000040021037984 */ /* 0x0004680000000800 */
[----:B------:R2:W3:Y:S04]  /*25b0*/  LDS R12, [R33+0x8] ;  /* 0x00000800210c7984 */ /* 0x0004e80000000800 */
[----:B------:R2:W4:Y:S04]  /*25c0*/  LDS R13, [R33+0xc] ;  /* 0x00000c00210d7984 */ /* 0x0005280000000800 */
[----:B------:R2:W0:Y:S04]  /*25d0*/  LDS R14, [R33+0x10] ;  /* 0x00001000210e7984 */ /* 0x0004280000000800 */
        /* <DEDUP_REMOVED lines=13> */
[----:B------:R2:W0:Y:S01]  /*26b0*/  LDS R30, [R33+0x48] ;  /* 0x00004800211e7984 */ /* 0x0004220000000800 */
[----:B------:R-:W-:Y:S06]  /*26c0*/  BAR.SYNC.DEFER_BLOCKING 0x0 ;  /* 0x0000000000007b1d */ /* 0x000fec0000010000 */
[----:B-1-34-:R-:W-:Y:S05]  /*26d0*/  BRA `(.L_x_220) ;  /* 0xffffffdc00f87947 */ /* 0x01afea000383ffff */
.L_x_219:
[----:B------:R-:W-:Y:S01]  /*26e0*/  LEA R5, R5, UR4, 0x2 ;  /* 0x0000000405057c11 */ /* 0x000fe2000f8e10ff */
[C---:B------:R-:W-:Y:S01]  /*26f0*/  IMAD R33, R0.reuse, -0x48, R33 ;  /* 0xffffffb800217824 */ /* 0x040fe200078e0221 */
[----:B------:R-:W-:Y:S01]  /*2700*/  LEA R4, R37, UR4, 0x2 ;  /* 0x0000000425047c11 */ /* 0x000fe2000f8e10ff */
[C---:B------:R-:W-:Y:S01]  /*2710*/  VIADD R7, R0.reuse, 0x100 ;  /* 0x0000010000077836 */ /* 0x040fe20000000000 */
[----:B------:R-:W-:Y:S01]  /*2720*/  LEA R39, R39, UR4, 0x2 ;  /* 0x0000000427277c11 */ /* 0x000fe2000f8e10ff */
[----:B------:R0:W-:Y:S01]  /*2730*/  STS [R5], R2 ;  /* 0x0000000205007388 */ /* 0x0001e20000000800 */
[----:B------:R-:W-:Y:S01]  /*2740*/  LEA R6, R41, UR4, 0x2 ;  /* 0x0000000429067c11 */ /* 0x000fe2000f8e10ff */
[----:B------:R-:W-:Y:S01]  /*2750*/  VIADD R9, R0, 0x200 ;  /* 0x0000020000097836 */ /* 0x000fe20000000000 */
[----:B------:R-:W-:Y:S01]  /*2760*/  LEA R43, R43, UR4, 0x2 ;  /* 0x000000042b2b7c11 */ /* 0x000fe2000f8e10ff */
[----:B------:R1:W-:Y:S01]  /*2770*/  STS [R4], R3 ;  /* 0x0000000304007388 */ /* 0x0003e20000000800 */
[----:B------:R-:W-:-:S02]  /*2780*/  LEA R8, R45, UR4, 0x2 ;  /* 0x000000042d087c11 */ /* 0x000fc4000f8e10ff */
[----:B------:R-:W-:Y:S01]  /*2790*/  LEA R47, R47, UR4, 0x2 ;  /* 0x000000042f2f7c11 */ /* 0x000fe2000f8e10ff */
[----:B------:R-:W-:Y:S01]  /*27a0*/  STS [R39], R12 ;  /* 0x0000000c27007388 */ /* 0x000fe20000000800 */
[----:B------:R-:W-:Y:S02]  /*27b0*/  LEA R10, R49, UR4, 0x2 ;  /* 0x00000004310a7c11 */ /* 0x000fe4000f8e10ff */
[----:B------:R-:W-:Y:S01]  /*27c0*/  LEA R51, R51, UR4, 0x2 ;  /* 0x0000000433337c11 */ /* 0x000fe2000f8e10ff */
[----:B------:R2:W-:Y:S01]  /*27d0*/  STS [R6], R13 ;  /* 0x0000000d06007388 */ /* 0x0005e20000000800 */
[----:B0-----:R-:W-:Y:S02]  /*27e0*/  LEA R2, R53, UR4, 0x2 ;  /* 0x0000000435027c11 */ /* 0x001fe4000f8e10ff */
[----:B------:R-:W-:Y:S01]  /*27f0*/  LEA R55, R55, UR4, 0x2 ;  /* 0x0000000437377c11 */ /* 0x000fe2000f8e10ff */
[----:B------:R0:W-:Y:S01]  /*2800*/  STS [R43], R14 ;  /* 0x0000000e2b007388 */ /* 0x0001e20000000800 */
[----:B-1----:R-:W-:-:S02]  /*2810*/  LEA R4, R57, UR4, 0x2 ;  /* 0x0000000439047c11 */ /* 0x002fc4000f8e10ff */
[----:B------:R-:W-:Y:S01]  /*2820*/  LEA R59, R59, UR4, 0x2 ;  /* 0x000000043b3b7c11 */ /* 0x000fe2000f8e10ff */
[----:B------:R1:W-:Y:S01]  /*2830*/  STS [R8], R15 ;  /* 0x0000000f08007388 */ /* 0x0003e20000000800 */
[----:B------:R-:W-:Y:S01]  /*2840*/  LEA R61, R61, UR4, 0x2 ;  /* 0x000000043d3d7c11 */ /* 0x000fe2000f8e10ff */
[C---:B--2---:R-:W-:Y:S01]  /*2850*/  VIADD R13, R0.reuse, 0x500 ;  /* 0x00000500000d7836 */ /* 0x044fe20000000000 */
[----:B------:R-:W-:Y:S01]  /*2860*/  LEA R6, R63, UR4, 0x2 ;  /* 0x000000043f067c11 */ /* 0x000fe2000f8e10ff */
[----:B------:R2:W-:Y:S01]  /*2870*/  STS [R47], R16 ;  /* 0x000000102f007388 */ /* 0x0005e20000000800 */
[----:B------:R-:W-:Y:S01]  /*2880*/  LEA R65, R65, UR4, 0x2 ;  /* 0x0000000441417c11 */ /* 0x000fe2000f8e10ff */
[C---:B0-----:R-:W-:Y:S01]  /*2890*/  VIADD R14, R0.reuse, 0x600 ;  /* 0x00000600000e7836 */ /* 0x041fe20000000000 */
[----:B------:R-:W-:Y:S01]  /*28a0*/  LEA R69, R69, UR4, 0x2 ;  /* 0x0000000445457c11 */ /* 0x000fe2000f8e10ff */
[----:B------:R0:W-:Y:S01]  /*28b0*/  STS [R10], R17 ;  /* 0x000000110a007388 */ /* 0x0001e20000000800 */
[----:B------:R-:W-:Y:S01]  /*28c0*/  LEA R71, R71, UR4, 0x2 ;  /* 0x0000000447477c11 */ /* 0x000fe2000f8e10ff */
[C---:B-1----:R-:W-:Y:S01]  /*28d0*/  VIADD R15, R0.reuse, 0x700 ;  /* 0x00000700000f7836 */ /* 0x042fe20000000000 */
[----:B------:R-:W-:Y:S01]  /*28e0*/  LEA R8, R67, UR4, 0x2 ;  /* 0x0000000443087c11 */ /* 0x000fe2000f8e10ff */
[----:B------:R-:W-:Y:S01]  /*28f0*/  STS [R51], R18 ;  /* 0x0000001233007388 */ /* 0x000fe20000000800 */
[----:B------:R-:W1:Y:S01]  /*2900*/  LDCU.64 UR4, c[0x0][0x3a0] ;  /* 0x00007400ff0477ac */ /* 0x000e620008000a00 */
[C---:B------:R-:W-:Y:S01]  /*2910*/  LOP3.LUT R12, R0.reuse, 0x400, RZ, 0xfc, !PT ;  /* 0x00000400000c7812 */ /* 0x040fe200078efcff */
[C---:B--2---:R-:W-:Y:S01]  /*2920*/  VIADD R16, R0.reuse, 0xd00 ;  /* 0x00000d0000107836 */ /* 0x044fe20000000000 */
[----:B------:R2:W-:Y:S01]  /*2930*/  STS [R2], R19 ;  /* 0x0000001302007388 */ /* 0x0005e20000000800 */
[----:B0-----:R-:W-:-:S03]  /*2940*/  VIADD R10, R0, 0x300 ;  /* 0x00000300000a7836 */ /* 0x001fc60000000000 */
[----:B------:R-:W-:Y:S04]  /*2950*/  STS [R55], R20 ;  /* 0x0000001437007388 */ /* 0x000fe80000000800 */
[----:B------:R-:W-:Y:S01]  /*2960*/  STS [R4], R21 ;  /* 0x0000001504007388 */ /* 0x000fe20000000800 */
[----:B--2---:R-:W0:Y:S03]  /*2970*/  LDC.64 R2, c[0x0][0x388] ;  /* 0x0000e200ff027b82 */ /* 0x004e260000000a00 */
[----:B------:R-:W-:Y:S01]  /*2980*/  STS [R59], R22 ;  /* 0x000000163b007388 */ /* 0x000fe20000000800 */
[----:B-1----:R-:W-:-:S03]  /*2990*/  ISETP.GE.U32.AND P2, PT, R7, UR4, PT ;  /* 0x0000000407007c0c */ /* 0x002fc6000bf46070 */
[----:B------:R-:W-:Y:S01]  /*29a0*/  STS [R61], R24 ;  /* 0x000000183d007388 */ /* 0x000fe20000000800 */
[----:B------:R-:W-:Y:S02]  /*29b0*/  ISETP.GE.U32.AND P3, PT, R9, UR4, PT ;  /* 0x0000000409007c0c */ /* 0x000fe4000bf66070 */
[----:B------:R-:W-:Y:S01]  /*29c0*/  ISETP.GE.U32.AND P6, PT, R10, UR4, PT ;  /* 0x000000040a007c0c */ /* 0x000fe2000bfc6070 */
[----:B------:R-:W-:Y:S01]  /*29d0*/  STS [R6], R25 ;  /* 0x0000001906007388 */ /* 0x000fe20000000800 */
[----:B------:R-:W-:Y:S02]  /*29e0*/  ISETP.GE.U32.AND.EX P3, PT, RZ, UR5, PT, P3 ;  /* 0x00000005ff007c0c */ /* 0x000fe4000bf66130 */
[----:B------:R-:W-:Y:S01]  /*29f0*/  ISETP.GE.U32.AND.EX P2, PT, RZ, UR5, PT, P2 ;  /* 0x00000005ff007c0c */ /* 0x000fe2000bf46120 */
[----:B------:R-:W-:Y:S01]  /*2a00*/  STS [R65], R26 ;  /* 0x0000001a41007388 */ /* 0x000fe20000000800 */
[----:B------:R-:W-:Y:S02]  /*2a10*/  ISETP.GE.U32.AND P1, PT, R13, UR4, PT ;  /* 0x000000040d007c0c */ /* 0x000fe4000bf26070 */
[----:B------:R-:W-:Y:S01]  /*2a20*/  ISETP.GE.U32.AND.EX P6, PT, RZ, UR5, PT, P6 ;  /* 0x00000005ff007c0c */ /* 0x000fe2000bfc6160 */
[----:B------:R-:W-:Y:S01]  /*2a30*/  STS [R8], R27 ;  /* 0x0000001b08007388 */ /* 0x000fe20000000800 */
[----:B------:R-:W-:-:S02]  /*2a40*/  ISETP.GE.U32.AND.EX P1, PT, RZ, UR5, PT, P1 ;  /* 0x00000005ff007c0c */ /* 0x000fc4000bf26110 */
[----:B------:R-:W-:Y:S01]  /*2a50*/  ISETP.GE.U32.AND P5, PT, R12, UR4, PT ;  /* 0x000000040c007c0c */ /* 0x000fe2000bfa6070 */
[----:B------:R-:W-:Y:S01]  /*2a60*/  STS [R69], R28 ;  /* 0x0000001c45007388 */ /* 0x000fe20000000800 */
[----:B------:R-:W-:Y:S01]  /*2a70*/  ISETP.GE.U32.AND P4, PT, R15, UR4, PT ;  /* 0x000000040f007c0c */ /* 0x000fe2000bf86070 */
[----:B0-----:R-:W-:Y:S01]  /*2a80*/  IMAD.WIDE.U32 R2, R0, 0x4, R2 ;  /* 0x0000000400027825 */ /* 0x001fe200078e0002 */
[----:B------:R-:W-:Y:S01]  /*2a90*/  ISETP.GE.U32.AND.EX P5, PT, RZ, UR5, PT, P5 ;  /* 0x00000005ff007c0c */ /* 0x000fe2000bfa6150 */
[----:B------:R-:W-:Y:S01]  /*2aa0*/  STS [R71], R30 ;  /* 0x0000001e47007388 */ /* 0x000fe20000000800 */
[----:B------:R-:W-:Y:S01]  /*2ab0*/  BAR.SYNC.DEFER_BLOCKING 0x0 ;  /* 0x0000000000007b1d */ /* 0x000fe20000010000 */
[----:B------:R-:W-:Y:S01]  /*2ac0*/  ISETP.GE.U32.AND P0, PT, R14, UR4, PT ;  /* 0x000000040e007c0c */ /* 0x000fe2000bf06070 */
[C---:B------:R-:W-:Y:S01]  /*2ad0*/  VIADD R14, R0.reuse, 0x900 ;  /* 0x00000900000e7836 */ /* 0x040fe20000000000 */
[----:B------:R-:W-:Y:S02]  /*2ae0*/  LOP3.LUT R12, R0, 0x800, RZ, 0xfc, !PT ;  /* 0x00000800000c7812 */ /* 0x000fe400078efcff */
[----:B------:R-:W-:-:S02]  /*2af0*/  ISETP.GE.U32.AND.EX P0, PT, RZ, UR5, PT, P0 ;  /* 0x00000005ff007c0c */ /* 0x000fc4000bf06100 */
[----:B------:R-:W-:Y:S01]  /*2b00*/  ISETP.GE.U32.AND.EX P4, PT, RZ, UR5, PT, P4 ;  /* 0x00000005ff007c0c */ /* 0x000fe2000bf86140 */
[----:B------:R-:W0:Y:S04]  /*2b10*/  LDS R5, [R33+0x800] ;  /* 0x0008000021057984 */ /* 0x000e280000000800 */
[----:B------:R-:W1:Y:S04]  /*2b20*/  LDS R4, [R33+0x400] ;  /* 0x0004000021047984 */ /* 0x000e680000000800 */
[----:B------:R-:W2:Y:S04]  /*2b30*/  LDS R6, [R33+0xc00] ;  /* 0x000c000021067984 */ /* 0x000ea80000000800 */
[----:B------:R-:W3:Y:S04]  /*2b40*/  LDS R8, [R33+0x1400] ;  /* 0x0014000021087984 */ /* 0x000ee80000000800 */
[----:B------:R-:W4:Y:S04]  /*2b50*/  LDS R7, [R33+0x1000] ;  /* 0x0010000021077984 */ /* 0x000f280000000800 */
[----:B------:R-:W5:Y:S04]  /*2b60*/  LDS R9, [R33+0x1800] ;  /* 0x0018000021097984 */ /* 0x000f680000000800 */
[----:B------:R-:W5:Y:S01]  /*2b70*/  LDS R10, [R33+0x1c00] ;  /* 0x001c0000210a7984 */ /* 0x000f620000000800 */
[----:B0-----:R-:W-:-:S03]  /*2b80*/  @!P3 LOP3.LUT R13, R5, 0x80000000, RZ, 0x3c, !PT ;  /* 0x80000000050db812 */ /* 0x001fc600078e3cff */
[----:B------:R-:W-:Y:S01]  /*2b90*/  LDS R5, [R33+0x2400] ;  /* 0x0024000021057984 */ /* 0x000fe20000000800 */
[----:B-1----:R-:W-:-:S03]  /*2ba0*/  @!P2 LOP3.LUT R11, R4, 0x80000000, RZ, 0x3c, !PT ;  /* 0x80000000040ba812 */ /* 0x002fc600078e3cff */
[----:B------:R-:W0:Y:S01]  /*2bb0*/  LDS R4, [R33+0x2000] ;  /* 0x0020000021047984 */ /* 0x000e220000000800 */
[----:B--2---:R-:W-:-:S03]  /*2bc0*/  @!P6 LOP3.LUT R15, R6, 0x80000000, RZ, 0x3c, !PT ;  /* 0x80000000060fe812 */ /* 0x004fc600078e3cff */
[----:B------:R-:W-:Y:S01]  /*2bd0*/  @!P2 STG.E desc[UR8][R2.64+0x400], R11 ;  /* 0x0004000b0200a986 */ /* 0x000fe2000c101908 */
[----:B------:R-:W-:Y:S01]  /*2be0*/  ISETP.GE.U32.AND P2, PT, R12, UR4, PT ;  /* 0x000000040c007c0c */ /* 0x000fe2000bf46070 */
[----:B------:R-:W-:Y:S01]  /*2bf0*/  VIADD R12, R0, 0xa00 ;  /* 0x00000a00000c7836 */ /* 0x000fe20000000000 */
[----:B---3--:R-:W-:Y:S01]  /*2c00*/  @!P1 LOP3.LUT R19, R8, 0x80000000, RZ, 0x3c, !PT ;  /* 0x8000000008139812 */ /* 0x008fe200078e3cff */
[----:B------:R-:W-:Y:S01]  /*2c10*/  LDS R11, [R33+0x2800] ;  /* 0x00280000210b7984 */ /* 0x000fe20000000800 */
[----:B------:R-:W-:Y:S02]  /*2c20*/  ISETP.GE.U32.AND.EX P2, PT, RZ, UR5, PT, P2 ;  /* 0x00000005ff007c0c */ /* 0x000fe4000bf46120 */
[----:B----4-:R-:W-:Y:S01]  /*2c30*/  @!P5 LOP3.LUT R17, R7, 0x80000000, RZ, 0x3c, !PT ;  /* 0x800000000711d812 */ /* 0x010fe200078e3cff */
[----:B------:R-:W-:Y:S01]  /*2c40*/  LDS R6, [R33+0x2c00] ;  /* 0x002c000021067984 */ /* 0x000fe20000000800 */
[----:B-----5:R-:W-:-:S03]  /*2c50*/  @!P0 LOP3.LUT R21, R9, 0x80000000, RZ, 0x3c, !PT ;  /* 0x8000000009158812 */ /* 0x020fc600078e3cff */
[----:B------:R-:W-:Y:S01]  /*2c60*/  @!P1 STG.E desc[UR8][R2.64+0x1400], R19 ;  /* 0x0014001302009986 */ /* 0x000fe2000c101908 */
[----:B------:R-:W-:-:S03]  /*2c70*/  ISETP.GE.U32.AND P1, PT, R0, UR4, PT ;  /* 0x0000000400007c0c */ /* 0x000fc6000bf26070 */
[----:B------:R-:W1:Y:S01]  /*2c80*/  LDS R7, [R33+0x3000] ;  /* 0x0030000021077984 */ /* 0x000e620000000800 */
[----:B------:R-:W-:-:S03]  /*2c90*/  ISETP.GE.U32.AND.EX P1, PT, RZ, UR5, PT, P1 ;  /* 0x00000005ff007c0c */ /* 0x000fc6000bf26110 */
[----:B------:R-:W-:Y:S01]  /*2ca0*/  @!P3 STG.E desc[UR8][R2.64+0x800], R13 ;  /* 0x0008000d0200b986 */ /* 0x000fe2000c101908 */
[----:B------:R-:W-:Y:S01]  /*2cb0*/  ISETP.GE.U32.AND P3, PT, R14, UR4, PT ;  /* 0x000000040e007c0c */ /* 0x000fe2000bf66070 */
[----:B------:R-:W-:Y:S02]  /*2cc0*/  VIADD R14, R0, 0xb00 ;  /* 0x00000b00000e7836 */ /* 0x000fe40000000000 */
[----:B------:R2:W-:Y:S01]  /*2cd0*/  @!P6 STG.E desc[UR8][R2.64+0xc00], R15 ;  /* 0x000c000f0200e986 */ /* 0x0005e2000c101908 */
[----:B------:R-:W-:Y:S02]  /*2ce0*/  ISETP.GE.U32.AND P6, PT, R12, UR4, PT ;  /* 0x000000040c007c0c */ /* 0x000fe4000bfc6070 */
[----:B------:R-:W-:Y:S01]  /*2cf0*/  LOP3.LUT R12, R0, 0xc00, RZ, 0xfc, !PT ;  /* 0x00000c00000c7812 */ /* 0x000fe200078efcff */
[----:B------:R0:W-:Y:S01]  /*2d00*/  @!P5 STG.E desc[UR8][R2.64+0x1000], R17 ;  /* 0x001000110200d986 */ /* 0x0001e2000c101908 */
[----:B------:R-:W-:Y:S02]  /*2d10*/  ISETP.GE.U32.AND.EX P3, PT, RZ, UR5, PT, P3 ;  /* 0x00000005ff007c0c */ /* 0x000fe4000bf66130 */
[----:B------:R-:W-:Y:S01]  /*2d20*/  ISETP.GE.U32.AND P5, PT, R14, UR4, PT ;  /* 0x000000040e007c0c */ /* 0x000fe2000bfa6070 */
[----:B------:R-:W-:Y:S01]  /*2d30*/  @!P0 STG.E desc[UR8][R2.64+0x1800], R21 ;  /* 0x0018001502008986 */ /* 0x000fe2000c101908 */
[----:B------:R-:W-:-:S02]  /*2d40*/  ISETP.GE.U32.AND P0, PT, R12, UR4, PT ;  /* 0x000000040c007c0c */ /* 0x000fc4000bf06070 */
[----:B--2---:R-:W-:Y:S01]  /*2d50*/  @!P4 LOP3.LUT R15, R10, 0x80000000, RZ, 0x3c, !PT ;  /* 0x800000000a0fc812 */ /* 0x004fe200078e3cff */
[----:B------:R-:W2:Y:S01]  /*2d60*/  LDS R8, [R33+0x3400] ;  /* 0x0034000021087984 */ /* 0x000ea20000000800 */
[----:B------:R-:W-:Y:S02]  /*2d70*/  ISETP.GE.U32.AND.EX P0, PT, RZ, UR5, PT, P0 ;  /* 0x00000005ff007c0c */ /* 0x000fe4000bf06100 */
[----:B0-----:R-:W-:Y:S01]  /*2d80*/  @!P2 LOP3.LUT R17, R4, 0x80000000, RZ, 0x3c, !PT ;  /* 0x800000000411a812 */ /* 0x001fe200078e3cff */
[----:B------:R-:W0:Y:S02]  /*2d90*/  LDS R9, [R33+0x3800] ;  /* 0x0038000021097984 */ /* 0x000e240000000800 */
[----:B------:R-:W-:Y:S01]  /*2da0*/  @!P3 LOP3.LUT R5, R5, 0x80000000, RZ, 0x3c, !PT ;  /* 0x800000000505b812 */ /* 0x000fe200078e3cff */
[----:B------:R-:W-:Y:S01]  /*2db0*/  VIADD R4, R0, 0xe00 ;  /* 0x00000e0000047836 */ /* 0x000fe20000000000 */
[----:B------:R-:W3:Y:S04]  /*2dc0*/  LDS R10, [R33+0x3c00] ;  /* 0x003c0000210a7984 */ /* 0x000ee80000000800 */
[----:B------:R-:W4:Y:S04]  /*2dd0*/  LDS R12, [R33+0x4000] ;  /* 0x00400000210c7984 */ /* 0x000f280000000800 */
[----:B------:R-:W5:Y:S01]  /*2de0*/  LDS R13, [R33+0x4400] ;  /* 0x00440000210d7984 */ /* 0x000f620000000800 */
[----:B-1----:R-:W-:-:S03]  /*2df0*/  @!P0 LOP3.LUT R7, R7, 0x80000000, RZ, 0x3c, !PT ;  /* 0x8000000007078812 */ /* 0x002fc600078e3cff */
[----:B------:R-:W1:Y:S04]  /*2e00*/  @!P1 LDS R14, [R33] ;  /* 0x00000000210e9984 */ /* 0x000e680000000800 */
[----:B------:R2:W-:Y:S01]  /*2e10*/  @!P4 STG.E desc[UR8][R2.64+0x1c00], R15 ;  /* 0x001c000f0200c986 */ /* 0x0005e2000c101908 */
[----:B------:R-:W-:Y:S02]  /*2e20*/  ISETP.GE.U32.AND.EX P4, PT, RZ, UR5, PT, P6 ;  /* 0x00000005ff007c0c */ /* 0x000fe4000bf86160 */
[----:B------:R-:W-:Y:S01]  /*2e30*/  ISETP.GE.U32.AND.EX P6, PT, RZ, UR5, PT, P5 ;  /* 0x00000005ff007c0c */ /* 0x000fe2000bfc6150 */
[----:B------:R-:W-:Y:S01]  /*2e40*/  @!P3 STG.E desc[UR8][R2.64+0x2400], R5 ;  /* 0x002400050200b986 */ /* 0x000fe2000c101908 */
[----:B------:R-:W-:-:S03]  /*2e50*/  ISETP.GE.U32.AND P5, PT, R16, UR4, PT ;  /* 0x0000000410007c0c */ /* 0x000fc6000bfa6070 */
[----:B------:R0:W-:Y:S01]  /*2e60*/  @!P2 STG.E desc[UR8][R2.64+0x2000], R17 ;  /* 0x002000110200a986 */ /* 0x0001e2000c101908 */
[----:B------:R-:W-:Y:S02]  /*2e70*/  ISETP.GE.U32.AND P2, PT, R4, UR4, PT ;  /* 0x0000000404007c0c */ /* 0x000fe4000bf46070 */
[C---:B------:R-:W-:Y:S01]  /*2e80*/  LOP3.LUT R4, R0.reuse, 0x1000, RZ, 0xfc, !PT ;  /* 0x0000100000047812 */ /* 0x040fe200078efcff */
[----:B--2---:R-:W-:Y:S01]  /*2e90*/  VIADD R15, R0, 0xf00 ;  /* 0x00000f00000f7836 */ /* 0x004fe20000000000 */
[----:B------:R-:W-:Y:S01]  /*2ea0*/  ISETP.GE.U32.AND.EX P5, PT, RZ, UR5, PT, P5 ;  /* 0x00000005ff007c0c */ /* 0x000fe2000bfa6150 */
[----:B------:R-:W-:Y:S01]  /*2eb0*/  @!P0 STG.E desc[UR8][R2.64+0x3000], R7 ;  /* 0x0030000702008986 */ /* 0x000fe2000c101908 */
[----:B------:R-:W-:Y:S02]  /*2ec0*/  @!P4 LOP3.LUT R11, R11, 0x80000000, RZ, 0x3c, !PT ;  /* 0x800000000b0bc812 */ /* 0x000fe400078e3cff */
[----:B------:R-:W-:Y:S02]  /*2ed0*/  ISETP.GE.U32.AND P3, PT, R15, UR4, PT ;  /* 0x000000040f007c0c */ /* 0x000fe4000bf66070 */
[----:B------:R-:W-:Y:S01]  /*2ee0*/  @!P6 LOP3.LUT R15, R6, 0x80000000, RZ, 0x3c, !PT ;  /* 0x80000000060fe812 */ /* 0x000fe200078e3cff */
[----:B------:R-:W-:Y:S01]  /*2ef0*/  VIADD R6, R0, 0x1100 ;  /* 0x0000110000067836 */ /* 0x000fe20000000000 */
[----:B------:R3:W-:Y:S01]  /*2f00*/  @!P4 STG.E desc[UR8][R2.64+0x2800], R11 ;  /* 0x0028000b0200c986 */ /* 0x0007e2000c101908 */
[----:B------:R-:W-:Y:S01]  /*2f10*/  ISETP.GE.U32.AND P4, PT, R4, UR4, PT ;  /* 0x0000000404007c0c */ /* 0x000fe2000bf86070 */
[----:B------:R-:W-:Y:S01]  /*2f20*/  VIADD R0, R0, 0x1200 ;  /* 0x0000120000007836 */ /* 0x000fe20000000000 */
[----:B------:R-:W-:Y:S01]  /*2f30*/  ISETP.GE.U32.AND.EX P2, PT, RZ, UR5, PT, P2 ;  /* 0x00000005ff007c0c */ /* 0x000fe2000bf46120 */
[----:B------:R4:W-:Y:S01]  /*2f40*/  @!P6 STG.E desc[UR8][R2.64+0x2c00], R15 ;  /* 0x002c000f0200e986 */ /* 0x0009e2000c101908 */
[----:B------:R-:W-:-:S02]  /*2f50*/  ISETP.GE.U32.AND P6, PT, R6, UR4, PT ;  /* 0x0000000406007c0c */ /* 0x000fc4000bfc6070 */
[----:B------:R-:W-:Y:S02]  /*2f60*/  ISETP.GE.U32.AND.EX P3, PT, RZ, UR5, PT, P3 ;  /* 0x00000005ff007c0c */ /* 0x000fe4000bf66130 */
[----:B------:R-:W-:Y:S02]  /*2f70*/  ISETP.GE.U32.AND.EX P4, PT, RZ, UR5, PT, P4 ;  /* 0x00000005ff007c0c */ /* 0x000fe4000bf86140 */
[----:B------:R-:W-:Y:S02]  /*2f80*/  ISETP.GE.U32.AND.EX P6, PT, RZ, UR5, PT, P6 ;  /* 0x00000005ff007c0c */ /* 0x000fe4000bfc6160 */
[----:B------:R-:W-:Y:S02]  /*2f90*/  ISETP.GE.U32.AND P0, PT, R0, UR4, PT ;  /* 0x0000000400007c0c */ /* 0x000fe4000bf06070 */
[----:B0-----:R-:W-:Y:S02]  /*2fa0*/  @!P5 LOP3.LUT R17, R8, 0x80000000, RZ, 0x3c, !PT ;  /* 0x800000000811d812 */ /* 0x001fe400078e3cff */
[----:B------:R-:W-:-:S02]  /*2fb0*/  ISETP.GE.U32.AND.EX P0, PT, RZ, UR5, PT, P0 ;  /* 0x00000005ff007c0c */ /* 0x000fc4000bf06100 */
[----:B------:R-:W-:Y:S01]  /*2fc0*/  @!P2 LOP3.LUT R9, R9, 0x80000000, RZ, 0x3c, !PT ;  /* 0x800000000909a812 */ /* 0x000fe200078e3cff */
[----:B------:R0:W-:Y:S01]  /*2fd0*/  @!P5 STG.E desc[UR8][R2.64+0x3400], R17 ;  /* 0x003400110200d986 */ /* 0x0001e2000c101908 */
[----:B---3--:R-:W-:Y:S02]  /*2fe0*/  @!P3 LOP3.LUT R11, R10, 0x80000000, RZ, 0x3c, !PT ;  /* 0x800000000a0bb812 */ /* 0x008fe400078e3cff */
[----:B----4-:R-:W-:Y:S01]  /*2ff0*/  @!P4 LOP3.LUT R15, R12, 0x80000000, RZ, 0x3c, !PT ;  /* 0x800000000c0fc812 */ /* 0x010fe200078e3cff */
[----:B------:R0:W-:Y:S01]  /*3000*/  @!P2 STG.E desc[UR8][R2.64+0x3800], R9 ;  /* 0x003800090200a986 */ /* 0x0001e2000c101908 */
[----:B-----5:R-:W-:Y:S02]  /*3010*/  @!P6 LOP3.LUT R13, R13, 0x80000000, RZ, 0x3c, !PT ;  /* 0x800000000d0de812 */ /* 0x020fe400078e3cff */
[----:B-1----:R-:W-:Y:S01]  /*3020*/  @!P1 LOP3.LUT R5, R14, 0x80000000, RZ, 0x3c, !PT ;  /* 0x800000000e059812 */ /* 0x002fe200078e3cff */
[----:B------:R0:W-:Y:S04]  /*3030*/  @!P3 STG.E desc[UR8][R2.64+0x3c00], R11 ;  /* 0x003c000b0200b986 */ /* 0x0001e8000c101908 */
[----:B------:R0:W-:Y:S04]  /*3040*/  @!P4 STG.E desc[UR8][R2.64+0x4000], R15 ;  /* 0x0040000f0200c986 */ /* 0x0001e8000c101908 */
[----:B------:R0:W-:Y:S04]  /*3050*/  @!P6 STG.E desc[UR8][R2.64+0x4400], R13 ;  /* 0x0044000d0200e986 */ /* 0x0001e8000c101908 */
[----:B------:R0:W-:Y:S01]  /*3060*/  @!P1 STG.E desc[UR8][R2.64], R5 ;  /* 0x0000000502009986 */ /* 0x0001e2000c101908 */
[----:B------:R-:W-:Y:S05]  /*3070*/  @P0 EXIT ;  /* 0x000000000000094d */ /* 0x000fea0003800000 */
[----:B------:R-:W0:Y:S02]  /*3080*/  LDS R33, [R33+0x4800] ;  /* 0x0048000021217984 */ /* 0x000e240000000800 */
[----:B0-----:R-:W-:-:S05]  /*3090*/  LOP3.LUT R5, R33, 0x80000000, RZ, 0x3c, !PT ;  /* 0x8000000021057812 */ /* 0x001fca00078e3cff */
[----:B------:R-:W-:Y:S01]  /*30a0*/  STG.E desc[UR8][R2.64+0x4800], R5 ;  /* 0x0048000502007986 */ /* 0x000fe2000c101908 */
[----:B------:R-:W-:Y:S05]  /*30b0*/  EXIT ;  /* 0x000000000000794d */ /* 0x000fea0003800000 */
.L_x_221:
        /* <DEDUP_REMOVED lines=12> */
.L_x_456:


//--------------------- .text._ZN3cub18CUB_300001_SM_10006detail10radix_sort29DeviceRadixSortOnesweepKernelINS1_5radix10policy_hubIiiyE10Policy1000ELNS0_9SortOrderE1EiiyiiNS1_21identity_decomposer_tEEEvPT5_SB_PT3_PKSC_PT1_PKSG_PT2_PKSK_T4_iiT6_ --------------------------
	.section	.text._ZN3cub18CUB_300001_SM_10006detail10radix_sort29DeviceRadixSortOnesweepKernelINS1_5radix10policy_hubIiiyE10Policy1000ELNS0_9SortOrderE1EiiyiiNS1_21identity_decomposer_tEEEvPT5_SB_PT3_PKSC_PT1_PKSG_PT2_PKSK_T4_iiT6_,"ax",@progbits
	.align	128
        .global         _ZN3cub18CUB_300001_SM_10006detail10radix_sort29DeviceRadixSortOnesweepKernelINS1_5radix10policy_hubIiiyE10Policy1000ELNS0_9SortOrderE1EiiyiiNS1_21identity_decomposer_tEEEvPT5_SB_PT3_PKSC_PT1_PKSG_PT2_PKSK_T4_iiT6_
        .type           _ZN3cub18CUB_300001_SM_10006detail10radix_sort29DeviceRadixSortOnesweepKernelINS1_5radix10policy_hubIiiyE10Policy1000ELNS0_9SortOrderE1EiiyiiNS1_21identity_decomposer_tEEEvPT5_SB_PT3_PKSC_PT1_PKSG_PT2_PKSK_T4_iiT6_,@function
        .size           _ZN3cub18CUB_300001_SM_10006detail10radix_sort29DeviceRadixSortOnesweepKernelINS1_5radix10policy_hubIiiyE10Policy1000ELNS0_9SortOrderE1EiiyiiNS1_21identity_decomposer_tEEEvPT5_SB_PT3_PKSC_PT1_PKSG_PT2_PKSK_T4_iiT6_,(.L_x_457 - _ZN3cub18CUB_300001_SM_10006detail10radix_sort29DeviceRadixSortOnesweepKernelINS1_5radix10policy_hubIiiyE10Policy1000ELNS0_9SortOrderE1EiiyiiNS1_21identity_decomposer_tEEEvPT5_SB_PT3_PKSC_PT1_PKSG_PT2_PKSK_T4_iiT6_)
        .other          _ZN3cub18CUB_300001_SM_10006detail10radix_sort29DeviceRadixSortOnesweepKernelINS1_5radix10policy_hubIiiyE10Policy1000ELNS0_9SortOrderE1EiiyiiNS1_21identity_decomposer_tEEEvPT5_SB_PT3_PKSC_PT1_PKSG_PT2_PKSK_T4_iiT6_,@"STO_CUDA_ENTRY STV_DEFAULT"
_ZN3cub18CUB_300001_SM_10006detail10radix_sort29DeviceRadixSortOnesweepKernelINS1_5radix10policy_hubIiiyE10Policy1000ELNS0_9SortOrderE1EiiyiiNS1_21identity_decomposer_tEEEvPT5_SB_PT3_PKSC_PT1_PKSG_PT2_PKSK_T4_iiT6_:
.text._ZN3cub18CUB_300001_SM_10006detail10radix_sort29DeviceRadixSortOnesweepKernelINS1_5radix10policy_hubIiiyE10Policy1000ELNS0_9SortOrderE1EiiyiiNS1_21identity_decomposer_tEEEvPT5_SB_PT3_PKSC_PT1_PKSG_PT2_PKSK_T4_iiT6_:
[----:B------:R-:W-:Y:S01]  /*0000*/  LDC R1, c[0x0][0x37c] ;  /* 0x0000df00ff017b82 */ /* 0x000fe20000000800 */
[----:B------:R-:W0:Y:S01]  /*0010*/  S2R R3, SR_TID.X ;  /* 0x0000000000037919 */ /* 0x000e220000002100 */
[----:B------:R-:W-:Y:S01]  /*0020*/  MOV R7, 0x400 ;  /* 0x0000040000077802 */ /* 0x000fe20000000f00 */
[----:B------:R-:W1:Y:S01]  /*0030*/  LDCU.64 UR6, c[0x0][0x358] ;  /* 0x00006b00ff0677ac */ /* 0x000e620008000a00 */
[----:B------:R-:W-:Y:S01]  /*0040*/  BSSY.RECONVERGENT B0, `(.L_x_222) ;  /* 0x000000c000007945 */ /* 0x000fe20003800200 */
[----:B------:R-:W2:Y:S01]  /*0050*/  S2R R0, SR_CgaCtaId ;  /* 0x0000000000007919 */ /* 0x000ea20000008800 */
[----:B0-----:R-:W-:Y:S02]  /*0060*/  ISETP.NE.AND P0, PT, R3, RZ, PT ;  /* 0x000000ff0300720c */ /* 0x001fe40003f05270 */
[----:B--2---:R-:W-:-:S11]  /*0070*/  LEA R7, R0, R7, 0x18 ;  /* 0x0000000700077211 */ /* 0x004fd600078ec0ff */
        /* <DEDUP_REMOVED lines=8> */
.L_x_223:
[----:B------:R-:W-:Y:S05]  /*0100*/  BSYNC.RECONVERGENT B0 ;  /* 0x0000000000007941 */ /* 0x000fea0003800200 */
.L_x_222:
[----:B------:R-:W-:Y:S06]  /*0110*/  BAR.SYNC.DEFER_BLOCKING 0x0 ;  /* 0x0000000000007b1d */ /* 0x000fec0000010000 */
[----:B------:R-:W1:Y:S01]  /*0120*/  LDCU UR4, c[0x0][0x3c0] ;  /* 0x00007800ff0477ac */ /* 0x000e620008000800 */
[----:B------:R-:W2:Y:S01]  /*0130*/  S2R R24, SR_LANEID ;  /* 0x0000000000187919 */ /* 0x000ea20000000000 */
[----:B------:R-:W3:Y:S02]  /*0140*/  LDS R42, [R7+0x6600] ;  /* 0x00660000072a7984 */ /* 0x000ee40000000800 */
[----:B---3--:R-:W-:-:S04]  /*0150*/  IMAD R0, R42, 0x1980, RZ ;  /* 0x000019802a007824 */ /* 0x008fc800078e02ff */
[----:B------:R-:W-:Y:S01]  /*0160*/  VIADD R47, R0, 0x1980 ;  /* 0x00001980002f7836 */ /* 0x000fe20000000000 */
[----:B------:R-:W-:-:S04]  /*0170*/  SHF.R.S32.HI R9, RZ, 0x1f, R0 ;  /* 0x0000001fff097819 */ /* 0x000fc80000011400 */
[----:B-1----:R-:W-:-:S13]  /*0180*/  ISETP.GT.AND P0, PT, R47, UR4, PT ;  /* 0x000000042f007c0c */ /* 0x002fda000bf04270 */
[----:B--2---:R-:W-:Y:S05]  /*0190*/  @P0 BRA `(.L_x_224) ;  /* 0x0000000000680947 */ /* 0x004fea0003800000 */
[----:B------:R-:W1:Y:S01]  /*01a0*/  LDCU.64 UR4, c[0x0][0x3a8] ;  /* 0x00007500ff0477ac */ /* 0x000e620008000a00 */
[C---:B0-----:R-:W-:Y:S02]  /*01b0*/  LOP3.LUT R4, R3.reuse, 0x1f, RZ, 0xc0, !PT ;  /* 0x0000001f03047812 */ /* 0x041fe400078ec0ff */
[----:B------:R-:W-:-:S05]  /*01c0*/  LOP3.LUT R41, R3, 0x3e0, RZ, 0xc0, !PT ;  /* 0x000003e003297812 */ /* 0x000fca00078ec0ff */
[----:B------:R-:W-:-:S05]  /*01d0*/  IMAD R5, R41, 0x11, R4 ;  /* 0x0000001129057824 */ /* 0x000fca00078e0204 */
[----:B------:R-:W-:-:S05]  /*01e0*/  IADD3 R5, P0, PT, R0, R5, RZ ;  /* 0x0000000500057210 */ /* 0x000fca0007f1e0ff */
[----:B------:R-:W-:Y:S01]  /*01f0*/  IMAD.X R0, RZ, RZ, R9, P0 ;  /* 0x000000ffff007224 */ /* 0x000fe200000e0609 */
[----:B-1----:R-:W-:-:S04]  /*0200*/  LEA R8, P0, R5, UR4, 0x2 ;  /* 0x0000000405087c11 */ /* 0x002fc8000f8010ff */
        /* <DEDUP_REMOVED lines=19> */
.L_x_224:
[----:B------:R-:W1:Y:S01]  /*0340*/  LDCU.64 UR8, c[0x0][0x3a8] ;  /* 0x00007500ff0877ac */ /* 0x000e620008000a00 */
[C---:B0-----:R-:W-:Y:S01]  /*0350*/  LOP3.LUT R4, R3.reuse, 0x1f, RZ, 0xc0, !PT ;  /* 0x0000001f03047812 */ /* 0x041fe200078ec0ff */
[----:B------:R-:W-:Y:S01]  /*0360*/  IMAD.MOV.U32 R28, RZ, RZ, -0x80000000 ;  /* 0x80000000ff1c7424 */ /* 0x000fe200078e00ff */
[----:B------:R-:W-:Y:S02]  /*0370*/  LOP3.LUT R41, R3, 0x3e0, RZ, 0xc0, !PT ;  /* 0x000003e003297812 */ /* 0x000fe400078ec0ff */
[----:B------:R-:W-:-:S03]  /*0380*/  IADD3 R5, PT, PT, -R0, UR4, RZ ;  /* 0x0000000400057c10 */ /* 0x000fc6000fffe1ff */
[----:B------:R-:W-:-:S04]  /*0390*/  IMAD R10, R41, 0x11, R4 ;  /* 0x00000011290a7824 */ /* 0x000fc800078e0204 */
[----:B------:R-:W-:Y:S01]  /*03a0*/  VIADD R8, R10, 0x40 ;  /* 0x000000400a087836 */ /* 0x000fe20000000000 */
[----:B------:R-:W-:Y:S01]  /*03b0*/  IADD3 R11, P0, PT, R0, R10, RZ ;  /* 0x0000000a000b7210 */ /* 0x000fe20007f1e0ff */
[C---:B------:R-:W-:Y:S01]  /*03c0*/  VIADD R0, R10.reuse, 0x60 ;  /* 0x000000600a007836 */ /* 0x040fe20000000000 */
[CC--:B------:R-:W-:Y:S01]  /*03d0*/  ISETP.GE.AND P2, PT, R10.reuse, R5.reuse, PT ;  /* 0x000000050a00720c */ /* 0x0c0fe20003f46270 */
[----:B------:R-:W-:Y:S01]  /*03e0*/  VIADD R6, R10, 0x20 ;  /* 0x000000200a067836 */ /* 0x000fe20000000000 */
[-C--:B------:R-:W-:Y:S01]  /*03f0*/  ISETP.GE.AND P4, PT, R8, R5.reuse, PT ;  /* 0x000000050800720c */ /* 0x080fe20003f86270 */
[----:B------:R-:W-:Y:S01]  /*0400*/  IMAD.X R12, RZ, RZ, R9, P0 ;  /* 0x000000ffff0c7224 */ /* 0x000fe200000e0609 */
[-C--:B------:R-:W-:Y:S01]  /*0410*/  ISETP.GE.AND P5, PT, R0, R5.reuse, PT ;  /* 0x000000050000720c */ /* 0x080fe20003fa6270 */
[----:B------:R-:W-:Y:S01]  /*0420*/  VIADD R0, R10, 0xa0 ;  /* 0x000000a00a007836 */ /* 0x000fe20000000000 */
[C---:B-1----:R-:W-:Y:S02]  /*0430*/  LEA R8, P0, R11.reuse, UR8, 0x2 ;  /* 0x000000080b087c11 */ /* 0x042fe4000f8010ff */
[----:B------:R-:W-:Y:S01]  /*0440*/  ISETP.GE.AND P3, PT, R6, R5, PT ;  /* 0x000000050600720c */ /* 0x000fe20003f66270 */
[----:B------:R-:W-:Y:S01]  /*0450*/  VIADD R6, R10, 0x80 ;  /* 0x000000800a067836 */ /* 0x000fe20000000000 */
[----:B------:R-:W-:-:S02]  /*0460*/  LEA.HI.X R9, R11, UR9, R12, 0x2, P0 ;  /* 0x000000090b097c11 */ /* 0x000fc400080f140c */
[-C--:B------:R-:W-:Y:S01]  /*0470*/  ISETP.GE.AND P0, PT, R0, R5.reuse, PT ;  /* 0x000000050000720c */ /* 0x080fe20003f06270 */
[----:B------:R-:W-:Y:S01]  /*0480*/  VIADD R0, R10, 0xe0 ;  /* 0x000000e00a007836 */ /* 0x000fe20000000000 */
[-C--:B------:R-:W-:Y:S01]  /*0490*/  ISETP.GE.AND P6, PT, R6, R5.reuse, PT ;  /* 0x000000050600720c */ /* 0x080fe20003fc6270 */
[----:B------:R1:W5:Y:S01]  /*04a0*/  @!P2 LDG.E R28, desc[UR6][R8.64] ;  /* 0x00000006081ca981 */ /* 0x000362000c1e1900 */
[----:B------:R-:W-:Y:S02]  /*04b0*/  IMAD.MOV.U32 R29, RZ, RZ, -0x80000000 ;  /* 0x80000000ff1d7424 */ /* 0x000fe400078e00ff */
[-C--:B------:R-:W-:Y:S01]  /*04c0*/  ISETP.GE.AND P2, PT, R0, R5.reuse, PT ;  /* 0x000000050000720c */ /* 0x080fe20003f46270 */
[C---:B------:R-:W-:Y:S02]  /*04d0*/  VIADD R0, R10.reuse, 0x100 ;  /* 0x000001000a007836 */ /* 0x040fe40000000000 */
[----:B------:R-:W-:Y:S01]  /*04e0*/  VIADD R6, R10, 0xc0 ;  /* 0x000000c00a067836 */ /* 0x000fe20000000000 */
[----:B------:R1:W5:Y:S01]  /*04f0*/  @!P3 LDG.E R29, desc[UR6][R8.64+0x80] ;  /* 0x00008006081db981 */ /* 0x000362000c1e1900 */
[----:B------:R-:W-:Y:S01]  /*0500*/  IMAD.MOV.U32 R31, RZ, RZ, -0x80000000 ;  /* 0x80000000ff1f7424 */ /* 0x000fe200078e00ff */
[-C--:B------:R-:W-:Y:S01]  /*0510*/  ISETP.GE.AND P3, PT, R0, R5.reuse, PT ;  /* 0x000000050000720c */ /* 0x080fe20003f66270 */
[----:B------:R-:W-:Y:S01]  /*0520*/  VIADD R0, R10, 0x140 ;  /* 0x000001400a007836 */ /* 0x000fe20000000000 */
[----:B------:R-:W-:Y:S01]  /*0530*/  ISETP.GE.AND P1, PT, R6, R5, PT ;  /* 0x000000050600720c */ /* 0x000fe20003f26270 */
[----:B------:R-:W-:-:S02]  /*0540*/  IMAD.MOV.U32 R32, RZ, RZ, -0x80000000 ;  /* 0x80000000ff207424 */ /* 0x000fc400078e00ff */
[----:B------:R1:W5:Y:S01]  /*0550*/  @!P5 LDG.E R31, desc[UR6][R8.64+0x180] ;  /* 0x00018006081fd981 */ /* 0x000362000c1e1900 */
[-C--:B------:R-:W-:Y:S01]  /*0560*/  ISETP.GE.AND P5, PT, R0, R5.reuse, PT ;  /* 0x000000050000720c */ /* 0x080fe20003fa6270 */
[C---:B------:R-:W-:Y:S02]  /*0570*/  VIADD R0, R10.reuse, 0x160 ;  /* 0x000001600a007836 */ /* 0x040fe40000000000 */
[----:B------:R-:W-:Y:S01]  /*0580*/  IMAD.MOV.U32 R30, RZ, RZ, -0x80000000 ;  /* 0x80000000ff1e7424 */ /* 0x000fe200078e00ff */
[----:B------:R1:W5:Y:S01]  /*0590*/  @!P6 LDG.E R32, desc[UR6][R8.64+0x200] ;  /* 0x000200060820e981 */ /* 0x000362000c1e1900 */
[----:B------:R-:W-:Y:S01]  /*05a0*/  VIADD R6, R10, 0x120 ;  /* 0x000001200a067836 */ /* 0x000fe20000000000 */
[-C--:B------:R-:W-:Y:S01]  /*05b0*/  ISETP.GE.AND P6, PT, R0, R5.reuse, PT ;  /* 0x000000050000720c */ /* 0x080fe20003fc6270 */
[----:B------:R-:W-:Y:S02]  /*05c0*/  IMAD.MOV.U32 R34, RZ, RZ, -0x80000000 ;  /* 0x80000000ff227424 */ /* 0x000fe400078e00ff */
[----:B------:R-:W-:Y:S01]  /*05d0*/  VIADD R0, R10, 0x1a0 ;  /* 0x000001a00a007836 */ /* 0x000fe20000000000 */
[----:B------:R1:W5:Y:S01]  /*05e0*/  @!P4 LDG.E R30, desc[UR6][R8.64+0x100] ;  /* 0x00010006081ec981 */ /* 0x000362000c1e1900 */
[----:B------:R-:W-:Y:S01]  /*05f0*/  ISETP.GE.AND P4, PT, R6, R5, PT ;  /* 0x000000050600720c */ /* 0x000fe20003f86270 */
[----:B------:R-:W-:-:S02]  /*0600*/  IMAD.MOV.U32 R33, RZ, RZ, -0x80000000 ;  /* 0x80000000ff217424 */ /* 0x000fc400078e00ff */
[----:B------:R1:W5:Y:S01]  /*0610*/  @!P1 LDG.E R34, desc[UR6][R8.64+0x300] ;  /* 0x0003000608229981 */ /* 0x000362000c1e1900 */
[----:B------:R-:W-:Y:S01]  /*0620*/  IMAD.MOV.U32 R35, RZ, RZ, -0x80000000 ;  /* 0x80000000ff237424 */ /* 0x000fe200078e00ff */
[-C--:B------:R-:W-:Y:S01]  /*0630*/  ISETP.GE.AND P1, PT, R0, R5.reuse, PT ;  /* 0x000000050000720c */ /* 0x080fe20003f26270 */
[C---:B------:R-:W-:Y:S01]  /*0640*/  VIADD R6, R10.reuse, 0x180 ;  /* 0x000001800a067836 */ /* 0x040fe20000000000 */
[----:B------:R1:W5:Y:S01]  /*0650*/  @!P0 LDG.E R33, desc[UR6][R8.64+0x280] ;  /* 0x0002800608218981 */ /* 0x000362000c1e1900 */
[----:B------:R-:W-:Y:S02]  /*0660*/  VIADD R0, R10, 0x1c0 ;  /* 0x000001c00a007836 */ /* 0x000fe40000000000 */
[----:B------:R-:W-:Y:S01]  /*0670*/  IMAD.MOV.U32 R36, RZ, RZ, -0x80000000 ;  /* 0x80000000ff247424 */ /* 0x000fe200078e00ff */
[----:B------:R1:W5:Y:S01]  /*0680*/  @!P2 LDG.E R35, desc[UR6][R8.64+0x380] ;  /* 0x000380060823a981 */ /* 0x000362000c1e1900 */
[----:B------:R-:W-:Y:S01]  /*0690*/  IMAD.MOV.U32 R37, RZ, RZ, -0x80000000 ;  /* 0x80000000ff257424 */ /* 0x000fe200078e00ff */
[-C--:B------:R-:W-:Y:S01]  /*06a0*/  ISETP.GE.AND P0, PT, R6, R5.reuse, PT ;  /* 0x000000050600720c */ /* 0x080fe20003f06270 */
[----:B------:R-:W-:Y:S01]  /*06b0*/  VIADD R6, R10, 0x1e0 ;  /* 0x000001e00a067836 */ /* 0x000fe20000000000 */
[-C--:B------:R-:W-:Y:S01]  /*06c0*/  ISETP.GE.AND P2, PT, R0, R5.reuse, PT ;  /* 0x000000050000720c */ /* 0x080fe20003f46270 */
[----:B------:R-:W-:Y:S01]  /*06d0*/  VIADD R0, R10, 0x200 ;  /* 0x000002000a007836 */ /* 0x000fe20000000000 */
[----:B------:R1:W5:Y:S02]  /*06e0*/  @!P3 LDG.E R36, desc[UR6][R8.64+0x400] ;  /* 0x000400060824b981 */ /* 0x000364000c1e1900 */
[----:B------:R-:W-:-:S02]  /*06f0*/  ISETP.GE.AND P3, PT, R6, R5, PT ;  /* 0x000000050600720c */ /* 0x000fc40003f66270 */
[----:B------:R1:W5:Y:S01]  /*0700*/  @!P4 LDG.E R37, desc[UR6][R8.64+0x480] ;  /* 0x000480060825c981 */ /* 0x000362000c1e1900 */
[----:B------:R-:W-:Y:S01]  /*0710*/  ISETP.GE.AND P4, PT, R0, R5, PT ;  /* 0x000000050000720c */ /* 0x000fe20003f86270 */
[----:B------:R-:W-:Y:S02]  /*0720*/  IMAD.MOV.U32 R38, RZ, RZ, -0x80000000 ;  /* 0x80000000ff267424 */ /* 0x000fe400078e00ff */
[----:B------:R-:W-:Y:S02]  /*0730*/  IMAD.MOV.U32 R39, RZ, RZ, -0x80000000 ;  /* 0x80000000ff277424 */ /* 0x000fe400078e00ff */
[----:B------:R-:W-:Y:S02]  /*0740*/  IMAD.MOV.U32 R40, RZ, RZ, -0x80000000 ;  /* 0x80000000ff287424 */ /* 0x000fe400078e00ff */
[----:B------:R-:W-:Y:S01]  /*0750*/  IMAD.MOV.U32 R43, RZ, RZ, -0x80000000 ;  /* 0x80000000ff2b7424 */ /* 0x000fe200078e00ff */
[----:B------:R1:W5:Y:S01]  /*0760*/  @!P5 LDG.E R38, desc[UR6][R8.64+0x500] ;  /* 0x000500060826d981 */ /* 0x000362000c1e1900 */
[----:B------:R-:W-:-:S02]  /*0770*/  IMAD.MOV.U32 R44, RZ, RZ, -0x80000000 ;  /* 0x80000000ff2c7424 */ /* 0x000fc400078e00ff */
        /* <DEDUP_REMOVED lines=8> */
.L_x_225:
[----:B------:R-:W-:Y:S01]  /*0800*/  VIMNMX R5, PT, PT, R24, 0xe0, !PT ;  /* 0x000000e018057848 */ /* 0x000fe20007fe0100 */
[----:B------:R-:W2:Y:S01]  /*0810*/  LDCU UR4, c[0x0][0x3c8] ;  /* 0x00007900ff0477ac */ /* 0x000ea20008000800 */
[----:B------:R-:W-:Y:S01]  /*0820*/  SHF.R.U32.HI R0, RZ, 0x5, R3 ;  /* 0x00000005ff007819 */ /* 0x000fe20000011603 */
[----:B------:R-:W-:Y:S01]  /*0830*/  BSSY.RECONVERGENT B0, `(.L_x_226) ;  /* 0x0000025000007945 */ /* 0x000fe20003800200 */
[--C-:B------:R-:W-:Y:S01]  /*0840*/  IADD3 R5, PT, PT, R5, 0x1f, -R24.reuse ;  /* 0x0000001f05057810 */ /* 0x100fe20007ffe818 */
[----:B------:R-:W-:Y:S01]  /*0850*/  UMOV UR5, 0xffffffff ;  /* 0xffffffff00057882 */ /* 0x000fe20000000000 */
[----:B01----:R-:W-:Y:S02]  /*0860*/  IMAD.MOV.U32 R8, RZ, RZ, R24 ;  /* 0x000000ffff087224 */ /* 0x003fe400078e0018 */
[C---:B------:R-:W-:Y:S01]  /*0870*/  ISETP.GE.U32.AND P0, PT, R5.reuse, 0x1e0, PT ;  /* 0x000001e00500780c */ /* 0x040fe20003f06070 */
[----:B------:R-:W-:Y:S01]  /*0880*/  IMAD.SHL.U32 R0, R0, 0x400, RZ ;  /* 0x0000040000007824 */ /* 0x000fe200078e00ff */
[----:B------:R-:W-:-:S04]  /*0890*/  LEA.HI R6, R5, 0x1, RZ, 0x1b ;  /* 0x0000000105067811 */ /* 0x000fc800078fd8ff */
[----:B------:R-:W-:-:S04]  /*08a0*/  LOP3.LUT R9, R6, 0xf, RZ, 0xc0, !PT ;  /* 0x0000000f06097812 */ /* 0x000fc800078ec0ff */
[----:B------:R-:W-:Y:S01]  /*08b0*/  ISETP.NE.AND P1, PT, R9, RZ, PT ;  /* 0x000000ff0900720c */ /* 0x000fe20003f25270 */
[----:B--2---:R-:W-:Y:S02]  /*08c0*/  USHF.L.U32 UR4, UR5, UR4, URZ ;  /* 0x0000000405047299 */ /* 0x004fe400080006ff */
[----:B------:R-:W-:Y:S10]  /*08d0*/  @!P0 BRA `(.L_x_227) ;  /* 0x0000000000688947 */ /* 0x000ff40003800000 */
[----:B------:R-:W-:Y:S01]  /*08e0*/  IMAD R10, R24, 0x4, R0 ;  /* 0x00000004180a7824 */ /* 0x000fe200078e0200 */
[----:B------:R-:W-:Y:S01]  /*08f0*/  LOP3.LUT R5, R6, 0xffffff0, RZ, 0xc0, !PT ;  /* 0x0ffffff006057812 */ /* 0x000fe200078ec0ff */
[----:B------:R-:W-:-:S03]  /*0900*/  IMAD.MOV.U32 R8, RZ, RZ, R24 ;  /* 0x000000ffff087224 */ /* 0x000fc600078e0018 */
[----:B------:R-:W-:Y:S01]  /*0910*/  IADD3 R10, PT, PT, R10, 0x400, R7 ;  /* 0x000004000a0a7810 */ /* 0x000fe20007ffe007 */
[----:B------:R-:W-:-:S07]  /*0920*/  IMAD.MOV R5, RZ, RZ, -R5 ;  /* 0x000000ffff057224 */ /* 0x000fce00078e0a05 */
.L_x_228:
        /* <DEDUP_REMOVED lines=21> */
.L_x_227:
[----:B------:R-:W-:Y:S05]  /*0a80*/  BSYNC.RECONVERGENT B0 ;  /* 0x0000000000007941 */ /* 0x000fea0003800200 */
.L_x_226:
[----:B------:R-:W-:Y:S01]  /*0a90*/  BSSY.RECONVERGENT B0, `(.L_x_229) ;  /* 0x0000026000007945 */ /* 0x000fe20003800200 */
[----:B------:R-:W-:-:S03]  /*0aa0*/  IMAD.IADD R5, R7, 0x1, R0 ;  /* 0x0000000107057824 */ /* 0x000fc600078e0200 */
        /* <DEDUP_REMOVED lines=16> */
.L_x_232:
[----:B------:R-:W-:Y:S05]  /*0bb0*/  BSYNC.RECONVERGENT B1 ;  /* 0x0000000000017941 */ /* 0x000fea0003800200 */
.L_x_231:
        /* <DEDUP_REMOVED lines=13> */
[----:B------:R-:W-:-:S07]  /*0c90*/  IMAD.IADD R0, R7, 0x1, R0 ;  /* 0x0000000107007824 */ /* 0x000fce00078e0200 */
.L_x_233:
[----:B------:R-:W-:Y:S01]  /*0ca0*/  VIADD R6, R6, 0x1 ;  /* 0x0000000106067836 */ /* 0x000fe20000000000 */
[----:B------:R0:W-:Y:S04]  /*0cb0*/  STS [R0], RZ ;  /* 0x000000ff00007388 */ /* 0x0001e80000000800 */
[----:B------:R-:W-:Y:S01]  /*0cc0*/  ISETP.NE.AND P0, PT, R6, RZ, PT ;  /* 0x000000ff0600720c */ /* 0x000fe20003f05270 */
[----:B0-----:R-:W-:-:S12]  /*0cd0*/  VIADD R0, R0, 0x80 ;  /* 0x0000008000007836 */ /* 0x001fd80000000000 */
[----:B------:R-:W-:Y:S05]  /*0ce0*/  @P0 BRA `(.L_x_233) ;  /* 0xfffffffc00ec0947 */ /* 0x000fea000383ffff */
.L_x_230:
[----:B------:R-:W-:Y:S05]  /*0cf0*/  BSYNC.RECONVERGENT B0 ;  /* 0x0000000000007941 */ /* 0x000fea0003800200 */
.L_x_229:
[----:B------:R-:W2:Y:S01]  /*0d00*/  LDCU UR5, c[0x0][0x3c4] ;  /* 0x00007880ff0577ac */ /* 0x000ea20008000800 */
[----:B-----5:R-:W-:Y:S01]  /*0d10*/  LOP3.LUT R27, R28, 0x7fffffff, RZ, 0x3c, !PT ;  /* 0x7fffffff1c1b7812 */ /* 0x020fe200078e3cff */
[----:B------:R-:W-:Y:S01]  /*0d20*/  BSSY.RECONVERGENT B0, `(.L_x_234) ;  /* 0x0000080000007945 */ /* 0x000fe20003800200 */
[----:B------:R-:W-:Y:S02]  /*0d30*/  LOP3.LUT R22, R29, 0x7fffffff, RZ, 0x3c, !PT ;  /* 0x7fffffff1d167812 */ /* 0x000fe400078e3cff */
[----:B------:R-:W-:Y:S02]  /*0d40*/  LOP3.LUT R21, R30, 0x7fffffff, RZ, 0x3c, !PT ;  /* 0x7fffffff1e157812 */ /* 0x000fe400078e3cff */
        /* <DEDUP_REMOVED lines=9> */
[----:B------:R-:W-:Y:S02]  /*0de0*/  LOP3.LUT R52, R52, UR4, RZ, 0x30, !PT ;  /* 0x0000000434347c12 */ /* 0x000fe4000f8e30ff */
[----:B------:R-:W-:Y:S01]  /*0df0*/  SHF.R.U32.HI R56, RZ, UR5, R21 ;  /* 0x00000005ff387c19 */ /* 0x000fe20008011615 */
[--C-:B------:R-:W-:Y:S01]  /*0e00*/  IMAD R0, R49, 0x4, R5.reuse ;  /* 0x0000000431007824 */ /* 0x100fe200078e0205 */
[----:B------:R-:W-:Y:S01]  /*0e10*/  SHF.R.U32.HI R48, RZ, UR5, R18 ;  /* 0x00000005ff307c19 */ /* 0x000fe20008011612 */
[----:B------:R-:W-:Y:S01]  /*0e20*/  IMAD R6, R52, 0x4, R5 ;  /* 0x0000000434067824 */ /* 0x000fe200078e0205 */
[----:B------:R-:W-:Y:S01]  /*0e30*/  LOP3.LUT R56, R56, UR4, RZ, 0x30, !PT ;  /* 0x0000000438387c12 */ /* 0x000fe2000f8e30ff */
[----:B------:R-:W-:Y:S01]  /*0e40*/  NOP ;  /* 0x0000000000007918 */ /* 0x000fe20000000000 */
[----:B01----:R-:W-:Y:S01]  /*0e50*/  SHF.R.U32.HI R9, RZ, UR5, R20 ;  /* 0x00000005ff097c19 */ /* 0x003fe20008011614 */
[----:B------:R0:W-:Y:S01]  /*0e60*/  ATOMS.POPC.INC.32 RZ, [R0+URZ] ;  /* 0x0000000000ff7f8c */ /* 0x0001e2000d8000ff */
[----:B------:R-:W-:-:S02]  /*0e70*/  LOP3.LUT R48, R48, UR4, RZ, 0x30, !PT ;  /* 0x0000000430307c12 */ /* 0x000fc4000f8e30ff */
[----:B------:R-:W-:Y:S01]  /*0e80*/  SHF.R.U32.HI R8, RZ, UR5, R23 ;  /* 0x00000005ff087c19 */ /* 0x000fe20008011617 */
[----:B------:R1:W-:Y:S01]  /*0e90*/  ATOMS.POPC.INC.32 RZ, [R6+URZ] ;  /* 0x0000000006ff7f8c */ /* 0x0003e2000d8000ff */
[----:B------:R-:W-:Y:S02]  /*0ea0*/  SHF.R.U32.HI R11, RZ, UR5, R25 ;  /* 0x00000005ff0b7c19 */ /* 0x000fe40008011619 */
[----:B------:R-:W-:Y:S01]  /*0eb0*/  LOP3.LUT R10, R9, UR4, RZ, 0x30, !PT ;  /* 0x00000004090a7c12 */ /* 0x000fe2000f8e30ff */
[--C-:B0-----:R-:W-:Y:S01]  /*0ec0*/  IMAD R0, R56, 0x4, R5.reuse ;  /* 0x0000000438007824 */ /* 0x101fe200078e0205 */
[----:B------:R-:W-:Y:S02]  /*0ed0*/  LOP3.LUT R8, R8, UR4, RZ, 0x30, !PT ;  /* 0x0000000408087c12 */ /* 0x000fe4000f8e30ff */
[----:B------:R-:W-:Y:S01]  /*0ee0*/  LOP3.LUT R12, R11, UR4, RZ, 0x30, !PT ;  /* 0x000000040b0c7c12 */ /* 0x000fe2000f8e30ff */
[--C-:B-1----:R-:W-:Y:S01]  /*0ef0*/  IMAD R6, R48, 0x4, R5.reuse ;  /* 0x0000000430067824 */ /* 0x102fe200078e0205 */
[----:B------:R0:W-:Y:S01]  /*0f00*/  ATOMS.POPC.INC.32 RZ, [R0+URZ] ;  /* 0x0000000000ff7f8c */ /* 0x0001e2000d8000ff */
[--C-:B------:R-:W-:Y:S01]  /*0f10*/  IMAD R9, R10, 0x4, R5.reuse ;  /* 0x000000040a097824 */ /* 0x100fe200078e0205 */
[----:B------:R-:W-:Y:S01]  /*0f20*/  LOP3.LUT R10, R35, 0x7fffffff, RZ, 0x3c, !PT ;  /* 0x7fffffff230a7812 */ /* 0x000fe200078e3cff */
[--C-:B------:R-:W-:Y:S01]  /*0f30*/  IMAD R8, R8, 0x4, R5.reuse ;  /* 0x0000000408087824 */ /* 0x100fe200078e0205 */
[----:B------:R1:W-:Y:S01]  /*0f40*/  ATOMS.POPC.INC.32 RZ, [R6+URZ] ;  /* 0x0000000006ff7f8c */ /* 0x0003e2000d8000ff */
[----:B------:R-:W-:Y:S01]  /*0f50*/  IMAD R11, R12, 0x4, R5 ;  /* 0x000000040c0b7824 */ /* 0x000fe200078e0205 */
[----:B------:R-:W-:-:S02]  /*0f60*/  LOP3.LUT R12, R37, 0x7fffffff, RZ, 0x3c, !PT ;  /* 0x7fffffff250c7812 */ /* 0x000fc400078e3cff */
[----:B------:R-:W-:Y:S01]  /*0f70*/  LOP3.LUT R16, R39, 0x7fffffff, RZ, 0x3c, !PT ;  /* 0x7fffffff27107812 */ /* 0x000fe200078e3cff */
[----:B------:R-:W-:Y:S01]  /*0f80*/  ATOMS.POPC.INC.32 RZ, [R8+URZ] ;  /* 0x0000000008ff7f8c */ /* 0x000fe2000d8000ff */
[----:B0-----:R-:W-:Y:S02]  /*0f90*/  SHF.R.U32.HI R0, RZ, UR5, R10 ;  /* 0x00000005ff007c19 */ /* 0x001fe4000801160a */
[----:B-1----:R-:W-:Y:S01]  /*0fa0*/  SHF.R.U32.HI R6, RZ, UR5, R17 ;  /* 0x00000005ff067c19 */ /* 0x002fe20008011611 */
[----:B------:R0:W-:Y:S01]  /*0fb0*/  ATOMS.POPC.INC.32 RZ, [R9+URZ] ;  /* 0x0000000009ff7f8c */ /* 0x0001e2000d8000ff */
[----:B------:R-:W-:Y:S02]  /*0fc0*/  SHF.R.U32.HI R14, RZ, UR5, R19 ;  /* 0x00000005ff0e7c19 */ /* 0x000fe40008011613 */
[----:B------:R-:W-:Y:S01]  /*0fd0*/  LOP3.LUT R6, R6, UR4, RZ, 0x30, !PT ;  /* 0x0000000406067c12 */ /* 0x000fe2000f8e30ff */
[----:B------:R1:W-:Y:S01]  /*0fe0*/  ATOMS.POPC.INC.32 RZ, [R11+URZ] ;  /* 0x000000000bff7f8c */ /* 0x0003e2000d8000ff */
[----:B------:R-:W-:-:S02]  /*0ff0*/  SHF.R.U32.HI R13, RZ, UR5, R12 ;  /* 0x00000005ff0d7c19 */ /* 0x000fc4000801160c */
[----:B------:R-:W-:Y:S02]  /*1000*/  LOP3.LUT R0, R0, UR4, RZ, 0x30, !PT ;  /* 0x0000000400007c12 */ /* 0x000fe4000f8e30ff */
[----:B0-----:R-:W-:Y:S02]  /*1010*/  SHF.R.U32.HI R9, RZ, UR5, R16 ;  /* 0x00000005ff097c19 */ /* 0x001fe40008011610 */
[----:B------:R-:W-:Y:S01]  /*1020*/  LOP3.LUT R50, R14, UR4, RZ, 0x30, !PT ;  /* 0x000000040e327c12 */ /* 0x000fe2000f8e30ff */
[--C-:B------:R-:W-:Y:S01]  /*1030*/  IMAD R14, R6, 0x4, R5.reuse ;  /* 0x00000004060e7824 */ /* 0x100fe200078e0205 */
[----:B------:R-:W-:Y:S01]  /*1040*/  LOP3.LUT R8, R13, UR4, RZ, 0x30, !PT ;  /* 0x000000040d087c12 */ /* 0x000fe2000f8e30ff */
[--C-:B------:R-:W-:Y:S01]  /*1050*/  IMAD R0, R0, 0x4, R5.reuse ;  /* 0x0000000400007824 */ /* 0x100fe200078e0205 */
[----:B------:R-:W-:Y:S01]  /*1060*/  LOP3.LUT R6, R9, UR4, RZ, 0x30, !PT ;  /* 0x0000000409067c12 */ /* 0x000fe2000f8e30ff */
[--C-:B------:R-:W-:Y:S01]  /*1070*/  IMAD R50, R50, 0x4, R5.reuse ;  /* 0x0000000432327824 */ /* 0x100fe200078e0205 */
[----:B------:R-:W-:Y:S01]  /*1080*/  LOP3.LUT R9, R40, 0x7fffffff, RZ, 0x3c, !PT ;  /* 0x7fffffff28097812 */ /* 0x000fe200078e3cff */
[--C-:B------:R-:W-:Y:S01]  /*1090*/  IMAD R26, R8, 0x4, R5.reuse ;  /* 0x00000004081a7824 */ /* 0x100fe200078e0205 */
[----:B------:R0:W-:Y:S01]  /*10a0*/  ATOMS.POPC.INC.32 RZ, [R0+URZ] ;  /* 0x0000000000ff7f8c */ /* 0x0001e2000d8000ff */
[----:B------:R-:W-:Y:S01]  /*10b0*/  IMAD R51, R6, 0x4, R5 ;  /* 0x0000000406337824 */ /* 0x000fe200078e0205 */
[----:B------:R-:W-:-:S02]  /*10c0*/  LOP3.LUT R6, R43, 0x7fffffff, RZ, 0x3c, !PT ;  /* 0x7fffffff2b067812 */ /* 0x000fc400078e3cff */
[----:B-1----:R-:W-:Y:S01]  /*10d0*/  LOP3.LUT R11, R44, 0x7fffffff, RZ, 0x3c, !PT ;  /* 0x7fffffff2c0b7812 */ /* 0x002fe200078e3cff */
[----:B------:R1:W-:Y:S01]  /*10e0*/  ATOMS.POPC.INC.32 RZ, [R14+URZ] ;  /* 0x000000000eff7f8c */ /* 0x0003e2000d8000ff */
[----:B------:R-:W-:Y:S02]  /*10f0*/  LOP3.LUT R8, R45, 0x7fffffff, RZ, 0x3c, !PT ;  /* 0x7fffffff2d087812 */ /* 0x000fe400078e3cff */
[----:B------:R-:W-:Y:S01]  /*1100*/  LOP3.LUT R13, R46, 0x7fffffff, RZ, 0x3c, !PT ;  /* 0x7fffffff2e0d7812 */ /* 0x000fe200078e3cff */
[----:B------:R2:W-:Y:S01]  /*1110*/  ATOMS.POPC.INC.32 RZ, [R26+URZ] ;  /* 0x000000001aff7f8c */ /* 0x0005e2000d8000ff */
[----:B0-----:R-:W-:Y:S02]  /*1120*/  SHF.R.U32.HI R0, RZ, UR5, R9 ;  /* 0x00000005ff007c19 */ /* 0x001fe40008011609 */
[----:B------:R-:W-:Y:S01]  /*1130*/  SHF.R.U32.HI R53, RZ, UR5, R11 ;  /* 0x00000005ff357c19 */ /* 0x000fe2000801160b */
[----:B-1----:R-:W0:Y:S01]  /*1140*/  LDC.64 R14, c[0x0][0x380] ;  /* 0x0000e000ff0e7b82 */ /* 0x002e220000000a00 */
[----:B------:R-:W-:Y:S01]  /*1150*/  SHF.R.U32.HI R55, RZ, UR5, R8 ;  /* 0x00000005ff377c19 */ /* 0x000fe20008011608 */
[----:B------:R1:W-:Y:S01]  /*1160*/  ATOMS.POPC.INC.32 RZ, [R50+URZ] ;  /* 0x0000000032ff7f8c */ /* 0x0003e2000d8000ff */
[----:B------:R-:W-:-:S02]  /*1170*/  SHF.R.U32.HI R57, RZ, UR5, R13 ;  /* 0x00000005ff397c19 */ /* 0x000fc4000801160d */
[----:B--2---:R-:W-:Y:S01]  /*1180*/  SHF.R.U32.HI R26, RZ, UR5, R6 ;  /* 0x00000005ff1a7c19 */ /* 0x004fe20008011606 */
[----:B------:R2:W-:Y:S01]  /*1190*/  ATOMS.POPC.INC.32 RZ, [R51+URZ] ;  /* 0x0000000033ff7f8c */ /* 0x0005e2000d8000ff */
[----:B------:R-:W-:Y:S02]  /*11a0*/  LOP3.LUT R0, R0, UR4, RZ, 0x30, !PT ;  /* 0x0000000400007c12 */ /* 0x000fe4000f8e30ff */
[----:B------:R-:W-:Y:S02]  /*11b0*/  LOP3.LUT R54, R26, UR4, RZ, 0x30, !PT ;  /* 0x000000041a367c12 */ /* 0x000fe4000f8e30ff */
[----:B------:R-:W-:Y:S01]  /*11c0*/  LOP3.LUT R58, R53, UR4, RZ, 0x30, !PT ;  /* 0x00000004353a7c12 */ /* 0x000fe2000f8e30ff */
[--C-:B------:R-:W-:Y:S01]  /*11d0*/  IMAD R53, R0, 0x4, R5.reuse ;  /* 0x0000000400357824 */ /* 0x100fe200078e0205 */
[----:B------:R-:W-:Y:S01]  /*11e0*/  ISETP.GT.U32.AND P2, PT, R3, 0xff, PT ;  /* 0x000000ff0300780c */ /* 0x000fe20003f44070 */
[--C-:B------:R-:W-:Y:S01]  /*11f0*/  IMAD R54, R54, 0x4, R5.reuse ;  /* 0x0000000436367824 */ /* 0x100fe200078e0205 */
[----:B------:R-:W-:Y:S01]  /*1200*/  LOP3.LUT R60, R55, UR4, RZ, 0x30, !PT ;  /* 0x00000004373c7c12 */ /* 0x000fe2000f8e30ff */
[--C-:B------:R-:W-:Y:S01]  /*1210*/  IMAD R58, R58, 0x4, R5.reuse ;  /* 0x000000043a3a7824 */ /* 0x100fe200078e0205 */
[----:B------:R-:W-:Y:S01]  /*1220*/  LOP3.LUT R26, R57, UR4, RZ, 0x30, !PT ;  /* 0x00000004391a7c12 */ /* 0x000fe2000f8e30ff */
[----:B------:R3:W-:Y:S01]  /*1230*/  ATOMS.POPC.INC.32 RZ, [R53+URZ] ;  /* 0x0000000035ff7f8c */ /* 0x0007e2000d8000ff */
[----:B-1----:R-:W-:Y:S01]  /*1240*/  P2R R50, PR, RZ, 0x4 ;  /* 0x00000004ff327803 */ /* 0x002fe20000000000 */
[----:B------:R-:W-:-:S02]  /*1250*/  IMAD R60, R60, 0x4, R5 ;  /* 0x000000043c3c7824 */ /* 0x000fc400078e0205 */
[----:B------:R-:W-:Y:S01]  /*1260*/  IMAD R5, R26, 0x4, R5 ;  /* 0x000000041a057824 */ /* 0x000fe200078e0205 */
[----:B------:R3:W-:Y:S01]  /*1270*/  ATOMS.POPC.INC.32 RZ, [R54+URZ] ;  /* 0x0000000036ff7f8c */ /* 0x0007e2000d8000ff */
[----:B--2---:R-:W-:Y:S02]  /*1280*/  IMAD R51, R3, 0x4, R7 ;  /* 0x0000000403337824 */ /* 0x004fe400078e0207 */
[----:B------:R-:W-:Y:S01]  /*1290*/  IMAD.MOV.U32 R0, RZ, RZ, RZ ;  /* 0x000000ffff007224 */ /* 0x000fe200078e00ff */
[----:B------:R3:W-:Y:S04]  /*12a0*/  ATOMS.POPC.INC.32 RZ, [R58+URZ] ;  /* 0x000000003aff7f8c */ /* 0x0007e8000d8000ff */
[----:B------:R3:W-:Y:S04]  /*12b0*/  ATOMS.POPC.INC.32 RZ, [R60+URZ] ;  /* 0x000000003cff7f8c */ /* 0x0007e8000d8000ff */
[----:B------:R3:W-:Y:S01]  /*12c0*/  ATOMS.POPC.INC.32 RZ, [R5+URZ] ;  /* 0x0000000005ff7f8c */ /* 0x0007e2000d8000ff */
[----:B------:R-:W-:Y:S06]  /*12d0*/  BAR.SYNC.DEFER_BLOCKING 0x0 ;  /* 0x0000000000007b1d */ /* 0x000fec0000010000 */
[----:B------:R-:W-:Y:S05]  /*12e0*/  @P2 BRA `(.L_x_235) ;  /* 0x00000000008c2947 */ /* 0x000fea0003800000 */
[----:B------:R-:W1:Y:S04]  /*12f0*/  LDS R0, [R51] ;  /* 0x0000000033007984 */ /* 0x000e680000000800 */
[----:B---3--:R-:W2:Y:S04]  /*1300*/  LDS R5, [R51+0x400] ;  /* 0x0004000033057984 */ /* 0x008ea80000000800 */
[----:B------:R-:W3:Y:S04]  /*1310*/  LDS R53, [R51+0x800] ;  /* 0x0008000033357984 */ /* 0x000ee80000000800 */
[----:B------:R-:W4:Y:S04]  /*1320*/  LDS R55, [R51+0xc00] ;  /* 0x000c000033377984 */ /* 0x000f280000000800 */
[----:B------:R-:W5:Y:S04]  /*1330*/  LDS R57, [R51+0x1000] ;  /* 0x0010000033397984 */ /* 0x000f680000000800 */
[----:B------:R-:W0:Y:S04]  /*1340*/  LDS R59, [R51+0x1400] ;  /* 0x00140000333b7984 */ /* 0x000e280000000800 */
[----:B------:R-:W-:Y:S04]  /*1350*/  LDS R61, [R51+0x2000] ;  /* 0x00200000333d7984 */ /* 0x000fe80000000800 */
[----:B------:R-:W-:Y:S04]  /*1360*/  LDS R63, [R51+0x2400] ;  /* 0x00240000333f7984 */ /* 0x000fe80000000800 */
[----:B------:R-:W-:Y:S04]  /*1370*/  LDS R65, [R51+0x2800] ;  /* 0x0028000033417984 */ /* 0x000fe80000000800 */
[----:B------:R-:W-:Y:S04]  /*1380*/  STS [R51], RZ ;  /* 0x000000ff33007388 */ /* 0x000fe80000000800 */
[----:B-1----:R-:W-:Y:S01]  /*1390*/  STS [R51+0x400], R0 ;  /* 0x0004000033007388 */ /* 0x002fe20000000800 */
[----:B--2---:R-:W-:-:S03]  /*13a0*/  IMAD.IADD R54, R0, 0x1, R5 ;  /* 0x0000000100367824 */ /* 0x004fc600078e0205 */
[----:B------:R-:W1:Y:S01]  /*13b0*/  LDS R5, [R51+0x1800] ;  /* 0x0018000033057984 */ /* 0x000e620000000800 */
[----:B---3--:R-:W-:-:S03]  /*13c0*/  IMAD.IADD R58, R54, 0x1, R53 ;  /* 0x00000001363a7824 */ /* 0x008fc600078e0235 */
[----:B------:R-:W2:Y:S01]  /*13d0*/  LDS R53, [R51+0x1c00] ;  /* 0x001c000033357984 */ /* 0x000ea20000000800 */
[----:B----4-:R-:W-:-:S03]  /*13e0*/  IMAD.IADD R60, R58, 0x1, R55 ;  /* 0x000000013a3c7824 */ /* 0x010fc600078e0237 */
[----:B------:R1:W-:Y:S01]  /*13f0*/  STS [R51+0x800], R54 ;  /* 0x0008003633007388 */ /* 0x0003e20000000800 */
[----:B-----5:R-:W-:-:S03]  /*1400*/  IMAD.IADD R62, R60, 0x1, R57 ;  /* 0x000000013c3e7824 */ /* 0x020fc600078e0239 */
[----:B------:R-:W3:Y:S01]  /*1410*/  LDS R55, [R51+0x2c00] ;  /* 0x002c000033377984 */ /* 0x000ee20000000800 */
[----:B0-----:R-:W-:-:S03]  /*1420*/  IMAD.IADD R64, R62, 0x1, R59 ;  /* 0x000000013e407824 */ /* 0x001fc600078e023b */
[----:B------:R0:W-:Y:S04]  /*1430*/  STS [R51+0xc00], R58 ;  /* 0x000c003a33007388 */ /* 0x0001e80000000800 */
[----:B------:R4:W-:Y:S04]  /*1440*/  STS [R51+0x1000], R60 ;  /* 0x0010003c33007388 */ /* 0x0009e80000000800 */
[----:B------:R4:W-:Y:S04]  /*1450*/  STS [R51+0x1400], R62 ;  /* 0x0014003e33007388 */ /* 0x0009e80000000800 */
[----:B------:R4:W-:Y:S01]  /*1460*/  STS [R51+0x1800], R64 ;  /* 0x0018004033007388 */ /* 0x0009e20000000800 */
[----:B-1----:R-:W-:-:S04]  /*1470*/  IMAD.IADD R54, R64, 0x1, R5 ;  /* 0x0000000140367824 */ /* 0x002fc800078e0205 */
[----:B--2---:R-:W-:Y:S01]  /*1480*/  IMAD.IADD R66, R54, 0x1, R53 ;  /* 0x0000000136427824 */ /* 0x004fe200078e0235 */
[----:B------:R4:W-:Y:S03]  /*1490*/  STS [R51+0x1c00], R54 ;  /* 0x001c003633007388 */ /* 0x0009e60000000800 */
[----:B------:R-:W-:Y:S01]  /*14a0*/  IMAD.IADD R68, R66, 0x1, R61 ;  /* 0x0000000142447824 */ /* 0x000fe200078e023d */
[----:B------:R4:W-:Y:S03]  /*14b0*/  STS [R51+0x2000], R66 ;  /* 0x0020004233007388 */ /* 0x0009e60000000800 */
[----:B------:R-:W-:Y:S01]  /*14c0*/  IMAD.IADD R70, R68, 0x1, R63 ;  /* 0x0000000144467824 */ /* 0x000fe200078e023f */
[----:B------:R4:W-:Y:S03]  /*14d0*/  STS [R51+0x2400], R68 ;  /* 0x0024004433007388 */ /* 0x0009e60000000800 */
[----:B0-----:R-:W-:Y:S01]  /*14e0*/  IMAD.IADD R58, R70, 0x1, R65 ;  /* 0x00000001463a7824 */ /* 0x001fe200078e0241 */
[----:B------:R4:W-:Y:S03]  /*14f0*/  STS [R51+0x2800], R70 ;  /* 0x0028004633007388 */ /* 0x0009e60000000800 */
[----:B---3--:R-:W-:Y:S01]  /*1500*/  IMAD.IADD R0, R58, 0x1, R55 ;  /* 0x000000013a007824 */ /* 0x008fe200078e0237 */
[----:B------:R4:W-:Y:S06]  /*1510*/  STS [R51+0x2c00], R58 ;  /* 0x002c003a33007388 */ /* 0x0009ec0000000800 */
.L_x_235:
[----:B------:R-:W-:Y:S05]  /*1520*/  BSYNC.RECONVERGENT B0 ;  /* 0x0000000000007941 */ /* 0x000fea0003800200 */
.L_x_234:
[----:B------:R-:W-:Y:S01]  /*1530*/  ISETP.NE.AND P0, PT, R0, 0x1980, PT ;  /* 0x000019800000780c */ /* 0x000fe20003f05270 */
[----:B---3--:R-:W-:Y:S01]  /*1540*/  IMAD R5, R42, 0x100, R3 ;  /* 0x000001002a057824 */ /* 0x008fe200078e0203 */
[----:B------:R-:W-:Y:S01]  /*1550*/  @!P2 LOP3.LUT R53, R0, 0x40000000, RZ, 0xfc, !PT ;  /* 0x400000000035a812 */ /* 0x000fe200078efcff */
[----:B------:R-:W-:Y:S01]  /*1560*/  IMAD R41, R41, 0x11, RZ ;  /* 0x0000001129297824 */ /* 0x000fe200078e02ff */
[----:B------:R-:W-:Y:S01]  /*1570*/  ISETP.LT.U32.AND P0, PT, R3, 0x100, !P0 ;  /* 0x000001000300780c */ /* 0x000fe20004701070 */
[----:B0-----:R-:W-:-:S03]  /*1580*/  IMAD.WIDE R14, R5, 0x4, R14 ;  /* 0x00000004050e7825 */ /* 0x001fc600078e020e */
[----:B------:R-:W-:Y:S01]  /*1590*/  LOP3.LUT R57, R41, R4, RZ, 0xfc, !PT ;  /* 0x0000000429397212 */ /* 0x000fe200078efcff */
[----:B----4-:R-:W-:Y:S01]  /*15a0*/  IMAD R54, R42, 0x1980, RZ ;  /* 0x000019802a367824 */ /* 0x010fe200078e02ff */
[----:B------:R0:W-:Y:S07]  /*15b0*/  @!P2 STG.E.STRONG.SYS desc[UR6][R14.64], R53 ;  /* 0x000000350e00a986 */ /* 0x0001ee000c115906 */
[----:B------:R-:W-:Y:S06]  /*15c0*/  BAR.RED.OR.DEFER_BLOCKING 0x0, P0 ;  /* 0x0000000000007b1d */ /* 0x000fec0000014800 */
[----:B------:R-:W1:Y:S01]  /*15d0*/  B2R.RESULT RZ, P0 ;  /* 0x0000000000ff731c */ /* 0x000e620000004000 */
[----:B------:R-:W-:-:S04]  /*15e0*/  IADD3 R4, P1, PT, R54, R57, RZ ;  /* 0x0000003936047210 */ /* 0x000fc80007f3e0ff */
[----:B------:R-:W-:Y:S01]  /*15f0*/  LEA.HI.X.SX32 R55, R54, RZ, 0x1, P1 ;  /* 0x000000ff36377211 */ /* 0x000fe200008f0eff */
[----:B------:R-:W-:-:S03]  /*1600*/  IMAD.SHL.U32 R5, R4, 0x4, RZ ;  /* 0x0000000404057824 */ /* 0x000fc600078e00ff */
[----:B------:R-:W-:Y:S01]  /*1610*/  SHF.L.U64.HI R4, R4, 0x2, R55 ;  /* 0x0000000204047819 */ /* 0x000fe20000010237 */
[----:B01----:R-:W-:Y:S06]  /*1620*/  @!P0 BRA `(.L_x_236) ;  /* 0x0000001000b48947 */ /* 0x003fec0003800000 */
[----:B------:R-:W0:Y:S01]  /*1630*/  LDCU.64 UR8, c[0x0][0x3b8] ;  /* 0x00007700ff0877ac */ /* 0x000e220008000a00 */
[----:B------:R-:W-:Y:S01]  /*1640*/  BSSY B1, `(.L_x_237) ;  /* 0x0000032000017945 */ /* 0x000fe20003800000 */
[----:B------:R-:W-:Y:S01]  /*1650*/  IMAD R13, R3, 0x8, R7 ;  /* 0x00000008030d7824 */ /* 0x000fe200078e0207 */
[----:B0-----:R-:W-:-:S04]  /*1660*/  IADD3 R8, P0, PT, R5, UR8, RZ ;  /* 0x0000000805087c10 */ /* 0x001fc8000ff1e0ff */
[----:B------:R-:W-:Y:S01]  /*1670*/  IADD3.X R9, PT, PT, R4, UR9, RZ, P0, !PT ;  /* 0x0000000904097c10 */ /* 0x000fe200087fe4ff */
[----:B------:R-:W-:Y:S08]  /*1680*/  @P2 BRA `(.L_x_238) ;  /* 0x0000000000b42947 */ /* 0x000ff00003800000 */
[----:B------:R-:W0:Y:S02]  /*1690*/  LDCU.64 UR8, c[0x0][0x398] ;  /* 0x00007300ff0877ac */ /* 0x000e240008000a00 */
[----:B0-----:R-:W-:-:S04]  /*16a0*/  LEA R10, P0, R3, UR8, 0x3 ;  /* 0x00000008030a7c11 */ /* 0x001fc8000f8018ff */
[----:B------:R-:W-:-:S05]  /*16b0*/  LEA.HI.X R11, R3, UR9, RZ, 0x3, P0 ;  /* 0x00000009030b7c11 */ /* 0x000fca00080f1cff */
[----:B------:R-:W2:Y:S01]  /*16c0*/  LDG.E.64 R4, desc[UR6][R10.64] ;  /* 0x000000060a047981 */ /* 0x000ea2000c1e1b00 */
[----:B------:R-:W-:-:S04]  /*16d0*/  ISETP.GT.U32.AND P0, PT, R3, R49, PT ;  /* 0x000000310300720c */ /* 0x000fc80003f04070 */
[----:B------:R-:W-:-:S04]  /*16e0*/  SEL R17, RZ, 0x1980, !P0 ;  /* 0x00001980ff117807 */ /* 0x000fc80004000000 */
[----:B--2---:R-:W-:Y:S01]  /*16f0*/  IADD3 R4, P0, PT, R4, -R17, RZ ;  /* 0x8000001104047210 */ /* 0x004fe20007f1e0ff */
[----:B------:R-:W-:-:S03]  /*1700*/  IMAD.MOV.U32 R17, RZ, RZ, R0 ;  /* 0x000000ffff117224 */ /* 0x000fc600078e0000 */
[----:B------:R-:W-:Y:S02]  /*1710*/  IADD3.X R5, PT, PT, R5, -0x1, RZ, P0, !PT ;  /* 0xffffffff05057810 */ /* 0x000fe400007fe4ff */
[----:B------:R-:W-:-:S03]  /*1720*/  ISETP.GE.AND P0, PT, R42, 0x1, PT ;  /* 0x000000012a00780c */ /* 0x000fc60003f06270 */
[----:B------:R0:W-:Y:S10]  /*1730*/  STS.64 [R13+0x6600], R4 ;  /* 0x006600040d007388 */ /* 0x0001f40000000a00 */
[----:B------:R-:W-:Y:S05]  /*1740*/  @!P0 BRA `(.L_x_239) ;  /* 0x00000000006c8947 */ /* 0x000fea0003800000 */
[----:B------:R-:W-:Y:S01]  /*1750*/  BSSY B0, `(.L_x_240) ;  /* 0x0000019000007945 */ /* 0x000fe20003800000 */
[----:B------:R-:W-:Y:S02]  /*1760*/  IMAD.MOV.U32 R6, RZ, RZ, -0x1 ;  /* 0xffffffffff067424 */ /* 0x000fe400078e00ff */
[----:B------:R-:W-:Y:S02]  /*1770*/  IMAD.MOV.U32 R10, RZ, RZ, R42 ;  /* 0x000000ffff0a7224 */ /* 0x000fe400078e002a */
[----:B------:R-:W-:-:S07]  /*1780*/  IMAD.MOV.U32 R17, RZ, RZ, R0 ;  /* 0x000000ffff117224 */ /* 0x000fce00078e0000 */
.L_x_244:
[----:B0-----:R-:W0:Y:S01]  /*1790*/  LDC.64 R4, c[0x0][0x380] ;  /* 0x0000e000ff047b82 */ /* 0x001e220000000a00 */
[----:B------:R-:W-:Y:S01]  /*17a0*/  VIADD R19, R10, 0xffffffff ;  /* 0xffffffff0a137836 */ /* 0x000fe20000000000 */
[----:B------:R-:W-:Y:S03]  /*17b0*/  BSSY B2, `(.L_x_241) ;  /* 0x0000008000027945 */ /* 0x000fe60003800000 */
[----:B------:R-:W-:-:S04]  /*17c0*/  IMAD R11, R19, 0x100, R3 ;  /* 0x00000100130b7824 */ /* 0x000fc800078e0203 */
[----:B0-----:R-:W-:-:S07]  /*17d0*/  IMAD.WIDE R4, R11, 0x4, R4 ;  /* 0x000000040b047825 */ /* 0x001fce00078e0204 */
.L_x_242:
[----:B------:R-:W-:Y:S05]  /*17e0*/  YIELD ;  /* 0x0000000000007946 */ /* 0x000fea0003800000 */
[----:B------:R0:W-:Y:S06]  /*17f0*/  MEMBAR.SC.CTA ;  /* 0x0000000000007992 */ /* 0x0001ec0000000000 */
[----:B0-----:R-:W2:Y:S02]  /*1800*/  LDG.E.STRONG.SYS R11, desc[UR6][R4.64] ;  /* 0x00000006040b7981 */ /* 0x001ea4000c1f5900 */
[----:B--2---:R-:W-:-:S13]  /*1810*/  ISETP.NE.AND P0, PT, R11, RZ, PT ;  /* 0x000000ff0b00720c */ /* 0x004fda0003f05270 */
[----:B------:R-:W-:Y:S05]  /*1820*/  @!P0 BRA `(.L_x_242) ;  /* 0xfffffffc00ec8947 */ /* 0x000fea000383ffff */
[----:B------:R-:W-:Y:S05]  /*1830*/  BSYNC B2 ;  /* 0x0000000000027941 */ /* 0x000fea0003800000 */
.L_x_241:
[----:B------:R-:W-:Y:S01]  /*1840*/  BSSY.RECONVERGENT B2, `(.L_x_243) ;  /* 0x0000006000027945 */ /* 0x000fe20003800200 */
[C---:B------:R-:W-:Y:S02]  /*1850*/  ISETP.GT.AND P0, PT, R11.reuse, -0x1, PT ;  /* 0xffffffff0b00780c */ /* 0x040fe40003f04270 */
[----:B------:R-:W-:Y:S01]  /*1860*/  LOP3.LUT R4, R11, 0x3fffffff, RZ, 0xc0, !PT ;  /* 0x3fffffff0b047812 */ /* 0x000fe200078ec0ff */
[----:B------:R-:W-:Y:S05]  /*1870*/  WARPSYNC.EXCLUSIVE R6 ;  /* 0x0000000006007348 */ /* 0x000fea0003a00000 */
[----:B------:R-:W-:-:S05]  /*1880*/  IMAD.IADD R17, R4, 0x1, R17 ;  /* 0x0000000104117824 */ /* 0x000fca00078e0211 */
[----:B------:R-:W-:-:S07]  /*1890*/  VOTE.ANY R6, PT, P0 ;  /* 0x0000000000067806 */ /* 0x000fce00000e0100 */
[----:B------:R-:W-:Y:S05]  /*18a0*/  BSYNC.RECONVERGENT B2 ;  /* 0x0000000000027941 */ /* 0x000fea0003800200 */
.L_x_243:
[----:B------:R-:W-:Y:S01]  /*18b0*/  ISETP.GT.U32.AND P1, PT, R10, 0x1, PT ;  /* 0x000000010a00780c */ /* 0x000fe20003f24070 */
[----:B------:R-:W-:-:S12]  /*18c0*/  IMAD.MOV.U32 R10, RZ, RZ, R19 ;  /* 0x000000ffff0a7224 */ /* 0x000fd800078e0013 */
[----:B------:R-:W-:Y:S05]  /*18d0*/  @P0 BRA P1, `(.L_x_244) ;  /* 0xfffffffc00ac0947 */ /* 0x000fea000083ffff */
[----:B------:R-:W-:Y:S05]  /*18e0*/  BSYNC B0 ;  /* 0x0000000000007941 */ /* 0x000fea0003800000 */
.L_x_240:
[----:B------:R1:W2:Y:S02]  /*18f0*/  LDS.64 R4, [R13+0x6600] ;  /* 0x006600000d047984 */ /* 0x0002a40000000a00 */
.L_x_239:
[C---:B------:R-:W-:Y:S01]  /*1900*/  IMAD.IADD R19, R17.reuse, 0x1, -R0 ;  /* 0x0000000111137824 */ /* 0x040fe200078e0a00 */
[----:B------:R-:W-:-:S04]  /*1910*/  LOP3.LUT R11, R17, 0x80000000, RZ, 0xfc, !PT ;  /* 0x80000000110b7812 */ /* 0x000fc800078efcff */
[C---:B0-2---:R-:W-:Y:S01]  /*1920*/  IADD3 R4, P0, PT, R19.reuse, R4, RZ ;  /* 0x0000000413047210 */ /* 0x045fe20007f1e0ff */
[----:B------:R0:W-:Y:S03]  /*1930*/  STG.E.STRONG.SYS desc[UR6][R14.64], R11 ;  /* 0x0000000b0e007986 */ /* 0x0001e6000c115906 */
[----:B------:R-:W-:-:S05]  /*1940*/  LEA.HI.X.SX32 R5, R19, R5, 0x1, P0 ;  /* 0x0000000513057211 */ /* 0x000fca00000f0eff */
[----:B------:R0:W-:Y:S04]  /*1950*/  STS.64 [R13+0x6600], R4 ;  /* 0x006600040d007388 */ /* 0x0001e80000000a00 */
.L_x_238:
[----:B------:R-:W-:Y:S05]  /*1960*/  BSYNC B1 ;  /* 0x0000000000017941 */ /* 0x000fea0003800000 */
.L_x_237:
[----:B0-----:R-:W0:Y:S01]  /*1970*/  LDC R5, c[0x0][0x3c0] ;  /* 0x0000f000ff057b82 */ /* 0x001e220000000800 */
[----:B------:R-:W-:-:S07]  /*1980*/  IMAD R4, R49, 0x8, R7 ;  /* 0x0000000831047824 */ /* 0x000fce00078e0207 */
[----:B------:R-:W2:Y:S01]  /*1990*/  LDC.64 R16, c[0x0][0x390] ;  /* 0x0000e400ff107b82 */ /* 0x000ea20000000a00 */
[----:B0-----:R-:W-:Y:S02]  /*19a0*/  ISETP.GE.AND P0, PT, R47, R5, PT ;  /* 0x000000052f00720c */ /* 0x001fe40003f06270 */
[----:B--2---:R-:W-:-:S04]  /*19b0*/  ISETP.EQ.U32.AND P1, PT, R16, RZ, PT ;  /* 0x000000ff1000720c */ /* 0x004fc80003f22070 */
[----:B------:R-:W-:-:S04]  /*19c0*/  ISETP.EQ.OR.EX P0, PT, R17, RZ, !P0, P1 ;  /* 0x000000ff1100720c */ /* 0x000fc80004702710 */
[----:B------:R-:W-:-:S13]  /*19d0*/  ISETP.GT.U32.OR P0, PT, R3, 0xff, P0 ;  /* 0x000000ff0300780c */ /* 0x000fda0000704470 */
[----:B------:R-:W-:Y:S05]  /*19e0*/  @P0 BRA `(.L_x_245) ;  /* 0x0000000000240947 */ /* 0x000fea0003800000 */
[----:B------:R-:W0:Y:S01]  /*19f0*/  LDS.64 R10, [R13+0x6600] ;  /* 0x006600000d0a7984 */ /* 0x000e220000000a00 */
[C---:B------:R-:W-:Y:S02]  /*1a00*/  ISETP.GT.U32.AND P0, PT, R3.reuse, R49, PT ;  /* 0x000000310300720c */ /* 0x040fe40003f04070 */
[C---:B------:R-:W-:Y:S02]  /*1a10*/  LEA R6, P2, R3.reuse, R16, 0x3 ;  /* 0x0000001003067211 */ /* 0x040fe400078418ff */
[----:B------:R-:W-:Y:S02]  /*1a20*/  SEL R7, RZ, 0x1980, !P0 ;  /* 0x00001980ff077807 */ /* 0x000fe40004000000 */
[--C-:B------:R-:W-:Y:S02]  /*1a30*/  SHF.R.S32.HI R15, RZ, 0x1f, R0.reuse ;  /* 0x0000001fff0f7819 */ /* 0x100fe40000011400 */
[----:B0-----:R-:W-:Y:S02]  /*1a40*/  IADD3 R2, P0, P1, R10, R7, R0 ;  /* 0x000000070a027210 */ /* 0x001fe4000791e000 */
[----:B------:R-:W-:-:S02]  /*1a50*/  LEA.HI.X R7, R3, R17, RZ, 0x3, P2 ;  /* 0x0000001103077211 */ /* 0x000fc400010f1cff */
[----:B------:R-:W-:-:S05]  /*1a60*/  IADD3.X R3, PT, PT, R11, RZ, R15, P0, P1 ;  /* 0x000000ff0b037210 */ /* 0x000fca00007e240f */
[----:B------:R0:W-:Y:S04]  /*1a70*/  STG.E.64 desc[UR6][R6.64], R2 ;  /* 0x0000000206007986 */ /* 0x0001e8000c101b06 */
.L_x_245:
[----:B------:R-:W-:Y:S05]  /*1a80*/  WARPSYNC.ALL ;  /* 0x0000000000007948 */ /* 0x000fea0003800000 */
[----:B------:R-:W-:Y:S01]  /*1a90*/  BAR.SYNC.DEFER_BLOCKING 0x0 ;  /* 0x0000000000007b1d */ /* 0x000fe20000010000 */
[----:B------:R-:W-:-:S05]  /*1aa0*/  ISETP.GT.AND P0, PT, R47, R5, PT ;  /* 0x000000052f00720c */ /* 0x000fca0003f04270 */
[----:B0-----:R0:W2:Y:S08]  /*1ab0*/  LDS.64 R2, [R4+0x6600] ;  /* 0x0066000004027984 */ /* 0x0010b00000000a00 */
[----:B0-----:R-:W-:Y:S05]  /*1ac0*/  @P0 BRA `(.L_x_246) ;  /* 0x00000000005c0947 */ /* 0x001fea0003800000 */
[----:B------:R-:W0:Y:S01]  /*1ad0*/  LDCU.64 UR4, c[0x0][0x3a0] ;  /* 0x00007400ff0477ac */ /* 0x000e220008000a00 */
[----:B--2---:R-:W-:-:S05]  /*1ae0*/  IADD3 R0, P1, PT, R57, R2, RZ ;  /* 0x0000000239007210 */ /* 0x004fca0007f3e0ff */
[----:B------:R-:W-:Y:S01]  /*1af0*/  IMAD.X R7, RZ, RZ, R3, P1 ;  /* 0x000000ffff077224 */ /* 0x000fe200008e0603 */
[----:B0-----:R-:W-:-:S04]  /*1b00*/  LEA R2, P1, R0, UR4, 0x2 ;  /* 0x0000000400027c11 */ /* 0x001fc8000f8210ff */
[----:B------:R-:W-:-:S05]  /*1b10*/  LEA.HI.X R3, R0, UR5, R7, 0x2, P1 ;  /* 0x0000000500037c11 */ /* 0x000fca00088f1407 */
[----:B------:R2:W-:Y:S04]  /*1b20*/  STG.E desc[UR6][R2.64], R28 ;  /* 0x0000001c02007986 */ /* 0x0005e8000c101906 */
        /* <DEDUP_REMOVED lines=15> */
[----:B------:R2:W-:Y:S01]  /*1c20*/  STG.E desc[UR6][R2.64+0x800], R46 ;  /* 0x0008002e02007986 */ /* 0x0005e2000c101906 */
[----:B------:R-:W-:Y:S05]  /*1c30*/  BRA `(.L_x_247) ;  /* 0x0000000000e07947 */ /* 0x000fea0003800000 */
.L_x_246:
[----:B------:R-:W0:Y:S01]  /*1c40*/  LDCU.64 UR4, c[0x0][0x3a0] ;  /* 0x00007400ff0477ac */ /* 0x000e220008000a00 */
[----:B------:R-:W-:Y:S01]  /*1c50*/  IMAD R4, R42, -0x1980, R5 ;  /* 0xffffe6802a047824 */ /* 0x000fe200078e0205 */
[C---:B--2---:R-:W-:Y:S01]  /*1c60*/  IADD3 R0, P1, PT, R57.reuse, R2, RZ ;  /* 0x0000000239007210 */ /* 0x044fe20007f3e0ff */
[C---:B------:R-:W-:Y:S02]  /*1c70*/  VIADD R11, R57.reuse, 0x20 ;  /* 0x00000020390b7836 */ /* 0x040fe40000000000 */
[C---:B-1----:R-:W-:Y:S01]  /*1c80*/  VIADD R13, R57.reuse, 0x40 ;  /* 0x00000040390d7836 */ /* 0x042fe20000000000 */
[-C--:B------:R-:W-:Y:S01]  /*1c90*/  ISETP.GE.AND P5, PT, R57, R4.reuse, PT ;  /* 0x000000043900720c */ /* 0x080fe20003fa6270 */
[----:B------:R-:W-:Y:S01]  /*1ca0*/  IMAD.X R7, RZ, RZ, R3, P1 ;  /* 0x000000ffff077224 */ /* 0x000fe200008e0603 */
[-C--:B------:R-:W-:Y:S01]  /*1cb0*/  ISETP.GE.AND P4, PT, R11, R4.reuse, PT ;  /* 0x000000040b00720c */ /* 0x080fe20003f86270 */
[----:B------:R-:W-:Y:S01]  /*1cc0*/  VIADD R11, R57, 0x60 ;  /* 0x00000060390b7836 */ /* 0x000fe20000000000 */
[----:B------:R-:W-:Y:S01]  /*1cd0*/  ISETP.GE.AND P3, PT, R13, R4, PT ;  /* 0x000000040d00720c */ /* 0x000fe20003f66270 */
[----:B------:R-:W-:-:S02]  /*1ce0*/  VIADD R13, R57, 0x80 ;  /* 0x00000080390d7836 */ /* 0x000fc40000000000 */
[----:B------:R-:W-:Y:S01]  /*1cf0*/  VIADD R15, R57, 0xa0 ;  /* 0x000000a0390f7836 */ /* 0x000fe20000000000 */
[-C--:B------:R-:W-:Y:S01]  /*1d00*/  ISETP.GE.AND P2, PT, R11, R4.reuse, PT ;  /* 0x000000040b00720c */ /* 0x080fe20003f46270 */
[----:B------:R-:W-:Y:S01]  /*1d10*/  VIADD R11, R57, 0xc0 ;  /* 0x000000c0390b7836 */ /* 0x000fe20000000000 */
[C---:B0-----:R-:W-:Y:S02]  /*1d20*/  LEA R2, P1, R0.reuse, UR4, 0x2 ;  /* 0x0000000400027c11 */ /* 0x041fe4000f8210ff */
[-C--:B------:R-:W-:Y:S02]  /*1d30*/  ISETP.GE.AND P6, PT, R15, R4.reuse, PT ;  /* 0x000000040f00720c */ /* 0x080fe40003fc6270 */
[----:B------:R-:W-:Y:S02]  /*1d40*/  LEA.HI.X R3, R0, UR5, R7, 0x2, P1 ;  /* 0x0000000500037c11 */ /* 0x000fe400088f1407 */
        /* <DEDUP_REMOVED lines=38> */
[----:B------:R0:W-:Y:S02]  /*1fb0*/  @!P1 STG.E desc[UR6][R2.64+0x800], R46 ;  /* 0x0008002e02009986 */ /* 0x0001e4000c101906 */
.L_x_247:
[----:B------:R-:W-:Y:S05]  /*1fc0*/  @P0 BRA `(.L_x_248) ;  /* 0x0000000000480947 */ /* 0x000fea0003800000 */
        /* <DEDUP_REMOVED lines=9> */
[----:B0-2---:R3:W5:Y:S04]  /*2060*/  LDG.E R29, desc[UR6][R8.64+0x480] ;  /* 0x00048006081d7981 */ /* 0x005768000c1e1900 */
        /* <DEDUP_REMOVED lines=8> */
.L_x_248:
[----:B------:R-:W-:Y:S02]  /*20f0*/  IMAD.IADD R54, R5, 0x1, -R54 ;  /* 0x0000000105367824 */ /* 0x000fe400078e0a36 */
[C---:B0-2---:R-:W-:Y:S02]  /*2100*/  VIADD R3, R57.reuse, 0x20 ;  /* 0x0000002039037836 */ /* 0x045fe40000000000 */
[C---:B------:R-:W-:Y:S01]  /*2110*/  VIADD R45, R57.reuse, 0x40 ;  /* 0x00000040392d7836 */ /* 0x040fe20000000000 */
[CC--:B------:R-:W-:Y:S01]  /*2120*/  ISETP.GE.AND P5, PT, R57.reuse, R54.reuse, PT ;  /* 0x000000363900720c */ /* 0x0c0fe20003fa6270 */
[----:B------:R-:W-:Y:S01]  /*2130*/  VIADD R47, R57, 0x80 ;  /* 0x00000080392f7836 */ /* 0x000fe20000000000 */
[-C--:B------:R-:W-:Y:S01]  /*2140*/  ISETP.GE.AND P4, PT, R3, R54.reuse, PT ;  /* 0x000000360300720c */ /* 0x080fe20003f86270 */
[----:B------:R-:W-:Y:S01]  /*2150*/  VIADD R3, R57, 0x60 ;  /* 0x0000006039037836 */ /* 0x000fe20000000000 */
[-C--:B------:R-:W-:Y:S01]  /*2160*/  ISETP.GE.AND P3, PT, R45, R54.reuse, PT ;  /* 0x000000362d00720c */ /* 0x080fe20003f66270 */
[----:B------:R-:W-:Y:S01]  /*2170*/  VIADD R45, R57, 0xa0 ;  /* 0x000000a0392d7836 */ /* 0x000fe20000000000 */
[----:B------:R-:W-:-:S02]  /*2180*/  ISETP.GE.AND P1, PT, R47, R54, PT ;  /* 0x000000362f00720c */ /* 0x000fc40003f26270 */
[-C--:B------:R-:W-:Y:S01]  /*2190*/  ISETP.GE.AND P2, PT, R3, R54.reuse, PT ;  /* 0x000000360300720c */ /* 0x080fe20003f46270 */
[----:B------:R-:W-:Y:S01]  /*21a0*/  VIADD R3, R57, 0xc0 ;  /* 0x000000c039037836 */ /* 0x000fe20000000000 */
[-C--:B------:R-:W-:Y:S01]  /*21b0*/  ISETP.GE.AND P6, PT, R45, R54.reuse, PT ;  /* 0x000000362d00720c */ /* 0x080fe20003fc6270 */
[----:B------:R-:W-:Y:S02]  /*21c0*/  VIADD R45, R57, 0xe0 ;  /* 0x000000e0392d7836 */ /* 0x000fe40000000000 */
[----:B------:R0:W5:Y:S01]  /*21d0*/  @!P5 LDG.E R11, desc[UR6][R8.64] ;  /* 0x00000006080bd981 */ /* 0x000162000c1e1900 */
[-C--:B------:R-:W-:Y:S01]  /*21e0*/  ISETP.GE.AND P5, PT, R3, R54.reuse, PT ;  /* 0x000000360300720c */ /* 0x080fe20003fa6270 */
[----:B------:R-:W-:Y:S02]  /*21f0*/  VIADD R3, R57, 0x100 ;  /* 0x0000010039037836 */ /* 0x000fe40000000000 */
[----:B-1----:R0:W5:Y:S01]  /*2200*/  @!P4 LDG.E R13, desc[UR6][R8.64+0x80] ;  /* 0x00008006080dc981 */ /* 0x002162000c1e1900 */
[----:B------:R-:W-:Y:S01]  /*2210*/  ISETP.GE.AND P4, PT, R45, R54, PT ;  /* 0x000000362d00720c */ /* 0x000fe20003f86270 */
[----:B------:R-:W-:-:S02]  /*2220*/  VIADD R45, R57, 0x120 ;  /* 0x00000120392d7836 */ /* 0x000fc40000000000 */
[----:B------:R0:W5:Y:S01]  /*2230*/  @!P3 LDG.E R15, desc[UR6][R8.64+0x100] ;  /* 0x00010006080fb981 */ /* 0x000162000c1e1900 */
[-C--:B------:R-:W-:Y:S01]  /*2240*/  ISETP.GE.AND P3, PT, R3, R54.reuse, PT ;  /* 0x000000360300720c */ /* 0x080fe20003f66270 */
[----:B------:R-:W-:Y:S02]  /*2250*/  VIADD R3, R57, 0x140 ;  /* 0x0000014039037836 */ /* 0x000fe40000000000 */
[----:B------:R0:W5:Y:S01]  /*2260*/  @!P2 LDG.E R17, desc[UR6][R8.64+0x180] ;  /* 0x000180060811a981 */ /* 0x000162000c1e1900 */
[-C--:B------:R-:W-:Y:S01]  /*2270*/  ISETP.GE.AND P2, PT, R45, R54.reuse, PT ;  /* 0x000000362d00720c */ /* 0x080fe20003f46270 */
[----:B------:R-:W-:Y:S02]  /*2280*/  VIADD R45, R57, 0x160 ;  /* 0x00000160392d7836 */ /* 0x000fe40000000000 */
[----:B------:R0:W5:Y:S01]  /*2290*/  @!P1 LDG.E R19, desc[UR6][R8.64+0x200] ;  /* 0x0002000608139981 */ /* 0x000162000c1e1900 */
        /* <DEDUP_REMOVED lines=15> */
[----:B------:R-:W-:-:S03]  /*2390*/  ISETP.GE.AND P2, PT, R45, R54, PT ;  /* 0x000000362d00720c */ /* 0x000fc60003f46270 */
[----:B------:R0:W5:Y:S01]  /*23a0*/  @!P1 LDG.E R31, desc[UR6][R8.64+0x500] ;  /* 0x00050006081f9981 */ /* 0x000162000c1e1900 */
[----:B------:R-:W-:-:S03]  /*23b0*/  ISETP.GE.AND P1, PT, R3, R54, PT ;  /* 0x000000360300720c */ /* 0x000fc60003f26270 */
[----:B------:R0:W5:Y:S04]  /*23c0*/  @!P6 LDG.E R33, desc[UR6][R8.64+0x580] ;  /* 0x000580060821e981 */ /* 0x000168000c1e1900 */
[----:B------:R0:W5:Y:S04]  /*23d0*/  @!P5 LDG.E R35, desc[UR6][R8.64+0x600] ;  /* 0x000600060823d981 */ /* 0x000168000c1e1900 */
[----:B------:R0:W5:Y:S04]  /*23e0*/  @!P4 LDG.E R37, desc[UR6][R8.64+0x680] ;  /* 0x000680060825c981 */ /* 0x000168000c1e1900 */
[----:B------:R0:W5:Y:S04]  /*23f0*/  @!P3 LDG.E R39, desc[UR6][R8.64+0x700] ;  /* 0x000700060827b981 */ /* 0x000168000c1e1900 */
[----:B------:R0:W5:Y:S04]  /*2400*/  @!P2 LDG.E R41, desc[UR6][R8.64+0x780] ;  /* 0x000780060829a981 */ /* 0x000168000c1e1900 */
[----:B------:R0:W5:Y:S02]  /*2410*/  @!P1 LDG.E R43, desc[UR6][R8.64+0x800] ;  /* 0x00080006082b9981 */ /* 0x000164000c1e1900 */
.L_x_249:
[----:B------:R-:W-:Y:S05]  /*2420*/  @P0 BRA `(.L_x_250) ;  /* 0x0000000000540947 */ /* 0x000fea0003800000 */
[----:B------:R-:W1:Y:S02]  /*2430*/  LDCU.64 UR4, c[0x0][0x3b0] ;  /* 0x00007600ff0477ac */ /* 0x000e640008000a00 */
[----:B-1----:R-:W-:-:S04]  /*2440*/  LEA R2, P0, R0, UR4, 0x2 ;  /* 0x0000000400027c11 */ /* 0x002fc8000f8010ff */
[----:B------:R-:W-:-:S05]  /*2450*/  LEA.HI.X R3, R0, UR5, R7, 0x2, P0 ;  /* 0x0000000500037c11 */ /* 0x000fca00080f1407 */
[----:B-----5:R-:W-:Y:S04]  /*2460*/  STG.E desc[UR6][R2.64], R11 ;  /* 0x0000000b02007986 */ /* 0x020fe8000c101906 */
        /* <DEDUP_REMOVED lines=17> */
.L_x_250:
[----:B------:R-:W1:Y:S01]  /*2580*/  LDCU.64 UR4, c[0x0][0x3b0] ;  /* 0x00007600ff0477ac */ /* 0x000e620008000a00 */
[----:B------:R-:W-:Y:S02]  /*2590*/  IMAD R42, R42, -0x1980, R5 ;  /* 0xffffe6802a2a7824 */ /* 0x000fe400078e0205 */
[C---:B------:R-:W-:Y:S02]  /*25a0*/  VIADD R5, R57.reuse, 0x40 ;  /* 0x0000004039057836 */ /* 0x040fe40000000000 */
[C---:B------:R-:W-:Y:S01]  /*25b0*/  VIADD R3, R57.reuse, 0x20 ;  /* 0x0000002039037836 */ /* 0x040fe20000000000 */
[CC--:B------:R-:W-:Y:S01]  /*25c0*/  ISETP.GE.AND P3, PT, R57.reuse, R42.reuse, PT ;  /* 0x0000002a3900720c */ /* 0x0c0fe20003f66270 */
[----:B0--3--:R-:W-:Y:S01]  /*25d0*/  VIADD R9, R57, 0x60 ;  /* 0x0000006039097836 */ /* 0x009fe20000000000 */
[-C--:B------:R-:W-:Y:S01]  /*25e0*/  ISETP.GE.AND P1, PT, R5, R42.reuse, PT ;  /* 0x0000002a0500720c */ /* 0x080fe20003f26270 */
[----:B------:R-:W-:Y:S01]  /*25f0*/  VIADD R5, R57, 0x80 ;  /* 0x0000008039057836 */ /* 0x000fe20000000000 */
[-C--:B------:R-:W-:Y:S01]  /*2600*/  ISETP.GE.AND P2, PT, R3, R42.reuse, PT ;  /* 0x0000002a0300720c */ /* 0x080fe20003f46270 */
[----:B------:R-:W-:Y:S01]  /*2610*/  VIADD R45, R57, 0xc0 ;  /* 0x000000c0392d7836 */ /* 0x000fe20000000000 */
[-C--:B------:R-:W-:Y:S01]  /*2620*/  ISETP.GE.AND P0, PT, R9, R42.reuse, PT ;  /* 0x0000002a0900720c */ /* 0x080fe20003f06270 */
[----:B------:R-:W-:Y:S01]  /*2630*/  VIADD R9, R57, 0xa0 ;  /* 0x000000a039097836 */ /* 0x000fe20000000000 */
[----:B------:R-:W-:Y:S01]  /*2640*/  ISETP.GE.AND P6, PT, R5, R42, PT ;  /* 0x0000002a0500720c */ /* 0x000fe20003fc6270 */
[----:B------:R-:W-:Y:S01]  /*2650*/  VIADD R5, R57, 0xe0 ;  /* 0x000000e039057836 */ /* 0x000fe20000000000 */
[----:B-1----:R-:W-:-:S02]  /*2660*/  LEA R2, P4, R0, UR4, 0x2 ;  /* 0x0000000400027c11 */ /* 0x002fc4000f8810ff */
[-C--:B------:R-:W-:Y:S02]  /*2670*/  ISETP.GE.AND P5, PT, R9, R42.reuse, PT ;  /* 0x0000002a0900720c */ /* 0x080fe40003fa6270 */
[----:B------:R-:W-:Y:S01]  /*2680*/  LEA.HI.X R3, R0, UR5, R7, 0x2, P4 ;  /* 0x0000000500037c11 */ /* 0x000fe2000a0f1407 */
[----:B------:R-:W-:Y:S01]  /*2690*/  VIADD R7, R57, 0x100 ;  /* 0x0000010039077836 */ /* 0x000fe20000000000 */
[----:B------:R-:W-:-:S03]  /*26a0*/  ISETP.GE.AND P4, PT, R45, R42, PT ;  /* 0x0000002a2d00720c */ /* 0x000fc60003f86270 */
[----:B-----5:R0:W-:Y:S01]  /*26b0*/  @!P3 STG.E desc[UR6][R2.64], R11 ;  /* 0x0000000b0200b986 */ /* 0x0201e2000c101906 */
        /* <DEDUP_REMOVED lines=19> */
[C---:B------:R-:W-:Y:S02]  /*27f0*/  VIADD R5, R57.reuse, 0x1e0 ;  /* 0x000001e039057836 */ /* 0x040fe40000000000 */
[----:B------:R-:W-:Y:S01]  /*2800*/  VIADD R57, R57, 0x200 ;  /* 0x0000020039397836 */ /* 0x000fe20000000000 */
        /* <DEDUP_REMOVED lines=15> */
.L_x_236:
[----:B------:R-:W-:Y:S01]  /*2900*/  IMAD.MOV.U32 R2, RZ, RZ, RZ ;  /* 0x000000ffff027224 */ /* 0x000fe200078e00ff */
[C---:B------:R-:W-:Y:S01]  /*2910*/  ISETP.GT.U32.AND P0, PT, R3.reuse, 0x1f, PT ;  /* 0x0000001f0300780c */ /* 0x040fe20003f04070 */
[----:B------:R-:W-:Y:S05]  /*2920*/  WARPSYNC.ALL ;  /* 0x0000000000007948 */ /* 0x000fea0003800000 */
[----:B------:R-:W-:-:S04]  /*2930*/  IMAD.HI.U32 R14, R3, 0x15555556, R2 ;  /* 0x15555556030e7827 */ /* 0x000fc800078e0002 */
[----:B------:R-:W-:-:S05]  /*2940*/  IMAD R15, R14, 0x4, R7 ;  /* 0x000000040e0f7824 */ /* 0x000fca00078e0207 */
[----:B------:R0:W-:Y:S01]  /*2950*/  STS [R15+0x3410], R0 ;  /* 0x003410000f007388 */ /* 0x0001e20000000800 */
[----:B------:R-:W-:Y:S06]  /*2960*/  BAR.SYNC.DEFER_BLOCKING 0x0 ;  /* 0x0000000000007b1d */ /* 0x000fec0000010000 */
[----:B------:R-:W-:Y:S05]  /*2970*/  @P0 BRA `(.L_x_251) ;  /* 0x0000000000dc0947 */ /* 0x000fea0003800000 */
[----:B------:R-:W-:Y:S01]  /*2980*/  IMAD R14, R3, 0x34, R7 ;  /* 0x00000034030e7824 */ /* 0x000fe200078e0207 */
[----:B------:R-:W-:-:S04]  /*2990*/  UMOV UR8, 0xffffffff ;  /* 0xffffffff00087882 */ /* 0x000fc80000000000 */
        /* <DEDUP_REMOVED lines=28> */
.L_x_342:
        /* <DEDUP_REMOVED lines=25> */
.L_x_251:
        /* <DEDUP_REMOVED lines=21> */
[C---:B-1----:R-:W-:Y:S02]  /*2e40*/  IMAD.IADD R30, R15.reuse, 0x1, R30 ;  /* 0x000000010f1e7824 */ /* 0x042fe400078e021e */
[C---:B--2---:R-:W-:Y:S01]  /*2e50*/  IMAD.IADD R32, R15.reuse, 0x1, R32 ;  /* 0x000000010f207824 */ /* 0x044fe200078e0220 */
[----:B------:R1:W-:Y:S01]  /*2e60*/  STS [R51], R14 ;  /* 0x0000000e33007388 */ /* 0x0003e20000000800 */
[----:B---3--:R-:W-:-:S03]  /*2e70*/  IMAD.IADD R34, R15, 0x1, R34 ;  /* 0x000000010f227824 */ /* 0x008fc600078e0222 */
        /* <DEDUP_REMOVED lines=15> */
[----:B0-----:R-:W-:-:S03]  /*2f70*/  IMAD.IADD R62, R15, 0x1, R62 ;  /* 0x000000010f3e7824 */ /* 0x001fc600078e023e */
[----:B------:R1:W-:Y:S04]  /*2f80*/  STS [R51+0x2400], R58 ;  /* 0x0024003a33007388 */ /* 0x0003e80000000800 */
[----:B------:R1:W-:Y:S04]  /*2f90*/  STS [R51+0x2800], R60 ;  /* 0x0028003c33007388 */ /* 0x0003e80000000800 */
[----:B------:R1:W-:Y:S02]  /*2fa0*/  STS [R51+0x2c00], R62 ;  /* 0x002c003e33007388 */ /* 0x0003e40000000800 */
.L_x_254:
[----:B------:R-:W-:Y:S05]  /*2fb0*/  BSYNC.RECONVERGENT B0 ;  /* 0x0000000000007941 */ /* 0x000fea0003800200 */
.L_x_253:
[----:B------:R-:W-:Y:S01]  /*2fc0*/  BAR.SYNC.DEFER_BLOCKING 0x0 ;  /* 0x0000000000007b1d */ /* 0x000fe20000010000 */
[----:B------:R-:W-:Y:S01]  /*2fd0*/  R2P PR, R28, 0x7f ;  /* 0x0000007f1c007804 */ /* 0x000fe20000000000 */
[----:B------:R-:W-:-:S04]  /*2fe0*/  IMAD.MOV.U32 R47, RZ, RZ, RZ ;  /* 0x000000ffff2f7224 */ /* 0x000fc800078e00ff */
[----:B------:R-:W-:Y:S08]  /*2ff0*/  BSSY.RECONVERGENT B0, `(.L_x_255) ;  /* 0x0000024000007945 */ /* 0x000ff00003800200 */
[----:B-1----:R-:W-:Y:S02]  /*3000*/  VOTE.ANY R14, PT, P0 ;  /* 0x00000000000e7806 */ /* 0x002fe400000e0100 */
        /* <DEDUP_REMOVED lines=10> */
[----:B------:R-:W-:Y:S02]  /*30b0*/  LOP3.LUT R14, R33, R14, RZ, 0xc0, !PT ;  /* 0x0000000e210e7212 */ /* 0x000fe400078ec0ff */
[----:B------:R-:W-:Y:S02]  /*30c0*/  @!P4 LOP3.LUT R29, RZ, R29, RZ, 0x33, !PT ;  /* 0x0000001dff1dc212 */ /* 0x000fe400078e33ff */
[----:B------:R-:W-:-:S02]  /*30d0*/  VOTE.ANY R31, PT, P5 ;  /* 0x00000000001f7806 */ /* 0x000fc400028e0100 */
[----:B------:R-:W-:Y:S01]  /*30e0*/  LOP3.LUT R14, R29, R14, RZ, 0xc0, !PT ;  /* 0x0000000e1d0e7212 */ /* 0x000fe200078ec0ff */
[----:B------:R-:W-:Y:S01]  /*30f0*/  IMAD.SHL.U32 R29, R3, 0x20, RZ ;  /* 0x00000020031d7824 */ /* 0x000fe200078e00ff */
[----:B------:R-:W-:Y:S02]  /*3100*/  LOP3.LUT P0, RZ, R28, 0x80, RZ, 0xc0, !PT ;  /* 0x000000801cff7812 */ /* 0x000fe4000780c0ff */
[----:B------:R-:W-:Y:S02]  /*3110*/  @!P5 LOP3.LUT R31, RZ, R31, RZ, 0x33, !PT ;  /* 0x0000001fff1fd212 */ /* 0x000fe400078e33ff */
[----:B------:R-:W-:Y:S02]  /*3120*/  VOTE.ANY R30, PT, P6 ;  /* 0x00000000001e7806 */ /* 0x000fe400030e0100 */
[----:B------:R-:W-:Y:S02]  /*3130*/  LOP3.LUT R31, R31, R14, RZ, 0xc0, !PT ;  /* 0x0000000e1f1f7212 */ /* 0x000fe400078ec0ff */
[----:B------:R-:W1:Y:S01]  /*3140*/  S2R R14, SR_LEMASK ;  /* 0x00000000000e7919 */ /* 0x000e620000003a00 */
[----:B------:R-:W-:-:S04]  /*3150*/  @!P6 LOP3.LUT R30, RZ, R30, RZ, 0x33, !PT ;  /* 0x0000001eff1ee212 */ /* 0x000fc800078e33ff */
[----:B------:R-:W-:Y:S02]  /*3160*/  VOTE.ANY R32, PT, P0 ;  /* 0x0000000000207806 */ /* 0x000fe400000e0100 */
[----:B------:R-:W-:Y:S02]  /*3170*/  LOP3.LUT R31, R30, R31, RZ, 0xc0, !PT ;  /* 0x0000001f1e1f7212 */ /* 0x000fe400078ec0ff */
[----:B------:R-:W-:Y:S02]  /*3180*/  @!P0 LOP3.LUT R32, RZ, R32, RZ, 0x33, !PT ;  /* 0x00000020ff208212 */ /* 0x000fe400078e33ff */
[----:B------:R-:W-:Y:S02]  /*3190*/  LOP3.LUT R30, R29, 0x7c00, RZ, 0xc0, !PT ;  /* 0x00007c001d1e7812 */ /* 0x000fe400078ec0ff */
[----:B------:R-:W-:-:S03]  /*31a0*/  LOP3.LUT R31, R32, R31, RZ, 0xc0, !PT ;  /* 0x0000001f201f7212 */ /* 0x000fc600078ec0ff */
[----:B------:R-:W-:Y:S01]  /*31b0*/  IMAD.IADD R29, R7, 0x1, R30 ;  /* 0x00000001071d7824 */ /* 0x000fe200078e021e */
[----:B------:R-:W2:Y:S01]  /*31c0*/  FLO.U32 R32, R31 ;  /* 0x0000001f00207300 */ /* 0x000ea200000e0000 */
[----:B-1----:R-:W-:Y:S02]  /*31d0*/  LOP3.LUT R44, R14, R31, RZ, 0xc0, !PT ;  /* 0x0000001f0e2c7212 */ /* 0x002fe400078ec0ff */
[----:B--2---:R-:W-:-:S05]  /*31e0*/  ISETP.NE.AND P0, PT, R24, R32, PT ;  /* 0x000000201800720c */ /* 0x004fca0003f05270 */
[----:B------:R-:W1:Y:S08]  /*31f0*/  POPC R44, R44 ;  /* 0x0000002c002c7309 */ /* 0x000e700000000000 */
[----:B------:R-:W-:Y:S05]  /*3200*/  @P0 BRA `(.L_x_256) ;  /* 0x0000000000080947 */ /* 0x000fea0003800000 */
[----:B------:R-:W-:-:S06]  /*3210*/  IMAD R47, R28, 0x4, R29 ;  /* 0x000000041c2f7824 */ /* 0x000fcc00078e021d */
[----:B-1----:R2:W3:Y:S02]  /*3220*/  ATOMS.ADD R47, [R47], R44 ;  /* 0x0000002c2f2f738c */ /* 0x0024e40000000000 */
.L_x_256:
[----:B------:R-:W-:Y:S05]  /*3230*/  BSYNC.RECONVERGENT B0 ;  /* 0x0000000000007941 */ /* 0x000fea0003800200 */
.L_x_255:
[----:B------:R-:W-:Y:S01]  /*3240*/  R2P PR, R52, 0x7f ;  /* 0x0000007f34007804 */ /* 0x000fe20000000000 */
[----:B---3--:R3:W4:Y:S01]  /*3250*/  SHFL.IDX PT, R47, R47, R32, 0x1f ;  /* 0x00001f202f2f7589 */ /* 0x00872200000e0000 */
        /* <DEDUP_REMOVED lines=26> */
[----:B------:R-:W5:Y:S01]  /*3400*/  FLO.U32 R30, R35 ;  /* 0x00000023001e7300 */ /* 0x000f6200000e0000 */
[----:B------:R-:W-:-:S07]  /*3410*/  LOP3.LUT R46, R14, R35, RZ, 0xc0, !PT ;  /* 0x000000230e2e7212 */ /* 0x000fce00078ec0ff */
[----:B------:R-:W0:Y:S01]  /*3420*/  POPC R46, R46 ;  /* 0x0000002e002e7309 */ /* 0x000e220000000000 */
[----:B-----5:R-:W-:-:S13]  /*3430*/  ISETP.NE.AND P0, PT, R24, R30, PT ;  /* 0x0000001e1800720c */ /* 0x020fda0003f05270 */
[----:B0--34-:R-:W-:Y:S05]  /*3440*/  @P0 BRA `(.L_x_258) ;  /* 0x0000000000080947 */ /* 0x019fea0003800000 */
[----:B------:R-:W-:-:S06]  /*3450*/  IMAD R49, R52, 0x4, R29 ;  /* 0x0000000434317824 */ /* 0x000fcc00078e021d */
[----:B------:R0:W3:Y:S02]  /*3460*/  ATOMS.ADD R49, [R49], R46 ;  /* 0x0000002e3131738c */ /* 0x0000e40000000000 */
.L_x_258:
[----:B------:R-:W-:Y:S05]  /*3470*/  BSYNC.RECONVERGENT B0 ;  /* 0x0000000000007941 */ /* 0x000fea0003800200 */
.L_x_257:
        /* <DEDUP_REMOVED lines=35> */
.L_x_260:
[----:B------:R-:W-:Y:S05]  /*36b0*/  BSYNC.RECONVERGENT B0 ;  /* 0x0000000000007941 */ /* 0x000fea0003800200 */
.L_x_259:
        /* <DEDUP_REMOVED lines=29> */
[----:B------:R-:W5:Y:S01]  /*3890*/  FLO.U32 R39, R35 ;  /* 0x0000002300277300 */ /* 0x000f6200000e0000 */
[----:B------:R-:W-:Y:S02]  /*38a0*/  LOP3.LUT R53, R14, R35, RZ, 0xc0, !PT ;  /* 0x000000230e357212 */ /* 0x000fe400078ec0ff */
[----:B------:R-:W-:-:S05]  /*38b0*/  LOP3.LUT R30, R28, UR4, RZ, 0x30, !PT ;  /* 0x000000041c1e7c12 */ /* 0x000fca000f8e30ff */
[----:B------:R-:W0:Y:S01]  /*38c0*/  POPC R53, R53 ;  /* 0x0000003500357309 */ /* 0x000e220000000000 */
[----:B-----5:R-:W-:-:S13]  /*38d0*/  ISETP.NE.AND P0, PT, R24, R39, PT ;  /* 0x000000271800720c */ /* 0x020fda0003f05270 */
[----:B0--34-:R-:W-:Y:S05]  /*38e0*/  @P0 BRA `(.L_x_262) ;  /* 0x0000000000080947 */ /* 0x019fea0003800000 */
[----:B------:R-:W-:-:S05]  /*38f0*/  IMAD R48, R48, 0x4, R29 ;  /* 0x0000000430307824 */ /* 0x000fca00078e021d */
[----:B------:R0:W3:Y:S02]  /*3900*/  ATOMS.ADD R56, [R48], R53 ;  /* 0x000000353038738c */ /* 0x0000e40000000000 */
.L_x_262:
[----:B------:R-:W-:Y:S05]  /*3910*/  BSYNC.RECONVERGENT B0 ;  /* 0x0000000000007941 */ /* 0x000fea0003800200 */
.L_x_261:
        /* <DEDUP_REMOVED lines=30> */
[----:B0-----:R-:W-:Y:S02]  /*3b00*/  LOP3.LUT R48, R14, R35, RZ, 0xc0, !PT ;  /* 0x000000230e307212 */ /* 0x001fe400078ec0ff */
[----:B------:R-:W-:-:S05]  /*3b10*/  LOP3.LUT R34, R28, UR4, RZ, 0x30, !PT ;  /* 0x000000041c227c12 */ /* 0x000fca000f8e30ff */
[----:B------:R-:W0:Y:S01]  /*3b20*/  POPC R48, R48 ;  /* 0x0000003000307309 */ /* 0x000e220000000000 */
[----:B-----5:R-:W-:-:S13]  /*3b30*/  ISETP.NE.AND P0, PT, R24, R32, PT ;  /* 0x000000201800720c */ /* 0x020fda0003f05270 */
[----:B0--34-:R-:W-:Y:S05]  /*3b40*/  @P0 BRA `(.L_x_264) ;  /* 0x0000000000080947 */ /* 0x019fea0003800000 */
[----:B------:R-:W-:-:S06]  /*3b50*/  IMAD R45, R30, 0x4, R29 ;  /* 0x000000041e2d7824 */ /* 0x000fcc00078e021d */
[----:B------:R0:W3:Y:S02]  /*3b60*/  ATOMS.ADD R45, [R45], R48 ;  /* 0x000000302d2d738c */ /* 0x0000e40000000000 */
.L_x_264:
[----:B------:R-:W-:Y:S05]  /*3b70*/  BSYNC.RECONVERGENT B0 ;  /* 0x0000000000007941 */ /* 0x000fea0003800200 */
.L_x_263:
        /* <DEDUP_REMOVED lines=35> */
[----:B------:R-:W-:-:S06]  /*3db0*/  IMAD R36, R34, 0x4, R29 ;  /* 0x0000000422247824 */ /* 0x000fcc00078e021d */
[----:B------:R0:W3:Y:S02]  /*3dc0*/  ATOMS.ADD R36, [R36], R37 ;  /* 0x000000252424738c */ /* 0x0000e40000000000 */
.L_x_266:
[----:B------:R-:W-:Y:S05]  /*3dd0*/  BSYNC.RECONVERGENT B0 ;  /* 0x0000000000007941 */ /* 0x000fea0003800200 */
.L_x_265:
        /* <DEDUP_REMOVED lines=37> */
.L_x_268:
[----:B------:R-:W-:Y:S05]  /*4030*/  BSYNC.RECONVERGENT B0 ;  /* 0x0000000000007941 */ /* 0x000fea0003800200 */
.L_x_267:
        /* <DEDUP_REMOVED lines=37> */
.L_x_270:
[----:B------:R-:W-:Y:S05]  /*4290*/  BSYNC.RECONVERGENT B0 ;  /* 0x0000000000007941 */ /* 0x000fea0003800200 */
.L_x_269:
[----:B------:R-:W-:Y:S01]  /*42a0*/  R2P PR, R40, 0x7f ;  /* 0x0000007f28007804 */ /* 0x000fe20000000000 */
[----:B---3--:R3:W4:Y:S01]  /*42b0*/  SHFL.IDX PT, R32, R32, R55, 0x1f ;  /* 0x00001f3720207589 */ /* 0x00872200000e0000 */
[----:B------:R-:W-:Y:S01]  /*42c0*/  SHF.R.U32.HI R38, RZ, UR5, R12 ;  /* 0x00000005ff267c19 */ /* 0x000fe2000801160c */
[----:B------:R-:W-:Y:S01]  /*42d0*/  BSSY.RECONVERGENT B0, `(.L_x_271) ;  /* 0x0000022000007945 */ /* 0x000fe20003800200 */
[----:B------:R-:W-:Y:S02]  /*42e0*/  IMAD.MOV.U32 R30, RZ, RZ, RZ ;  /* 0x000000ffff1e7224 */ /* 0x000fe400078e00ff */
[----:B------:R-:W-:-:S07]  /*42f0*/  LOP3.LUT R38, R38, UR4, RZ, 0x30, !PT ;  /* 0x0000000426267c12 */ /* 0x000fce000f8e30ff */
        /* <DEDUP_REMOVED lines=31> */
.L_x_272:
[----:B------:R-:W-:Y:S05]  /*44f0*/  BSYNC.RECONVERGENT B0 ;  /* 0x0000000000007941 */ /* 0x000fea0003800200 */
.L_x_271:
        /* <DEDUP_REMOVED lines=35> */
[----:B------:R-:W-:-:S05]  /*4730*/  IMAD R43, R38, 0x4, R29 ;  /* 0x00000004262b7824 */ /* 0x000fca00078e021d */
[----:B------:R0:W3:Y:S02]  /*4740*/  ATOMS.ADD R60, [R43], R28 ;  /* 0x0000001c2b3c738c */ /* 0x0000e40000000000 */
.L_x_274:
[----:B------:R-:W-:Y:S05]  /*4750*/  BSYNC.RECONVERGENT B0 ;  /* 0x0000000000007941 */ /* 0x000fea0003800200 */
.L_x_273:
[----:B------:R-:W-:Y:S01]  /*4760*/  R2P PR, R40, 0x7f ;  /* 0x0000007f28007804 */ /* 0x000fe20000000000 */
[----:B---3--:R3:W4:Y:S01]  /*4770*/  SHFL.IDX PT, R39, R60, R39, 0x1f ;  /* 0x00001f273c277589 */ /* 0x00872200000e0000 */
[----:B------:R-:W-:Y:S01]  /*4780*/  SHF.R.U32.HI R58, RZ, UR5, R16 ;  /* 0x00000005ff3a7c19 */ /* 0x000fe20008011610 */
[----:B------:R-:W-:Y:S01]  /*4790*/  BSSY.RECONVERGENT B0, `(.L_x_275) ;  /* 0x0000022000007945 */ /* 0x000fe20003800200 */
[----:B------:R-:W-:Y:S02]  /*47a0*/  IMAD.MOV.U32 R64, RZ, RZ, RZ ;  /* 0x000000ffff407224 */ /* 0x000fe400078e00ff */
[----:B------:R-:W-:-:S07]  /*47b0*/  LOP3.LUT R58, R58, UR4, RZ, 0x30, !PT ;  /* 0x000000043a3a7c12 */ /* 0x000fce000f8e30ff */
        /* <DEDUP_REMOVED lines=26> */
[----:B------:R-:W1:Y:S01]  /*4960*/  POPC R38, R38 ;  /* 0x0000002600267309 */ /* 0x000e620000000000 */
[----:B0-----:R-:W-:-:S13]  /*4970*/  ISETP.NE.AND P0, PT, R24, R43, PT ;  /* 0x0000002b1800720c */ /* 0x001fda0003f05270 */
[----:B-1-34-:R-:W-:Y:S05]  /*4980*/  @P0 BRA `(.L_x_276) ;  /* 0x0000000000080947 */ /* 0x01afea0003800000 */
[----:B------:R-:W-:-:S05]  /*4990*/  IMAD R55, R40, 0x4, R29 ;  /* 0x0000000428377824 */ /* 0x000fca00078e021d */
[----:B------:R0:W1:Y:S02]  /*49a0*/  ATOMS.ADD R64, [R55], R38 ;  /* 0x000000263740738c */ /* 0x0000640000000000 */
.L_x_276:
[----:B------:R-:W-:Y:S05]  /*49b0*/  BSYNC.RECONVERGENT B0 ;  /* 0x0000000000007941 */ /* 0x000fea0003800200 */
.L_x_275:
[----:B------:R-:W-:Y:S01]  /*49c0*/  R2P PR, R58, 0x7f ;  /* 0x0000007f3a007804 */ /* 0x000fe20000000000 */
[----:B-1----:R1:W3:Y:S01]  /*49d0*/  SHFL.IDX PT, R43, R64, R43, 0x1f ;  /* 0x00001f2b402b7589 */ /* 0x0022e200000e0000 */
        /* <DEDUP_REMOVED lines=30> */
[----:B------:R-:W4:Y:S01]  /*4bc0*/  POPC R40, R40 ;  /* 0x0000002800287309 */ /* 0x000f220000000000 */
[----:B0-----:R-:W-:-:S13]  /*4bd0*/  ISETP.NE.AND P0, PT, R24, R55, PT ;  /* 0x000000371800720c */ /* 0x001fda0003f05270 */
[----:B-1-34-:R-:W-:Y:S05]  /*4be0*/  @P0 BRA `(.L_x_278) ;  /* 0x0000000000080947 */ /* 0x01afea0003800000 */
[----:B------:R-:W-:-:S05]  /*4bf0*/  IMAD R59, R58, 0x4, R29 ;  /* 0x000000043a3b7824 */ /* 0x000fca00078e021d */
[----:B------:R0:W1:Y:S02]  /*4c00*/  ATOMS.ADD R62, [R59], R40 ;  /* 0x000000283b3e738c */ /* 0x0000640000000000 */
.L_x_278:
[----:B------:R-:W-:Y:S05]  /*4c10*/  BSYNC.RECONVERGENT B0 ;  /* 0x0000000000007941 */ /* 0x000fea0003800200 */
.L_x_277:
[----:B------:R-:W-:Y:S01]  /*4c20*/  R2P PR, R60, 0x7f ;  /* 0x0000007f3c007804 */ /* 0x000fe20000000000 */
[----:B--2---:R-:W-:Y:S01]  /*4c30*/  IMAD.IADD R44, R44, 0x1, R47 ;  /* 0x000000012c2c7824 */ /* 0x004fe200078e022f */
[----:B------:R-:W-:Y:S01]  /*4c40*/  BSSY.RECONVERGENT B0, `(.L_x_279) ;  /* 0x0000025000007945 */ /* 0x000fe20003800200 */
[----:B------:R-:W-:Y:S02]  /*4c50*/  IMAD.IADD R46, R46, 0x1, R49 ;  /* 0x000000012e2e7824 */ /* 0x000fe400078e0231 */
[----:B-1----:R1:W2:Y:S01]  /*4c60*/  SHFL.IDX PT, R49, R62, R55, 0x1f ;  /* 0x00001f373e317589 */ /* 0x0022a200000e0000 */
[----:B------:R-:W-:-:S07]  /*4c70*/  IMAD.MOV.U32 R64, RZ, RZ, RZ ;  /* 0x000000ffff407224 */ /* 0x000fce00078e00ff */
        /* <DEDUP_REMOVED lines=25> */
[----:B0-----:R-:W0:Y:S01]  /*4e10*/  FLO.U32 R59, R61 ;  /* 0x0000003d003b7300 */ /* 0x001e2200000e0000 */
[----:B------:R-:W-:Y:S02]  /*4e20*/  LOP3.LUT R47, R14, R61, RZ, 0xc0, !PT ;  /* 0x0000003d0e2f7212 */ /* 0x000fe400078ec0ff */
[----:B------:R-:W-:-:S05]  /*4e30*/  LOP3.LUT R58, R58, UR4, RZ, 0x30, !PT ;  /* 0x000000043a3a7c12 */ /* 0x000fca000f8e30ff */
[----:B------:R-:W3:Y:S01]  /*4e40*/  POPC R47, R47 ;  /* 0x0000002f002f7309 */ /* 0x000ee20000000000 */
[----:B0-----:R-:W-:-:S13]  /*4e50*/  ISETP.NE.AND P0, PT, R24, R59, PT ;  /* 0x0000003b1800720c */ /* 0x001fda0003f05270 */
[----:B-123--:R-:W-:Y:S05]  /*4e60*/  @P0 BRA `(.L_x_280) ;  /* 0x0000000000080947 */ /* 0x00efea0003800000 */
[----:B------:R-:W-:-:S05]  /*4e70*/  IMAD R60, R60, 0x4, R29 ;  /* 0x000000043c3c7824 */ /* 0x000fca00078e021d */
[----:B------:R0:W1:Y:S02]  /*4e80*/  ATOMS.ADD R64, [R60], R47 ;  /* 0x0000002f3c40738c */ /* 0x0000640000000000 */
.L_x_280:
[----:B------:R-:W-:Y:S05]  /*4e90*/  BSYNC.RECONVERGENT B0 ;  /* 0x0000000000007941 */ /* 0x000fea0003800200 */
.L_x_279:
[----:B------:R-:W-:Y:S01]  /*4ea0*/  R2P PR, R58, 0x7f ;  /* 0x0000007f3a007804 */ /* 0x000fe20000000000 */
[----:B------:R-:W-:Y:S01]  /*4eb0*/  IMAD.IADD R52, R51, 0x1, R52 ;  /* 0x0000000133347824 */ /* 0x000fe200078e0234 */
[----:B-1----:R1:W2:Y:S01]  /*4ec0*/  SHFL.IDX PT, R64, R64, R59, 0x1f ;  /* 0x00001f3b40407589 */ /* 0x0022a200000e0000 */
[----:B------:R-:W-:Y:S01]  /*4ed0*/  BSSY.RECONVERGENT B0, `(.L_x_281) ;  /* 0x0000024000007945 */ /* 0x000fe20003800200 */
[----:B------:R-:W-:Y:S02]  /*4ee0*/  IMAD.IADD R56, R53, 0x1, R56 ;  /* 0x0000000135387824 */ /* 0x000fe400078e0238 */
[----:B------:R-:W-:-:S07]  /*4ef0*/  IMAD.MOV.U32 R62, RZ, RZ, RZ ;  /* 0x000000ffff3e7224 */ /* 0x000fce00078e00ff */
        /* <DEDUP_REMOVED lines=25> */
[----:B------:R-:W0:Y:S01]  /*5090*/  FLO.U32 R55, R61 ;  /* 0x0000003d00377300 */ /* 0x000e2200000e0000 */
[----:B------:R-:W-:Y:S02]  /*50a0*/  LOP3.LUT R51, R14, R61, RZ, 0xc0, !PT ;  /* 0x0000003d0e337212 */ /* 0x000fe400078ec0ff */
[----:B------:R-:W-:-:S05]  /*50b0*/  LOP3.LUT R60, R60, UR4, RZ, 0x30, !PT ;  /* 0x000000043c3c7c12 */ /* 0x000fca000f8e30ff */
[----:B------:R-:W3:Y:S01]  /*50c0*/  POPC R51, R51 ;  /* 0x0000003300337309 */ /* 0x000ee20000000000 */
[----:B0-----:R-:W-:-:S13]  /*50d0*/  ISETP.NE.AND P0, PT, R24, R55, PT ;  /* 0x000000371800720c */ /* 0x001fda0003f05270 */
[----:B-123--:R-:W-:Y:S05]  /*50e0*/  @P0 BRA `(.L_x_282) ;  /* 0x0000000000080947 */ /* 0x00efea0003800000 */
[----:B------:R-:W-:-:S05]  /*50f0*/  IMAD R58, R58, 0x4, R29 ;  /* 0x000000043a3a7824 */ /* 0x000fca00078e021d */
[----:B------:R0:W1:Y:S02]  /*5100*/  ATOMS.ADD R62, [R58], R51 ;  /* 0x000000333a3e738c */ /* 0x0000640000000000 */
.L_x_282:
[----:B------:R-:W-:Y:S05]  /*5110*/  BSYNC.RECONVERGENT B0 ;  /* 0x0000000000007941 */ /* 0x000fea0003800200 */
.L_x_281:
[----:B------:R-:W-:Y:S01]  /*5120*/  R2P PR, R60, 0x7f ;  /* 0x0000007f3c007804 */ /* 0x000fe20000000000 */
[----:B------:R-:W-:Y:S01]  /*5130*/  IMAD.IADD R48, R48, 0x1, R45 ;  /* 0x0000000130307824 */ /* 0x000fe200078e022d */
[----:B-1----:R1:W2:Y:S01]  /*5140*/  SHFL.IDX PT, R62, R62, R55, 0x1f ;  /* 0x00001f373e3e7589 */ /* 0x0022a200000e0000 */
[----:B------:R-:W-:Y:S01]  /*5150*/  BSSY.RECONVERGENT B0, `(.L_x_283) ;  /* 0x0000024000007945 */ /* 0x000fe20003800200 */
[----:B------:R-:W-:-:S09]  /*5160*/  IMAD.MOV.U32 R66, RZ, RZ, RZ ;  /* 0x000000ffff427224 */ /* 0x000fd200078e00ff */
        /* <DEDUP_REMOVED lines=24> */
[----:B------:R-:W-:Y:S01]  /*52f0*/  IMAD.IADD R58, R37, 0x1, R36 ;  /* 0x00000001253a7824 */ /* 0x000fe200078e0224 */
        /* <DEDUP_REMOVED lines=9> */
.L_x_284:
[----:B------:R-:W-:Y:S05]  /*5390*/  BSYNC.RECONVERGENT B0 ;  /* 0x0000000000007941 */ /* 0x000fea0003800200 */
.L_x_283:
[----:B------:R-:W-:Y:S01]  /*53a0*/  R2P PR, R36, 0x7f ;  /* 0x0000007f24007804 */ /* 0x000fe20000000000 */
[----:B------:R-:W-:Y:S01]  /*53b0*/  IMAD.IADD R34, R35, 0x1, R34 ;  /* 0x0000000123227824 */ /* 0x000fe200078e0222 */
[----:B------:R-:W-:Y:S01]  /*53c0*/  BSSY.RECONVERGENT B0, `(.L_x_285) ;  /* 0x0000022000007945 */ /* 0x000fe20003800200 */
[----:B------:R-:W-:-:S10]  /*53d0*/  IMAD.MOV.U32 R55, RZ, RZ, RZ ;  /* 0x000000ffff377224 */ /* 0x000fd400078e00ff */
        /* <DEDUP_REMOVED lines=24> */
[----:B-1----:R0:W1:Y:S02]  /*5560*/  SHFL.IDX PT, R60, R66, R45, 0x1f ;  /* 0x00001f2d423c7589 */ /* 0x00206400000e0000 */
[----:B------:R-:W2:Y:S01]  /*5570*/  FLO.U32 R59, R53 ;  /* 0x00000035003b7300 */ /* 0x000ea200000e0000 */
[----:B------:R-:W-:-:S07]  /*5580*/  LOP3.LUT R35, R14, R53, RZ, 0xc0, !PT ;  /* 0x000000350e237212 */ /* 0x000fce00078ec0ff */
[----:B------:R-:W3:Y:S01]  /*5590*/  POPC R35, R35 ;  /* 0x0000002300237309 */ /* 0x000ee20000000000 */
[----:B--2---:R-:W-:-:S13]  /*55a0*/  ISETP.NE.AND P0, PT, R24, R59, PT ;  /* 0x0000003b1800720c */ /* 0x004fda0003f05270 */
[----:B01-3--:R-:W-:Y:S05]  /*55b0*/  @P0 BRA `(.L_x_286) ;  /* 0x0000000000080947 */ /* 0x00bfea0003800000 */
[----:B------:R-:W-:-:S05]  /*55c0*/  IMAD R36, R36, 0x4, R29 ;  /* 0x0000000424247824 */ /* 0x000fca00078e021d */
[----:B------:R0:W1:Y:S02]  /*55d0*/  ATOMS.ADD R55, [R36], R35 ;  /* 0x000000232437738c */ /* 0x0000640000000000 */
.L_x_286:
[----:B------:R-:W-:Y:S05]  /*55e0*/  BSYNC.RECONVERGENT B0 ;  /* 0x0000000000007941 */ /* 0x000fea0003800200 */
.L_x_285:
[----:B------:R-:W-:Y:S01]  /*55f0*/  R2P PR, R26, 0x7f ;  /* 0x0000007f1a007804 */ /* 0x000fe20000000000 */
[----:B01----:R0:W1:Y:S01]  /*5600*/  SHFL.IDX PT, R36, R55, R59, 0x1f ;  /* 0x00001f3b37247589 */ /* 0x00306200000e0000 */
[----:B------:R-:W-:Y:S11]  /*5610*/  BSSY.RECONVERGENT B0, `(.L_x_287) ;  /* 0x0000021000007945 */ /* 0x000ff60003800200 */
[----:B------:R-:W-:-:S02]  /*5620*/  VOTE.ANY R45, PT, P0 ;  /* 0x00000000002d7806 */ /* 0x000fc400000e0100 */
        /* <DEDUP_REMOVED lines=23> */
[----:B------:R-:W2:Y:S01]  /*57a0*/  FLO.U32 R53, R45 ;  /* 0x0000002d00357300 */ /* 0x000ea200000e0000 */
[----:B------:R-:W-:-:S07]  /*57b0*/  LOP3.LUT R14, R14, R45, RZ, 0xc0, !PT ;  /* 0x0000002d0e0e7212 */ /* 0x000fce00078ec0ff */
[----:B0-----:R0:W3:Y:S01]  /*57c0*/  POPC R55, R14 ;  /* 0x0000000e00377309 */ /* 0x0010e20000000000 */
[----:B--2---:R-:W-:Y:S01]  /*57d0*/  ISETP.NE.AND P0, PT, R24, R53, PT ;  /* 0x000000351800720c */ /* 0x004fe20003f05270 */
[----:B------:R-:W-:-:S12]  /*57e0*/  IMAD.MOV.U32 R24, RZ, RZ, RZ ;  /* 0x000000ffff187224 */ /* 0x000fd800078e00ff */
[----:B01-3--:R-:W-:Y:S05]  /*57f0*/  @P0 BRA `(.L_x_288) ;  /* 0x0000000000080947 */ /* 0x00bfea0003800000 */
[----:B------:R-:W-:-:S06]  /*5800*/  IMAD R24, R26, 0x4, R29 ;  /* 0x000000041a187824 */ /* 0x000fcc00078e021d */
[----:B------:R0:W1:Y:S02]  /*5810*/  ATOMS.ADD R24, [R24], R55 ;  /* 0x000000371818738c */ /* 0x0000640000000000 */
.L_x_288:
[----:B------:R-:W-:Y:S05]  /*5820*/  BSYNC.RECONVERGENT B0 ;  /* 0x0000000000007941 */ /* 0x000fea0003800200 */
.L_x_287:
[----:B------:R-:W-:Y:S01]  /*5830*/  BAR.SYNC.DEFER_BLOCKING 0x0 ;  /* 0x0000000000007b1d */ /* 0x000fe20000010000 */
[----:B------:R-:W-:Y:S01]  /*5840*/  IMAD.IADD R26, R40, 0x1, R49 ;  /* 0x00000001281a7824 */ /* 0x000fe200078e0231 */
[----:B------:R-:W-:Y:S01]  /*5850*/  ISETP.NE.AND P0, PT, R50, RZ, PT ;  /* 0x000000ff3200720c */ /* 0x000fe20003f05270 */
[----:B------:R-:W-:Y:S02]  /*5860*/  IMAD.IADD R28, R28, 0x1, R39 ;  /* 0x000000011c1c7824 */ /* 0x000fe400078e0227 */
[----:B------:R-:W-:Y:S01]  /*5870*/  IMAD R40, R44, 0x4, R7 ;  /* 0x000000042c287824 */ /* 0x000fe200078e0207 */
[----:B------:R-:W-:Y:S01]  /*5880*/  BSSY B1, `(.L_x_289) ;  /* 0x000005c000017945 */ /* 0x000fe20003800000 */
[----:B------:R-:W-:Y:S01]  /*5890*/  IMAD.IADD R14, R38, 0x1, R43 ;  /* 0x00000001260e7824 */ /* 0x000fe200078e022b */
[----:B-1----:R-:W1:Y:S01]  /*58a0*/  SHFL.IDX PT, R24, R24, R53, 0x1f ;  /* 0x00001f3518187589 */ /* 0x002e6200000e0000 */
[----:B------:R-:W-:Y:S02]  /*58b0*/  IMAD R39, R46, 0x4, R7 ;  /* 0x000000042e277824 */ /* 0x000fe400078e0207 */
[----:B------:R-:W-:-:S02]  /*58c0*/  IMAD.IADD R60, R37, 0x1, R60 ;  /* 0x00000001253c7824 */ /* 0x000fc400078e023c */
[--C-:B------:R-:W-:Y:S02]  /*58d0*/  IMAD R38, R52, 0x4, R7.reuse ;  /* 0x0000000434267824 */ /* 0x100fe400078e0207 */
[----:B------:R-:W-:Y:S02]  /*58e0*/  IMAD.IADD R32, R33, 0x1, R32 ;  /* 0x0000000121207824 */ /* 0x000fe400078e0220 */
[----:B------:R-:W-:Y:S02]  /*58f0*/  IMAD.IADD R44, R35, 0x1, R36 ;  /* 0x00000001232c7824 */ /* 0x000fe400078e0224 */
[--C-:B------:R-:W-:Y:S02]  /*5900*/  IMAD R37, R56, 0x4, R7.reuse ;  /* 0x0000000438257824 */ /* 0x100fe400078e0207 */
[----:B------:R-:W-:Y:S02]  /*5910*/  IMAD.IADD R30, R31, 0x1, R30 ;  /* 0x000000011f1e7824 */ /* 0x000fe400078e021e */
[--C-:B------:R-:W-:Y:S01]  /*5920*/  IMAD R36, R48, 0x4, R7.reuse ;  /* 0x0000000430247824 */ /* 0x100fe200078e0207 */
[----:B------:R2:W-:Y:S01]  /*5930*/  STS [R40+-0x4], R27 ;  /* 0xfffffc1b28007388 */ /* 0x0005e20000000800 */
[----:B------:R-:W-:-:S02]  /*5940*/  IMAD R35, R58, 0x4, R7 ;  /* 0x000000043a237824 */ /* 0x000fc400078e0207 */
[--C-:B------:R-:W-:Y:S01]  /*5950*/  IMAD R34, R34, 0x4, R7.reuse ;  /* 0x0000000422227824 */ /* 0x100fe200078e0207 */
[----:B------:R-:W-:Y:S01]  /*5960*/  STS [R39+-0x4], R22 ;  /* 0xfffffc1627007388 */ /* 0x000fe20000000800 */
[--C-:B------:R-:W-:Y:S02]  /*5970*/  IMAD R33, R32, 0x4, R7.reuse ;  /* 0x0000000420217824 */ /* 0x100fe400078e0207 */
[----:B------:R-:W-:Y:S01]  /*5980*/  IMAD.IADD R64, R47, 0x1, R64 ;  /* 0x000000012f407824 */ /* 0x000fe200078e0240 */
[----:B------:R-:W-:Y:S01]  /*5990*/  STS [R38+-0x4], R21 ;  /* 0xfffffc1526007388 */ /* 0x000fe20000000800 */
[--C-:B------:R-:W-:Y:S02]  /*59a0*/  IMAD R32, R30, 0x4, R7.reuse ;  /* 0x000000041e207824 */ /* 0x100fe400078e0207 */
[----:B------:R-:W-:Y:S01]  /*59b0*/  IMAD.IADD R62, R51, 0x1, R62 ;  /* 0x00000001333e7824 */ /* 0x000fe200078e023e */
[----:B------:R-:W-:Y:S01]  /*59c0*/  STS [R37+-0x4], R18 ;  /* 0xfffffc1225007388 */ /* 0x000fe20000000800 */
[----:B------:R-:W-:-:S02]  /*59d0*/  IMAD R31, R28, 0x4, R7 ;  /* 0x000000041c1f7824 */ /* 0x000fc400078e0207 */
[--C-:B------:R-:W-:Y:S01]  /*59e0*/  IMAD R30, R14, 0x4, R7.reuse ;  /* 0x000000040e1e7824 */ /* 0x100fe200078e0207 */
[----:B------:R-:W-:Y:S01]  /*59f0*/  STS [R36+-0x4], R23 ;  /* 0xfffffc1724007388 */ /* 0x000fe20000000800 */
[--C-:B------:R-:W-:Y:S02]  /*5a00*/  IMAD R29, R26, 0x4, R7.reuse ;  /* 0x000000041a1d7824 */ /* 0x100fe400078e0207 */
[----:B-1----:R-:W-:Y:S01]  /*5a10*/  IMAD.IADD R24, R55, 0x1, R24 ;  /* 0x0000000137187824 */ /* 0x002fe200078e0218 */
[----:B------:R-:W-:Y:S01]  /*5a20*/  STS [R35+-0x4], R20 ;  /* 0xfffffc1423007388 */ /* 0x000fe20000000800 */
[--C-:B------:R-:W-:Y:S02]  /*5a30*/  IMAD R28, R64, 0x4, R7.reuse ;  /* 0x00000004401c7824 */ /* 0x100fe400078e0207 */
[--C-:B--2---:R-:W-:Y:S01]  /*5a40*/  IMAD R27, R62, 0x4, R7.reuse ;  /* 0x000000043e1b7824 */ /* 0x104fe200078e0207 */
[----:B------:R1:W-:Y:S01]  /*5a50*/  STS [R34+-0x4], R25 ;  /* 0xfffffc1922007388 */ /* 0x0003e20000000800 */
[----:B------:R-:W-:-:S02]  /*5a60*/  IMAD R26, R60, 0x4, R7 ;  /* 0x000000043c1a7824 */ /* 0x000fc400078e0207 */
[--C-:B------:R-:W-:Y:S01]  /*5a70*/  IMAD R24, R24, 0x4, R7.reuse ;  /* 0x0000000418187824 */ /* 0x100fe200078e0207 */
[----:B------:R-:W-:Y:S04]  /*5a80*/  STS [R33+-0x4], R10 ;  /* 0xfffffc0a21007388 */ /* 0x000fe80000000800 */
[----:B------:R-:W-:Y:S01]  /*5a90*/  STS [R32+-0x4], R17 ;  /* 0xfffffc1120007388 */ /* 0x000fe20000000800 */
[----:B-1----:R-:W-:-:S03]  /*5aa0*/  IMAD R25, R44, 0x4, R7 ;  /* 0x000000042c197824 */ /* 0x002fc600078e0207 */
[----:B------:R-:W-:Y:S04]  /*5ab0*/  STS [R31+-0x4], R12 ;  /* 0xfffffc0c1f007388 */ /* 0x000fe80000000800 */
[----:B------:R1:W-:Y:S04]  /*5ac0*/  STS [R30+-0x4], R19 ;  /* 0xfffffc131e007388 */ /* 0x0003e80000000800 */
[----:B------:R2:W-:Y:S04]  /*5ad0*/  STS [R29+-0x4], R16 ;  /* 0xfffffc101d007388 */ /* 0x0005e80000000800 */
[----:B------:R2:W-:Y:S01]  /*5ae0*/  STS [R28+-0x4], R9 ;  /* 0xfffffc091c007388 */ /* 0x0005e20000000800 */
[----:B-1----:R-:W-:-:S03]  /*5af0*/  IMAD R19, R3, 0x8, R7 ;  /* 0x0000000803137824 */ /* 0x002fc600078e0207 */
[----:B------:R2:W-:Y:S04]  /*5b00*/  STS [R27+-0x4], R6 ;  /* 0xfffffc061b007388 */ /* 0x0005e80000000800 */
[----:B------:R2:W-:Y:S04]  /*5b10*/  STS [R26+-0x4], R11 ;  /* 0xfffffc0b1a007388 */ /* 0x0005e80000000800 */
[----:B------:R2:W-:Y:S04]  /*5b20*/  STS [R25+-0x4], R8 ;  /* 0xfffffc0819007388 */ /* 0x0005e80000000800 */
[----:B------:R2:W-:Y:S01]  /*5b30*/  STS [R24+-0x4], R13 ;  /* 0xfffffc0d18007388 */ /* 0x0005e20000000800 */
[----:B------:R-:W-:Y:S05]  /*5b40*/  @P0 BRA `(.L_x_290) ;  /* 0x0000000000bc0947 */ /* 0x000fea0003800000 */
[----:B------:R-:W1:Y:S02]  /*5b50*/  LDCU.64 UR8, c[0x0][0x398] ;  /* 0x00007300ff0877ac */ /* 0x000e640008000a00 */
[----:B-1----:R-:W-:-:S04]  /*5b60*/  LEA R10, P0, R3, UR8, 0x3 ;  /* 0x00000008030a7c11 */ /* 0x002fc8000f8018ff */
[----:B--2---:R-:W-:-:S05]  /*5b70*/  LEA.HI.X R11, R3, UR9, RZ, 0x3, P0 ;  /* 0x00000009030b7c11 */ /* 0x004fca00080f1cff */
[----:B------:R-:W2:Y:S01]  /*5b80*/  LDG.E.64 R8, desc[UR6][R10.64] ;  /* 0x000000060a087981 */ /* 0x000ea2000c1e1b00 */
[----:B------:R-:W-:Y:S02]  /*5b90*/  SHF.R.S32.HI R13, RZ, 0x1f, R15 ;  /* 0x0000001fff0d7819 */ /* 0x000fe4000001140f */
[----:B--2---:R-:W-:-:S05]  /*5ba0*/  IADD3 R8, P0, PT, -R15, R8, RZ ;  /* 0x000000080f087210 */ /* 0x004fca0007f1e1ff */
[----:B------:R-:W-:Y:S01]  /*5bb0*/  IMAD.X R9, R9, 0x1, ~R13, P0 ;  /* 0x0000000109097824 */ /* 0x000fe200000e0e0d */
[----:B------:R-:W-:Y:S01]  /*5bc0*/  ISETP.GE.AND P0, PT, R42, 0x1, PT ;  /* 0x000000012a00780c */ /* 0x000fe20003f06270 */
[----:B------:R-:W-:-:S03]  /*5bd0*/  IMAD.MOV.U32 R13, RZ, RZ, R0 ;  /* 0x000000ffff0d7224 */ /* 0x000fc600078e0000 */
[----:B------:R1:W-:Y:S09]  /*5be0*/  STS.64 [R19+0x6600], R8 ;  /* 0x0066000813007388 */ /* 0x0003f20000000a00 */
[----:B------:R-:W-:Y:S05]  /*5bf0*/  @!P0 BRA `(.L_x_291) ;  /* 0x00000000006c8947 */ /* 0x000fea0003800000 */
[----:B------:R-:W-:Y:S01]  /*5c00*/  BSSY B0, `(.L_x_292) ;  /* 0x0000019000007945 */ /* 0x000fe20003800000 */
[----:B------:R-:W-:Y:S02]  /*5c10*/  IMAD.MOV.U32 R6, RZ, RZ, -0x1 ;  /* 0xffffffffff067424 */ /* 0x000fe400078e00ff */
[----:B------:R-:W-:Y:S02]  /*5c20*/  IMAD.MOV.U32 R10, RZ, RZ, R42 ;  /* 0x000000ffff0a7224 */ /* 0x000fe400078e002a */
[----:B------:R-:W-:-:S07]  /*5c30*/  IMAD.MOV.U32 R13, RZ, RZ, R0 ;  /* 0x000000ffff0d7224 */ /* 0x000fce00078e0000 */
.L_x_296:
[----:B-1----:R-:W1:Y:S01]  /*5c40*/  LDC.64 R8, c[0x0][0x380] ;  /* 0x0000e000ff087b82 */ /* 0x002e620000000a00 */
[----:B------:R-:W-:Y:S01]  /*5c50*/  VIADD R17, R10, 0xffffffff ;  /* 0xffffffff0a117836 */ /* 0x000fe20000000000 */
[----:B------:R-:W-:Y:S03]  /*5c60*/  BSSY B2, `(.L_x_293) ;  /* 0x0000008000027945 */ /* 0x000fe60003800000 */
[----:B------:R-:W-:-:S04]  /*5c70*/  IMAD R11, R17, 0x100, R3 ;  /* 0x00000100110b7824 */ /* 0x000fc800078e0203 */
[----:B-1----:R-:W-:-:S07]  /*5c80*/  IMAD.WIDE R8, R11, 0x4, R8 ;  /* 0x000000040b087825 */ /* 0x002fce00078e0208 */
.L_x_294:
[----:B------:R-:W-:Y:S05]  /*5c90*/  YIELD ;  /* 0x0000000000007946 */ /* 0x000fea0003800000 */
[----:B------:R1:W-:Y:S06]  /*5ca0*/  MEMBAR.SC.CTA ;  /* 0x0000000000007992 */ /* 0x0003ec0000000000 */
[----:B-1----:R-:W2:Y:S02]  /*5cb0*/  LDG.E.STRONG.SYS R11, desc[UR6][R8.64] ;  /* 0x00000006080b7981 */ /* 0x002ea4000c1f5900 */
[----:B--2---:R-:W-:-:S13]  /*5cc0*/  ISETP.NE.AND P0, PT, R11, RZ, PT ;  /* 0x000000ff0b00720c */ /* 0x004fda0003f05270 */
[----:B------:R-:W-:Y:S05]  /*5cd0*/  @!P0 BRA `(.L_x_294) ;  /* 0xfffffffc00ec8947 */ /* 0x000fea000383ffff */
[----:B------:R-:W-:Y:S05]  /*5ce0*/  BSYNC B2 ;  /* 0x0000000000027941 */ /* 0x000fea0003800000 */
.L_x_293:
[----:B------:R-:W-:Y:S01]  /*5cf0*/  BSSY.RECONVERGENT B2, `(.L_x_295) ;  /* 0x0000006000027945 */ /* 0x000fe20003800200 */
[C---:B------:R-:W-:Y:S02]  /*5d00*/  ISETP.GT.AND P0, PT, R11.reuse, -0x1, PT ;  /* 0xffffffff0b00780c */ /* 0x040fe40003f04270 */
[----:B------:R-:W-:Y:S01]  /*5d10*/  LOP3.LUT R8, R11, 0x3fffffff, RZ, 0xc0, !PT ;  /* 0x3fffffff0b087812 */ /* 0x000fe200078ec0ff */
[----:B------:R-:W-:Y:S05]  /*5d20*/  WARPSYNC.EXCLUSIVE R6 ;  /* 0x0000000006007348 */ /* 0x000fea0003a00000 */
[----:B------:R-:W-:-:S05]  /*5d30*/  IMAD.IADD R13, R8, 0x1, R13 ;  /* 0x00000001080d7824 */ /* 0x000fca00078e020d */
[----:B------:R-:W-:-:S07]  /*5d40*/  VOTE.ANY R6, PT, P0 ;  /* 0x0000000000067806 */ /* 0x000fce00000e0100 */
[----:B------:R-:W-:Y:S05]  /*5d50*/  BSYNC.RECONVERGENT B2 ;  /* 0x0000000000027941 */ /* 0x000fea0003800200 */
.L_x_295:
[----:B------:R-:W-:Y:S01]  /*5d60*/  ISETP.GT.U32.AND P1, PT, R10, 0x1, PT ;  /* 0x000000010a00780c */ /* 0x000fe20003f24070 */
[----:B------:R-:W-:-:S12]  /*5d70*/  IMAD.MOV.U32 R10, RZ, RZ, R17 ;  /* 0x000000ffff0a7224 */ /* 0x000fd800078e0011 */
[----:B------:R-:W-:Y:S05]  /*5d80*/  @P0 BRA P1, `(.L_x_296) ;  /* 0xfffffffc00ac0947 */ /* 0x000fea000083ffff */
[----:B------:R-:W-:Y:S05]  /*5d90*/  BSYNC B0 ;  /* 0x0000000000007941 */ /* 0x000fea0003800000 */
.L_x_292:
[----:B------:R2:W3:Y:S02]  /*5da0*/  LDS.64 R8, [R19+0x6600] ;  /* 0x0066000013087984 */ /* 0x0004e40000000a00 */
.L_x_291:
[----:B------:R-:W4:Y:S01]  /*5db0*/  LDC.64 R10, c[0x0][0x380] ;  /* 0x0000e000ff0a7b82 */ /* 0x000f220000000a00 */
[C---:B------:R-:W-:Y:S01]  /*5dc0*/  IMAD.IADD R17, R13.reuse, 0x1, -R0 ;  /* 0x000000010d117824 */ /* 0x040fe200078e0a00 */
[----:B------:R-:W-:Y:S01]  /*5dd0*/  LOP3.LUT R13, R13, 0x80000000, RZ, 0xfc, !PT ;  /* 0x800000000d0d7812 */ /* 0x000fe200078efcff */
[----:B------:R-:W-:-:S03]  /*5de0*/  IMAD R21, R42, 0x100, R3 ;  /* 0x000001002a157824 */ /* 0x000fc600078e0203 */
[----:B-1-3--:R-:W-:-:S04]  /*5df0*/  IADD3 R8, P0, PT, R17, R8, RZ ;  /* 0x0000000811087210 */ /* 0x00afc80007f1e0ff */
[----:B------:R-:W-:-:S05]  /*5e00*/  LEA.HI.X.SX32 R9, R17, R9, 0x1, P0 ;  /* 0x0000000911097211 */ /* 0x000fca00000f0eff */
[----:B------:R1:W-:Y:S01]  /*5e10*/  STS.64 [R19+0x6600], R8 ;  /* 0x0066000813007388 */ /* 0x0003e20000000a00 */
[----:B----4-:R-:W-:-:S05]  /*5e20*/  IMAD.WIDE R10, R21, 0x4, R10 ;  /* 0x00000004150a7825 */ /* 0x010fca00078e020a */
[----:B------:R1:W-:Y:S02]  /*5e30*/  STG.E.STRONG.SYS desc[UR6][R10.64], R13 ;  /* 0x0000000d0a007986 */ /* 0x0003e4000c115906 */
.L_x_290:
[----:B------:R-:W-:Y:S05]  /*5e40*/  BSYNC B1 ;  /* 0x0000000000017941 */ /* 0x000fea0003800000 */
.L_x_289:
[----:B------:R-:W3:Y:S01]  /*5e50*/  LDC R23, c[0x0][0x3c0] ;  /* 0x0000f000ff177b82 */ /* 0x000ee20000000800 */
[----:B--2---:R-:W-:-:S07]  /*5e60*/  VIADD R6, R54, 0x1980 ;  /* 0x0000198036067836 */ /* 0x004fce0000000000 */
[----:B-1----:R-:W1:Y:S01]  /*5e70*/  LDC.64 R10, c[0x0][0x390] ;  /* 0x0000e400ff0a7b82 */ /* 0x002e620000000a00 */
[----:B---3--:R-:W-:Y:S02]  /*5e80*/  ISETP.GE.AND P0, PT, R6, R23, PT ;  /* 0x000000170600720c */ /* 0x008fe40003f06270 */
[----:B-1----:R-:W-:-:S04]  /*5e90*/  ISETP.EQ.U32.AND P1, PT, R10, RZ, PT ;  /* 0x000000ff0a00720c */ /* 0x002fc80003f22070 */
[----:B------:R-:W-:-:S04]  /*5ea0*/  ISETP.EQ.OR.EX P0, PT, R11, RZ, !P0, P1 ;  /* 0x000000ff0b00720c */ /* 0x000fc80004702710 */
        /* <DEDUP_REMOVED lines=10> */
.L_x_297:
[----:B------:R-:W-:Y:S01]  /*5f50*/  ISETP.GT.AND P0, PT, R6, R23, PT ;  /* 0x000000170600720c */ /* 0x000fe20003f04270 */
[----:B------:R-:W-:Y:S05]  /*5f60*/  WARPSYNC.ALL ;  /* 0x0000000000007948 */ /* 0x000fea0003800000 */
[----:B------:R-:W-:Y:S01]  /*5f70*/  BAR.SYNC.DEFER_BLOCKING 0x0 ;  /* 0x0000000000007b1d */ /* 0x000fe20000010000 */
[----:B------:R-:W-:-:S06]  /*5f80*/  IMAD R22, R3, 0x4, R7 ;  /* 0x0000000403167824 */ /* 0x000fcc00078e0207 */
[----:B------:R-:W-:Y:S05]  /*5f90*/  @P0 BRA `(.L_x_298) ;  /* 0x0000000c003c0947 */ /* 0x000fea0003800000 */
[----:B------:R-:W2:Y:S01]  /*5fa0*/  LDS R0, [R22] ;  /* 0x0000000016007984 */ /* 0x000ea20000000800 */
[----:B------:R-:W2:Y:S01]  /*5fb0*/  LDCU UR5, c[0x0][0x3c4] ;  /* 0x00007880ff0577ac */ /* 0x000ea20008000800 */
[----:B------:R-:W3:Y:S01]  /*5fc0*/  LDCU.64 UR8, c[0x0][0x3a0] ;  /* 0x00007400ff0877ac */ /* 0x000ee20008000a00 */
[----:B--2---:R-:W-:Y:S02]  /*5fd0*/  SHF.R.U32.HI R6, RZ, UR5, R0 ;  /* 0x00000005ff067c19 */ /* 0x004fe40008011600 */
[----:B------:R-:W-:Y:S02]  /*5fe0*/  LOP3.LUT R15, R0, 0x7fffffff, RZ, 0x3c, !PT ;  /* 0x7fffffff000f7812 */ /* 0x000fe400078e3cff */
[----:B------:R-:W-:-:S05]  /*5ff0*/  LOP3.LUT R6, R6, UR4, RZ, 0x30, !PT ;  /* 0x0000000406067c12 */ /* 0x000fca000f8e30ff */
[----:B-1----:R-:W-:-:S06]  /*6000*/  IMAD R8, R6, 0x8, R7 ;  /* 0x0000000806087824 */ /* 0x002fcc00078e0207 */
[----:B------:R-:W1:Y:S02]  /*6010*/  LDS.64 R8, [R8+0x6600] ;  /* 0x0066000008087984 */ /* 0x000e640000000a00 */
[----:B-1----:R-:W-:-:S05]  /*6020*/  IADD3 R6, P1, PT, R8, R3, RZ ;  /* 0x0000000308067210 */ /* 0x002fca0007f3e0ff */
[----:B------:R-:W-:Y:S01]  /*6030*/  IMAD.X R9, RZ, RZ, R9, P1 ;  /* 0x000000ffff097224 */ /* 0x000fe200008e0609 */
[----:B---3--:R-:W-:-:S04]  /*6040*/  LEA R10, P1, R6, UR8, 0x2 ;  /* 0x00000008060a7c11 */ /* 0x008fc8000f8210ff */
[----:B------:R-:W-:-:S05]  /*6050*/  LEA.HI.X R11, R6, UR9, R9, 0x2, P1 ;  /* 0x00000009060b7c11 */ /* 0x000fca00088f1409 */
[----:B------:R-:W-:Y:S01]  /*6060*/  STG.E desc[UR6][R10.64], R15 ;  /* 0x0000000f0a007986 */ /* 0x000fe2000c101906 */
[----:B------:R-:W-:-:S03]  /*6070*/  NOP ;  /* 0x0000000000007918 */ /* 0x000fc60000000000 */
[----:B------:R-:W1:Y:S02]  /*6080*/  LDS R0, [R22+0x600] ;  /* 0x0006000016007984 */ /* 0x000e640000000800 */
[----:B-1----:R-:W-:Y:S02]  /*6090*/  SHF.R.U32.HI R6, RZ, UR5, R0 ;  /* 0x00000005ff067c19 */ /* 0x002fe40008011600 */
[----:B------:R-:W-:Y:S02]  /*60a0*/  LOP3.LUT R15, R0, 0x7fffffff, RZ, 0x3c, !PT ;  /* 0x7fffffff000f7812 */ /* 0x000fe400078e3cff */
[----:B------:R-:W-:-:S05]  /*60b0*/  LOP3.LUT R6, R6, UR4, RZ, 0x30, !PT ;  /* 0x0000000406067c12 */ /* 0x000fca000f8e30ff */
[----:B------:R-:W-:-:S06]  /*60c0*/  IMAD R8, R6, 0x8, R7 ;  /* 0x0000000806087824 */ /* 0x000fcc00078e0207 */
        /* <DEDUP_REMOVED lines=167> */
[----:B------:R-:W-:-:S05]  /*6b40*/  IMAD R12, R6, 0x8, R7 ;  /* 0x00000008060c7824 */ /* 0x000fca00078e0207 */
        /* <DEDUP_REMOVED lines=17> */
[----:B------:R1:W-:Y:S01]  /*6c60*/  STG.E desc[UR6][R6.64+0x6000], R9 ;  /* 0x0060000906007986 */ /* 0x0003e2000c101906 */
[----:B------:R-:W-:Y:S01]  /*6c70*/  NOP ;  /* 0x0000000000007918 */ /* 0x000fe20000000000 */
[----:B------:R-:W-:Y:S05]  /*6c80*/  BRA `(.L_x_299) ;  /* 0x00000014000c7947 */ /* 0x000fea0003800000 */
.L_x_298:
[----:B-1----:R-:W-:Y:S01]  /*6c90*/  IMAD R9, R42, -0x1980, R23 ;  /* 0xffffe6802a097824 */ /* 0x002fe200078e0217 */
[----:B------:R-:W-:Y:S01]  /*6ca0*/  BSSY.RECONVERGENT B0, `(.L_x_300) ;  /* 0x000001b000007945 */ /* 0x000fe20003800200 */
        /* <DEDUP_REMOVED lines=11> */
[----:B------:R-:W-:-:S03]  /*6d60*/  ISETP.GE.AND P6, PT, R6, R9, PT ;  /* 0x000000090600720c */ /* 0x000fc60003fc6270 */
[----:B------:R-:W-:Y:S10]  /*6d70*/  @P1 BRA `(.L_x_301) ;  /* 0x0000000000341947 */ /* 0x000ff40003800000 */
[----:B------:R-:W1:Y:S01]  /*6d80*/  LDS R0, [R22] ;  /* 0x0000000016007984 */ /* 0x000e620000000800 */
[----:B------:R-:W1:Y:S01]  /*6d90*/  LDCU UR5, c[0x0][0x3c4] ;  /* 0x00007880ff0577ac */ /* 0x000e620008000800 */
[----:B------:R-:W2:Y:S01]  /*6da0*/  LDCU.64 UR8, c[0x0][0x3a0] ;  /* 0x00007400ff0877ac */ /* 0x000ea20008000a00 */
[----:B-1----:R-:W-:Y:S02]  /*6db0*/  SHF.R.U32.HI R6, RZ, UR5, R0 ;  /* 0x00000005ff067c19 */ /* 0x002fe40008011600 */
[----:B------:R-:W-:Y:S02]  /*6dc0*/  LOP3.LUT R13, R0, 0x7fffffff, RZ, 0x3c, !PT ;  /* 0x7fffffff000d7812 */ /* 0x000fe400078e3cff */
[----:B------:R-:W-:-:S05]  /*6dd0*/  LOP3.LUT R6, R6, UR4, RZ, 0x30, !PT ;  /* 0x0000000406067c12 */ /* 0x000fca000f8e30ff */
[----:B------:R-:W-:-:S05]  /*6de0*/  IMAD R6, R6, 0x8, R7 ;  /* 0x0000000806067824 */ /* 0x000fca00078e0207 */
[----:B------:R-:W1:Y:S02]  /*6df0*/  LDS.64 R10, [R6+0x6600] ;  /* 0x00660000060a7984 */ /* 0x000e640000000a00 */
[----:B-1----:R-:W-:-:S05]  /*6e00*/  IADD3 R12, P1, PT, R10, R3, RZ ;  /* 0x000000030a0c7210 */ /* 0x002fca0007f3e0ff */
[----:B------:R-:W-:Y:S01]  /*6e10*/  IMAD.X R11, RZ, RZ, R11, P1 ;  /* 0x000000ffff0b7224 */ /* 0x000fe200008e060b */
[----:B--2---:R-:W-:-:S04]  /*6e20*/  LEA R10, P1, R12, UR8, 0x2 ;  /* 0x000000080c0a7c11 */ /* 0x004fc8000f8210ff */
[----:B------:R-:W-:-:S05]  /*6e30*/  LEA.HI.X R11, R12, UR9, R11, 0x2, P1 ;  /* 0x000000090c0b7c11 */ /* 0x000fca00088f140b */
[----:B------:R1:W-:Y:S04]  /*6e40*/  STG.E desc[UR6][R10.64], R13 ;  /* 0x0000000d0a007986 */ /* 0x0003e8000c101906 */
.L_x_301:
[----:B------:R-:W-:Y:S05]  /*6e50*/  BSYNC.RECONVERGENT B0 ;  /* 0x0000000000007941 */ /* 0x000fea0003800200 */
.L_x_300:
[----:B------:R-:W-:Y:S01]  /*6e60*/  NOP ;  /* 0x0000000000007918 */ /* 0x000fe20000000000 */
[----:B------:R-:W-:Y:S01]  /*6e70*/  BSSY.RECONVERGENT B0, `(.L_x_302) ;  /* 0x0000011000007945 */ /* 0x000fe20003800200 */
[----:B------:R-:W-:Y:S01]  /*6e80*/  ISETP.GE.AND P1, PT, R8, R9, PT ;  /* 0x000000090800720c */ /* 0x000fe20003f26270 */
[----:B------:R-:W-:Y:S02]  /*6e90*/  VIADD R8, R3, 0xa80 ;  /* 0x00000a8003087836 */ /* 0x000fe40000000000 */
[----:B------:R-:W-:Y:S10]  /*6ea0*/  @P2 BRA `(.L_x_303) ;  /* 0x0000000000342947 */ /* 0x000ff40003800000 */
[----:B------:R-:W2:Y:S01]  /*6eb0*/  LDS R0, [R22+0x600] ;  /* 0x0006000016007984 */ /* 0x000ea20000000800 */
[----:B------:R-:W2:Y:S01]  /*6ec0*/  LDCU UR5, c[0x0][0x3c4] ;  /* 0x00007880ff0577ac */ /* 0x000ea20008000800 */
[----:B------:R-:W3:Y:S01]  /*6ed0*/  LDCU.64 UR8, c[0x0][0x3a0] ;  /* 0x00007400ff0877ac */ /* 0x000ee20008000a00 */
[----:B--2---:R-:W-:Y:S02]  /*6ee0*/  SHF.R.U32.HI R6, RZ, UR5, R0 ;  /* 0x00000005ff067c19 */ /* 0x004fe40008011600 */
[----:B-1----:R-:W-:Y:S02]  /*6ef0*/  LOP3.LUT R13, R0, 0x7fffffff, RZ, 0x3c, !PT ;  /* 0x7fffffff000d7812 */ /* 0x002fe400078e3cff */
[----:B------:R-:W-:-:S05]  /*6f00*/  LOP3.LUT R6, R6, UR4, RZ, 0x30, !PT ;  /* 0x0000000406067c12 */ /* 0x000fca000f8e30ff */
[----:B------:R-:W-:-:S05]  /*6f10*/  IMAD R6, R6, 0x8, R7 ;  /* 0x0000000806067824 */ /* 0x000fca00078e0207 */
[----:B------:R-:W1:Y:S02]  /*6f20*/  LDS.64 R10, [R6+0x6600] ;  /* 0x00660000060a7984 */ /* 0x000e640000000a00 */
[----:B-1----:R-:W-:-:S05]  /*6f30*/  IADD3 R12, P2, PT, R10, R3, RZ ;  /* 0x000000030a0c7210 */ /* 0x002fca0007f5e0ff */
[----:B------:R-:W-:Y:S01]  /*6f40*/  IMAD.X R11, RZ, RZ, R11, P2 ;  /* 0x000000ffff0b7224 */ /* 0x000fe200010e060b */
[----:B---3--:R-:W-:-:S04]  /*6f50*/  LEA R10, P2, R12, UR8, 0x2 ;  /* 0x000000080c0a7c11 */ /* 0x008fc8000f8410ff */
[----:B------:R-:W-:-:S05]  /*6f60*/  LEA.HI.X R11, R12, UR9, R11, 0x2, P2 ;  /* 0x000000090c0b7c11 */ /* 0x000fca00090f140b */
[----:B------:R2:W-:Y:S04]  /*6f70*/  STG.E desc[UR6][R10.64+0x600], R13 ;  /* 0x0006000d0a007986 */ /* 0x0005e8000c101906 */
.L_x_303:
[----:B------:R-:W-:Y:S05]  /*6f80*/  BSYNC.RECONVERGENT B0 ;  /* 0x0000000000007941 */ /* 0x000fea0003800200 */
.L_x_302:
[----:B------:R-:W-:Y:S01]  /*6f90*/  NOP ;  /* 0x0000000000007918 */ /* 0x000fe20000000000 */
[----:B------:R-:W-:Y:S01]  /*6fa0*/  BSSY.RECONVERGENT B0, `(.L_x_304) ;  /* 0x0000011000007945 */ /* 0x000fe20003800200 */
[----:B------:R-:W-:Y:S02]  /*6fb0*/  ISETP.GE.AND P2, PT, R8, R9, PT ;  /* 0x000000090800720c */ /* 0x000fe40003f46270 */
[----:B------:R-:W-:Y:S01]  /*6fc0*/  LOP3.LUT R8, R3, 0xc00, RZ, 0xfc, !PT ;  /* 0x00000c0003087812 */ /* 0x000fe200078efcff */
[----:B------:R-:W-:Y:S10]  /*6fd0*/  @P3 BRA `(.L_x_305) ;  /* 0x0000000000343947 */ /* 0x000ff40003800000 */
[----:B------:R-:W3:Y:S01]  /*6fe0*/  LDS R0, [R22+0xc00] ;  /* 0x000c000016007984 */ /* 0x000ee20000000800 */
[----:B------:R-:W3:Y:S01]  /*6ff0*/  LDCU UR5, c[0x0][0x3c4] ;  /* 0x00007880ff0577ac */ /* 0x000ee20008000800 */
[----:B------:R-:W4:Y:S01]  /*7000*/  LDCU.64 UR8, c[0x0][0x3a0] ;  /* 0x00007400ff0877ac */ /* 0x000f220008000a00 */
[----:B---3--:R-:W-:Y:S02]  /*7010*/  SHF.R.U32.HI R6, RZ, UR5, R0 ;  /* 0x00000005ff067c19 */ /* 0x008fe40008011600 */
[----:B-12---:R-:W-:Y:S02]  /*7020*/  LOP3.LUT R13, R0, 0x7fffffff, RZ, 0x3c, !PT ;  /* 0x7fffffff000d7812 */ /* 0x006fe400078e3cff */
[----:B------:R-:W-:-:S05]  /*7030*/  LOP3.LUT R6, R6, UR4, RZ, 0x30, !PT ;  /* 0x0000000406067c12 */ /* 0x000fca000f8e30ff */
[----:B------:R-:W-:-:S05]  /*7040*/  IMAD R6, R6, 0x8, R7 ;  /* 0x0000000806067824 */ /* 0x000fca00078e0207 */
[----:B------:R-:W1:Y:S02]  /*7050*/  LDS.64 R10, [R6+0x6600] ;  /* 0x00660000060a7984 */ /* 0x000e640000000a00 */
[----:B-1----:R-:W-:-:S05]  /*7060*/  IADD3 R12, P3, PT, R10, R3, RZ ;  /* 0x000000030a0c7210 */ /* 0x002fca0007f7e0ff */
[----:B------:R-:W-:Y:S01]  /*7070*/  IMAD.X R11, RZ, RZ, R11, P3 ;  /* 0x000000ffff0b7224 */ /* 0x000fe200018e060b */
[----:B----4-:R-:W-:-:S04]  /*7080*/  LEA R10, P3, R12, UR8, 0x2 ;  /* 0x000000080c0a7c11 */ /* 0x010fc8000f8610ff */
[----:B------:R-:W-:-:S05]  /*7090*/  LEA.HI.X R11, R12, UR9, R11, 0x2, P3 ;  /* 0x000000090c0b7c11 */ /* 0x000fca00098f140b */
[----:B------:R3:W-:Y:S04]  /*70a0*/  STG.E desc[UR6][R10.64+0xc00], R13 ;  /* 0x000c000d0a007986 */ /* 0x0007e8000c101906 */
.L_x_305:
[----:B------:R-:W-:Y:S05]  /*70b0*/  BSYNC.RECONVERGENT B0 ;  /* 0x0000000000007941 */ /* 0x000fea0003800200 */
.L_x_304:
[----:B------:R-:W-:Y:S01]  /*70c0*/  NOP ;  /* 0x0000000000007918 */ /* 0x000fe20000000000 */
[----:B------:R-:W-:Y:S01]  /*70d0*/  BSSY.RECONVERGENT B0, `(.L_x_306) ;  /* 0x0000011000007945 */ /* 0x000fe20003800200 */
[----:B------:R-:W-:Y:S01]  /*70e0*/  ISETP.GE.AND P3, PT, R8, R9, PT ;  /* 0x000000090800720c */ /* 0x000fe20003f66270 */
[----:B------:R-:W-:Y:S02]  /*70f0*/  VIADD R8, R3, 0xd80 ;  /* 0x00000d8003087836 */ /* 0x000fe40000000000 */
[----:B------:R-:W-:Y:S10]  /*7100*/  @P4 BRA `(.L_x_307) ;  /* 0x0000000000344947 */ /* 0x000ff40003800000 */
[----:B------:R-:W4:Y:S01]  /*7110*/  LDS R0, [R22+0x1200] ;  /* 0x0012000016007984 */ /* 0x000f220000000800 */
[----:B------:R-:W4:Y:S01]  /*7120*/  LDCU UR5, c[0x0][0x3c4] ;  /* 0x00007880ff0577ac */ /* 0x000f220008000800 */
[----:B------:R-:W5:Y:S01]  /*7130*/  LDCU.64 UR8, c[0x0][0x3a0] ;  /* 0x00007400ff0877ac */ /* 0x000f620008000a00 */
[----:B----4-:R-:W-:Y:S02]  /*7140*/  SHF.R.U32.HI R6, RZ, UR5, R0 ;  /* 0x00000005ff067c19 */ /* 0x010fe40008011600 */
[----:B-123--:R-:W-:Y:S02]  /*7150*/  LOP3.LUT R13, R0, 0x7fffffff, RZ, 0x3c, !PT ;  /* 0x7fffffff000d7812 */ /* 0x00efe400078e3cff */
[----:B------:R-:W-:-:S05]  /*7160*/  LOP3.LUT R6, R6, UR4, RZ, 0x30, !PT ;  /* 0x0000000406067c12 */ /* 0x000fca000f8e30ff */
[----:B------:R-:W-:-:S05]  /*7170*/  IMAD R6, R6, 0x8, R7 ;  /* 0x0000000806067824 */ /* 0x000fca00078e0207 */
[----:B------:R-:W1:Y:S02]  /*7180*/  LDS.64 R10, [R6+0x6600] ;  /* 0x00660000060a7984 */ /* 0x000e640000000a00 */
[----:B-1----:R-:W-:-:S05]  /*7190*/  IADD3 R12, P4, PT, R10, R3, RZ ;  /* 0x000000030a0c7210 */ /* 0x002fca0007f9e0ff */
[----:B------:R-:W-:Y:S01]  /*71a0*/  IMAD.X R11, RZ, RZ, R11, P4 ;  /* 0x000000ffff0b7224 */ /* 0x000fe200020e060b */
[----:B-----5:R-:W-:-:S04]  /*71b0*/  LEA R10, P4, R12, UR8, 0x2 ;  /* 0x000000080c0a7c11 */ /* 0x020fc8000f8810ff */
[----:B------:R-:W-:-:S05]  /*71c0*/  LEA.HI.X R11, R12, UR9, R11, 0x2, P4 ;  /* 0x000000090c0b7c11 */ /* 0x000fca000a0f140b */
[----:B------:R4:W-:Y:S04]  /*71d0*/  STG.E desc[UR6][R10.64+0x1200], R13 ;  /* 0x0012000d0a007986 */ /* 0x0009e8000c101906 */
.L_x_307:
[----:B------:R-:W-:Y:S05]  /*71e0*/  BSYNC.RECONVERGENT B0 ;  /* 0x0000000000007941 */ /* 0x000fea0003800200 */
.L_x_306:
[----:B------:R-:W-:Y:S01]  /*71f0*/  NOP ;  /* 0x0000000000007918 */ /* 0x000fe20000000000 */
[----:B------:R-:W-:Y:S01]  /*7200*/  BSSY.RECONVERGENT B0, `(.L_x_308) ;  /* 0x0000011000007945 */ /* 0x000fe20003800200 */
[----:B------:R-:W-:Y:S01]  /*7210*/  ISETP.GE.AND P4, PT, R8, R9, PT ;  /* 0x000000090800720c */ /* 0x000fe20003f86270 */
[----:B------:R-:W-:Y:S02]  /*7220*/  VIADD R8, R3, 0xf00 ;  /* 0x00000f0003087836 */ /* 0x000fe40000000000 */
[----:B------:R-:W-:Y:S10]  /*7230*/  @P5 BRA `(.L_x_309) ;  /* 0x0000000000345947 */ /* 0x000ff40003800000 */
[----:B------:R-:W5:Y:S01]  /*7240*/  LDS R0, [R22+0x1800] ;  /* 0x0018000016007984 */ /* 0x000f620000000800 */
[----:B------:R-:W5:Y:S01]  /*7250*/  LDCU UR5, c[0x0][0x3c4] ;  /* 0x00007880ff0577ac */ /* 0x000f620008000800 */
[----:B------:R-:W0:Y:S01]  /*7260*/  LDCU.64 UR8, c[0x0][0x3a0] ;  /* 0x00007400ff0877ac */ /* 0x000e220008000a00 */
[----:B-----5:R-:W-:Y:S02]  /*7270*/  SHF.R.U32.HI R6, RZ, UR5, R0 ;  /* 0x00000005ff067c19 */ /* 0x020fe40008011600 */
[----:B-1234-:R-:W-:Y:S02]  /*7280*/  LOP3.LUT R13, R0, 0x7fffffff, RZ, 0x3c, !PT ;  /* 0x7fffffff000d7812 */ /* 0x01efe400078e3cff */
[----:B------:R-:W-:-:S05]  /*7290*/  LOP3.LUT R6, R6, UR4, RZ, 0x30, !PT ;  /* 0x0000000406067c12 */ /* 0x000fca000f8e30ff */
[----:B------:R-:W-:-:S05]  /*72a0*/  IMAD R6, R6, 0x8, R7 ;  /* 0x0000000806067824 */ /* 0x000fca00078e0207 */
[----:B------:R-:W1:Y:S02]  /*72b0*/  LDS.64 R10, [R6+0x6600] ;  /* 0x00660000060a7984 */ /* 0x000e640000000a00 */
[----:B-1----:R-:W-:-:S05]  /*72c0*/  IADD3 R12, P5, PT, R10, R3, RZ ;  /* 0x000000030a0c7210 */ /* 0x002fca0007fbe0ff */
[----:B------:R-:W-:Y:S01]  /*72d0*/  IMAD.X R11, RZ, RZ, R11, P5 ;  /* 0x000000ffff0b7224 */ /* 0x000fe200028e060b */
[----:B0-----:R-:W-:-:S04]  /*72e0*/  LEA R10, P5, R12, UR8, 0x2 ;  /* 0x000000080c0a7c11 */ /* 0x001fc8000f8a10ff */
[----:B------:R-:W-:-:S05]  /*72f0*/  LEA.HI.X R11, R12, UR9, R11, 0x2, P5 ;  /* 0x000000090c0b7c11 */ /* 0x000fca000a8f140b */
[----:B------:R0:W-:Y:S04]  /*7300*/  STG.E desc[UR6][R10.64+0x1800], R13 ;  /* 0x0018000d0a007986 */ /* 0x0001e8000c101906 */
.L_x_309:
[----:B------:R-:W-:Y:S05]  /*7310*/  BSYNC.RECONVERGENT B0 ;  /* 0x0000000000007941 */ /* 0x000fea0003800200 */
.L_x_308:
        /* <DEDUP_REMOVED lines=9> */
[----:B01234-:R-:W-:Y:S02]  /*73b0*/  LOP3.LUT R13, R0, 0x7fffffff, RZ, 0x3c, !PT ;  /* 0x7fffffff000d7812 */ /* 0x01ffe400078e3cff */
[----:B------:R-:W-:-:S05]  /*73c0*/  LOP3.LUT R6, R6, UR4, RZ, 0x30, !PT ;  /* 0x0000000406067c12 */ /* 0x000fca000f8e30ff */
[----:B------:R-:W-:-:S05]  /*73d0*/  IMAD R6, R6, 0x8, R7 ;  /* 0x0000000806067824 */ /* 0x000fca00078e0207 */
[----:B------:R-:W0:Y:S02]  /*73e0*/  LDS.64 R10, [R6+0x6600] ;  /* 0x00660000060a7984 */ /* 0x000e240000000a00 */
[----:B0-----:R-:W-:-:S05]  /*73f0*/  IADD3 R12, P6, PT, R10, R3, RZ ;  /* 0x000000030a0c7210 */ /* 0x001fca0007fde0ff */
[----:B------:R-:W-:Y:S01]  /*7400*/  IMAD.X R11, RZ, RZ, R11, P6 ;  /* 0x000000ffff0b7224 */ /* 0x000fe200030e060b */
[----:B------:R-:W-:-:S04]  /*7410*/  LEA R10, P6, R12, UR8, 0x2 ;  /* 0x000000080c0a7c11 */ /* 0x000fc8000f8c10ff */
[----:B------:R-:W-:-:S05]  /*7420*/  LEA.HI.X R11, R12, UR9, R11, 0x2, P6 ;  /* 0x000000090c0b7c11 */ /* 0x000fca000b0f140b */
[----:B------:R0:W-:Y:S04]  /*7430*/  STG.E desc[UR6][R10.64+0x1e00], R13 ;  /* 0x001e000d0a007986 */ /* 0x0001e8000c101906 */
.L_x_311:
[----:B------:R-:W-:Y:S05]  /*7440*/  BSYNC.RECONVERGENT B0 ;  /* 0x0000000000007941 */ /* 0x000fea0003800200 */
.L_x_310:
        /* <DEDUP_REMOVED lines=18> */
.L_x_313:
[----:B------:R-:W-:Y:S05]  /*7570*/  BSYNC.RECONVERGENT B0 ;  /* 0x0000000000007941 */ /* 0x000fea0003800200 */
.L_x_312:
        /* <DEDUP_REMOVED lines=18> */
.L_x_315:
[----:B------:R-:W-:Y:S05]  /*76a0*/  BSYNC.RECONVERGENT B0 ;  /* 0x0000000000007941 */ /* 0x000fea0003800200 */
.L_x_314:
        /* <DEDUP_REMOVED lines=18> */
.L_x_317:
[----:B------:R-:W-:Y:S05]  /*77d0*/  BSYNC.RECONVERGENT B0 ;  /* 0x0000000000007941 */ /* 0x000fea0003800200 */
.L_x_316:
        /* <DEDUP_REMOVED lines=18> */
.L_x_319:
[----:B------:R-:W-:Y:S05]  /*7900*/  BSYNC.RECONVERGENT B0 ;  /* 0x0000000000007941 */ /* 0x000fea0003800200 */
.L_x_318:
[----:B------:R-:W-:Y:S01]  /*7910*/  NOP ;  /* 0x0000000000007918 */ /* 0x000fe20000000000 */
[----:B------:R-:W-:Y:S01]  /*7920*/  BSSY.RECONVERGENT B0, `(.L_x_320) ;  /* 0x0000011000007945 */ /* 0x000fe20003800200 */
[----:B------:R-:W-:Y:S02]  /*7930*/  ISETP.GE.AND P4, PT, R8, R9, PT ;  /* 0x000000090800720c */ /* 0x000fe40003f86270 */
[----:B------:R-:W-:Y:S01]  /*7940*/  LOP3.LUT R8, R3, 0x1800, RZ, 0xfc, !PT ;  /* 0x0000180003087812 */ /* 0x000fe200078efcff */
        /* <DEDUP_REMOVED lines=14> */
.L_x_321:
[----:B------:R-:W-:Y:S05]  /*7a30*/  BSYNC.RECONVERGENT B0 ;  /* 0x0000000000007941 */ /* 0x000fea0003800200 */
.L_x_320:
[----:B------:R-:W-:Y:S01]  /*7a40*/  NOP ;  /* 0x0000000000007918 */ /* 0x000fe20000000000 */
[----:B------:R-:W-:Y:S01]  /*7a50*/  BSSY.RECONVERGENT B0, `(.L_x_322) ;  /* 0x0000010000007945 */ /* 0x000fe20003800200 */
[----:B------:R-:W-:-:S03]  /*7a60*/  ISETP.GE.AND P5, PT, R8, R9, PT ;  /* 0x000000090800720c */ /* 0x000fc60003fa6270 */
        /* <DEDUP_REMOVED lines=14> */
.L_x_323:
[----:B------:R-:W-:Y:S05]  /*7b50*/  BSYNC.RECONVERGENT B0 ;  /* 0x0000000000007941 */ /* 0x000fea0003800200 */
.L_x_322:
[----:B------:R-:W-:Y:S01]  /*7b60*/  NOP ;  /* 0x0000000000007918 */ /* 0x000fe20000000000 */
[----:B------:R-:W-:Y:S04]  /*7b70*/  BSSY.RECONVERGENT B0, `(.L_x_324) ;  /* 0x000000f000007945 */ /* 0x000fe80003800200 */
[----:B------:R-:W-:Y:S05]  /*7b80*/  @P1 BRA `(.L_x_325) ;  /* 0x0000000000341947 */ /* 0x000fea0003800000 */
        /* <DEDUP_REMOVED lines=13> */
.L_x_325:
[----:B------:R-:W-:Y:S05]  /*7c60*/  BSYNC.RECONVERGENT B0 ;  /* 0x0000000000007941 */ /* 0x000fea0003800200 */
.L_x_324:
        /* <DEDUP_REMOVED lines=16> */
.L_x_327:
[----:B------:R-:W-:Y:S05]  /*7d70*/  BSYNC.RECONVERGENT B0 ;  /* 0x0000000000007941 */ /* 0x000fea0003800200 */
.L_x_326:
        /* <DEDUP_REMOVED lines=16> */
.L_x_329:
[----:B------:R-:W-:Y:S05]  /*7e80*/  BSYNC.RECONVERGENT B0 ;  /* 0x0000000000007941 */ /* 0x000fea0003800200 */
.L_x_328:
        /* <DEDUP_REMOVED lines=16> */
.L_x_331:
[----:B------:R-:W-:Y:S05]  /*7f90*/  BSYNC.RECONVERGENT B0 ;  /* 0x0000000000007941 */ /* 0x000fea0003800200 */
.L_x_330:
[----:B------:R-:W-:Y:S01]  /*7fa0*/  NOP ;  /* 0x0000000000007918 */ /* 0x000fe20000000000 */
[----:B------:R-:W-:Y:S04]  /*7fb0*/  BSSY.RECONVERGENT B0, `(.L_x_332) ;  /* 0x000000f000007945 */ /* 0x000fe80003800200 */
[----:B------:R-:W-:Y:S05]  /*7fc0*/  @P5 BRA `(.L_x_333) ;  /* 0x0000000000345947 */ /* 0x000fea0003800000 */
[----:B------:R-:W5:Y:S01]  /*7fd0*/  LDS R0, [R22+0x6000] ;  /* 0x0060000016007984 */ /* 0x000f620000000800 */
[----:B------:R-:W5:Y:S01]  /*7fe0*/  LDCU UR5, c[0x0][0x3c4] ;  /* 0x00007880ff0577ac */ /* 0x000f620008000800 */
[----:B------:R-:W1:Y:S01]  /*7ff0*/  LDCU.64 UR8, c[0x0][0x3a0] ;  /* 0x00007400ff0877ac */ /* 0x000e620008000a00 */
[----:B-----5:R-:W-:-:S04]  /*8000*/  SHF.R.U32.HI R6, RZ, UR5, R0 ;  /* 0x00000005ff067c19 */ /* 0x020fc80008011600 */
[----:B------:R-:W-:-:S05]  /*8010*/  LOP3.LUT R6, R6, UR4, RZ, 0x30, !PT ;  /* 0x0000000406067c12 */ /* 0x000fca000f8e30ff */
[----:B0-----:R-:W-:-:S05]  /*8020*/  IMAD R8, R6, 0x8, R7 ;  /* 0x0000000806087824 */ /* 0x001fca00078e0207 */
[----:B------:R-:W0:Y:S02]  /*8030*/  LDS.64 R6, [R8+0x6600] ;  /* 0x0066000008067984 */ /* 0x000e240000000a00 */
[----:B0-----:R-:W-:-:S05]  /*8040*/  IADD3 R9, P1, PT, R6, R3, RZ ;  /* 0x0000000306097210 */ /* 0x001fca0007f3e0ff */
[----:B-1234-:R-:W-:Y:S01]  /*8050*/  IMAD.X R10, RZ, RZ, R7, P1 ;  /* 0x000000ffff0a7224 */ /* 0x01efe200008e0607 */
[----:B------:R-:W-:-:S04]  /*8060*/  LEA R6, P1, R9, UR8, 0x2 ;  /* 0x0000000809067c11 */ /* 0x000fc8000f8210ff */
[----:B------:R-:W-:Y:S02]  /*8070*/  LEA.HI.X R7, R9, UR9, R10, 0x2, P1 ;  /* 0x0000000909077c11 */ /* 0x000fe400088f140a */
[----:B------:R-:W-:-:S05]  /*8080*/  LOP3.LUT R9, R0, 0x7fffffff, RZ, 0x3c, !PT ;  /* 0x7fffffff00097812 */ /* 0x000fca00078e3cff */
[----:B------:R0:W-:Y:S02]  /*8090*/  STG.E desc[UR6][R6.64+0x6000], R9 ;  /* 0x0060000906007986 */ /* 0x0001e4000c101906 */
.L_x_333:
[----:B------:R-:W-:Y:S05]  /*80a0*/  BSYNC.RECONVERGENT B0 ;  /* 0x0000000000007941 */ /* 0x000fea0003800200 */
.L_x_332:
[----:B------:R-:W-:Y:S01]  /*80b0*/  NOP ;  /* 0x0000000000007918 */ /* 0x000fe20000000000 */
.L_x_299:
[----:B------:R-:W5:Y:S01]  /*80c0*/  LDS R0, [R22] ;  /* 0x0000000016007984 */ /* 0x000f620000000800 */
[----:B------:R-:W5:Y:S03]  /*80d0*/  LDCU UR5, c[0x0][0x3c4] ;  /* 0x00007880ff0577ac */ /* 0x000f660008000800 */
[----:B01----:R-:W0:Y:S04]  /*80e0*/  LDS R6, [R22+0x600] ;  /* 0x0006000016067984 */ /* 0x003e280000000800 */
[----:B------:R-:W1:Y:S04]  /*80f0*/  LDS R7, [R22+0xc00] ;  /* 0x000c000016077984 */ /* 0x000e680000000800 */
[----:B------:R-:W1:Y:S04]  /*8100*/  LDS R8, [R22+0x1200] ;  /* 0x0012000016087984 */ /* 0x000e680000000800 */
[----:B------:R-:W1:Y:S04]  /*8110*/  LDS R9, [R22+0x1800] ;  /* 0x0018000016097984 */ /* 0x000e680000000800 */
[----:B--234-:R-:W2:Y:S04]  /*8120*/  LDS R10, [R22+0x1e00] ;  /* 0x001e0000160a7984 */ /* 0x01cea80000000800 */
[----:B------:R-:W3:Y:S04]  /*8130*/  LDS R11, [R22+0x2400] ;  /* 0x00240000160b7984 */ /* 0x000ee80000000800 */
[----:B------:R-:W4:Y:S04]  /*8140*/  LDS R12, [R22+0x2a00] ;  /* 0x002a0000160c7984 */ /* 0x000f280000000800 */
[----:B------:R-:W4:Y:S04]  /*8150*/  LDS R13, [R22+0x3000] ;  /* 0x00300000160d7984 */ /* 0x000f280000000800 */
[----:B------:R-:W4:Y:S04]  /*8160*/  LDS R14, [R22+0x3600] ;  /* 0x00360000160e7984 */ /* 0x000f280000000800 */
[----:B------:R-:W4:Y:S01]  /*8170*/  LDS R15, [R22+0x3c00] ;  /* 0x003c0000160f7984 */ /* 0x000f220000000800 */
[----:B-----5:R-:W-:-:S03]  /*8180*/  SHF.R.U32.HI R0, RZ, UR5, R0 ;  /* 0x00000005ff007c19 */ /* 0x020fc60008011600 */
[----:B------:R-:W5:Y:S01]  /*8190*/  LDS R16, [R22+0x4200] ;  /* 0x0042000016107984 */ /* 0x000f620000000800 */
[----:B0-----:R-:W-:-:S03]  /*81a0*/  SHF.R.U32.HI R6, RZ, UR5, R6 ;  /* 0x00000005ff067c19 */ /* 0x001fc60008011606 */
[----:B------:R-:W0:Y:S01]  /*81b0*/  LDS R17, [R22+0x4800] ;  /* 0x0048000016117984 */ /* 0x000e220000000800 */
[----:B-1----:R-:W-:-:S03]  /*81c0*/  SHF.R.U32.HI R7, RZ, UR5, R7 ;  /* 0x00000005ff077c19 */ /* 0x002fc60008011607 */
[----:B------:R-:W1:Y:S01]  /*81d0*/  LDS R18, [R22+0x4e00] ;  /* 0x004e000016127984 */ /* 0x000e620000000800 */
[----:B------:R-:W-:-:S03]  /*81e0*/  SHF.R.U32.HI R8, RZ, UR5, R8 ;  /* 0x00000005ff087c19 */ /* 0x000fc60008011608 */
[----:B------:R-:W1:Y:S01]  /*81f0*/  LDS R19, [R22+0x5400] ;  /* 0x0054000016137984 */ /* 0x000e620000000800 */
[----:B------:R-:W-:-:S03]  /*8200*/  SHF.R.U32.HI R9, RZ, UR5, R9 ;  /* 0x00000005ff097c19 */ /* 0x000fc60008011609 */
[----:B------:R-:W1:Y:S01]  /*8210*/  LDS R20, [R22+0x5a00] ;  /* 0x005a000016147984 */ /* 0x000e620000000800 */
[----:B--2---:R-:W-:-:S03]  /*8220*/  SHF.R.U32.HI R10, RZ, UR5, R10 ;  /* 0x00000005ff0a7c19 */ /* 0x004fc6000801160a */
[----:B------:R-:W2:Y:S01]  /*8230*/  LDS R21, [R22+0x6000] ;  /* 0x0060000016157984 */ /* 0x000ea20000000800 */
[----:B---3--:R-:W-:Y:S02]  /*8240*/  SHF.R.U32.HI R11, RZ, UR5, R11 ;  /* 0x00000005ff0b7c19 */ /* 0x008fe4000801160b */
[----:B----4-:R-:W-:Y:S02]  /*8250*/  SHF.R.U32.HI R12, RZ, UR5, R12 ;  /* 0x00000005ff0c7c19 */ /* 0x010fe4000801160c */
[----:B------:R-:W-:Y:S02]  /*8260*/  SHF.R.U32.HI R13, RZ, UR5, R13 ;  /* 0x00000005ff0d7c19 */ /* 0x000fe4000801160d */
[----:B------:R-:W-:Y:S02]  /*8270*/  SHF.R.U32.HI R43, RZ, UR5, R14 ;  /* 0x00000005ff2b7c19 */ /* 0x000fe4000801160e */
[----:B------:R-:W-:Y:S02]  /*8280*/  LOP3.LUT R14, R12, UR4, RZ, 0x30, !PT ;  /* 0x000000040c0e7c12 */ /* 0x000fe4000f8e30ff */
[----:B------:R-:W-:-:S02]  /*8290*/  SHF.R.U32.HI R44, RZ, UR5, R15 ;  /* 0x00000005ff2c7c19 */ /* 0x000fc4000801160f */
[----:B------:R-:W-:Y:S02]  /*82a0*/  LOP3.LUT R15, R11, UR4, RZ, 0x30, !PT ;  /* 0x000000040b0f7c12 */ /* 0x000fe4000f8e30ff */
[----:B-----5:R-:W-:Y:S02]  /*82b0*/  SHF.R.U32.HI R45, RZ, UR5, R16 ;  /* 0x00000005ff2d7c19 */ /* 0x020fe40008011610 */
[----:B------:R-:W-:Y:S02]  /*82c0*/  LOP3.LUT R16, R10, UR4, RZ, 0x30, !PT ;  /* 0x000000040a107c12 */ /* 0x000fe4000f8e30ff */
[----:B0-----:R-:W-:Y:S02]  /*82d0*/  SHF.R.U32.HI R46, RZ, UR5, R17 ;  /* 0x00000005ff2e7c19 */ /* 0x001fe40008011611 */
[----:B------:R-:W-:Y:S02]  /*82e0*/  LOP3.LUT R17, R9, UR4, RZ, 0x30, !PT ;  /* 0x0000000409117c12 */ /* 0x000fe4000f8e30ff */
[----:B-1----:R-:W-:-:S02]  /*82f0*/  SHF.R.U32.HI R47, RZ, UR5, R18 ;  /* 0x00000005ff2f7c19 */ /* 0x002fc40008011612 */
[----:B------:R-:W-:Y:S02]  /*8300*/  LOP3.LUT R18, R8, UR4, RZ, 0x30, !PT ;  /* 0x0000000408127c12 */ /* 0x000fe4000f8e30ff */
[----:B------:R-:W-:Y:S02]  /*8310*/  SHF.R.U32.HI R48, RZ, UR5, R19 ;  /* 0x00000005ff307c19 */ /* 0x000fe40008011613 */
[----:B------:R-:W-:Y:S02]  /*8320*/  LOP3.LUT R19, R7, UR4, RZ, 0x30, !PT ;  /* 0x0000000407137c12 */ /* 0x000fe4000f8e30ff */
[----:B------:R-:W-:Y:S02]  /*8330*/  SHF.R.U32.HI R49, RZ, UR5, R20 ;  /* 0x00000005ff317c19 */ /* 0x000fe40008011614 */
[----:B------:R-:W-:Y:S02]  /*8340*/  LOP3.LUT R20, R6, UR4, RZ, 0x30, !PT ;  /* 0x0000000406147c12 */ /* 0x000fe4000f8e30ff */
[----:B--2---:R-:W-:-:S02]  /*8350*/  SHF.R.U32.HI R50, RZ, UR5, R21 ;  /* 0x00000005ff327c19 */ /* 0x004fc40008011615 */
[----:B------:R-:W-:Y:S02]  /*8360*/  LOP3.LUT R21, R0, UR4, RZ, 0x30, !PT ;  /* 0x0000000400157c12 */ /* 0x000fe4000f8e30ff */
[----:B------:R-:W-:Y:S02]  /*8370*/  LOP3.LUT R13, R13, UR4, RZ, 0x30, !PT ;  /* 0x000000040d0d7c12 */ /* 0x000fe4000f8e30ff */
[----:B------:R-:W-:Y:S02]  /*8380*/  LOP3.LUT R12, R43, UR4, RZ, 0x30, !PT ;  /* 0x000000042b0c7c12 */ /* 0x000fe4000f8e30ff */
[----:B------:R-:W-:Y:S02]  /*8390*/  LOP3.LUT R11, R44, UR4, RZ, 0x30, !PT ;  /* 0x000000042c0b7c12 */ /* 0x000fe4000f8e30ff */
[----:B------:R-:W-:Y:S02]  /*83a0*/  LOP3.LUT R10, R45, UR4, RZ, 0x30, !PT ;  /* 0x000000042d0a7c12 */ /* 0x000fe4000f8e30ff */
[----:B------:R-:W-:-:S02]  /*83b0*/  LOP3.LUT R9, R46, UR4, RZ, 0x30, !PT ;  /* 0x000000042e097c12 */ /* 0x000fc4000f8e30ff */
[----:B------:R-:W-:Y:S02]  /*83c0*/  LOP3.LUT R8, R47, UR4, RZ, 0x30, !PT ;  /* 0x000000042f087c12 */ /* 0x000fe4000f8e30ff */
[----:B------:R-:W-:Y:S02]  /*83d0*/  LOP3.LUT R7, R48, UR4, RZ, 0x30, !PT ;  /* 0x0000000430077c12 */ /* 0x000fe4000f8e30ff */
[----:B------:R-:W-:Y:S02]  /*83e0*/  LOP3.LUT R6, R49, UR4, RZ, 0x30, !PT ;  /* 0x0000000431067c12 */ /* 0x000fe4000f8e30ff */
[----:B------:R-:W-:Y:S01]  /*83f0*/  LOP3.LUT R0, R50, UR4, RZ, 0x30, !PT ;  /* 0x0000000432007c12 */ /* 0x000fe2000f8e30ff */
[----:B------:R-:W-:Y:S06]  /*8400*/  @P0 BRA `(.L_x_334) ;  /* 0x0000000000640947 */ /* 0x000fec0003800000 */
[----:B------:R-:W0:Y:S01]  /*8410*/  LDCU.64 UR4, c[0x0][0x3b8] ;  /* 0x00007700ff0477ac */ /* 0x000e220008000a00 */
[----:B------:R-:W-:Y:S01]  /*8420*/  IMAD R5, R42, 0x1980, RZ ;  /* 0x000019802a057824 */ /* 0x000fe200078e02ff */
[----:B------:R-:W-:-:S04]  /*8430*/  LOP3.LUT R2, R41, 0x1f, R3, 0xf8, !PT ;  /* 0x0000001f29027812 */ /* 0x000fc800078ef803 */
[----:B------:R-:W-:-:S04]  /*8440*/  IADD3 R3, P1, PT, R5, R2, RZ ;  /* 0x0000000205037210 */ /* 0x000fc80007f3e0ff */
[----:B------:R-:W-:Y:S02]  /*8450*/  LEA.HI.X.SX32 R4, R5, RZ, 0x1, P1 ;  /* 0x000000ff05047211 */ /* 0x000fe400008f0eff */
        /* <DEDUP_REMOVED lines=20> */
.L_x_334:
[----:B------:R-:W-:Y:S01]  /*85a0*/  IMAD.IADD R60, R23, 0x1, -R54 ;  /* 0x00000001173c7824 */ /* 0x000fe200078e0a36 */
[----:B------:R-:W0:Y:S01]  /*85b0*/  LDCU.64 UR4, c[0x0][0x3b8] ;  /* 0x00007700ff0477ac */ /* 0x000e220008000a00 */
[----:B------:R-:W-:-:S03]  /*85c0*/  VIADD R3, R57, 0x20 ;  /* 0x0000002039037836 */ /* 0x000fc60000000000 */
[-C--:B------:R-:W-:Y:S02]  /*85d0*/  ISETP.GE.AND P2, PT, R57, R60.reuse, PT ;  /* 0x0000003c3900720c */ /* 0x080fe40003f46270 */
[----:B------:R-:W-:Y:S01]  /*85e0*/  ISETP.GE.AND P1, PT, R3, R60, PT ;  /* 0x0000003c0300720c */ /* 0x000fe20003f26270 */
[----:B------:R-:W-:-:S05]  /*85f0*/  VIADD R3, R57, 0x40 ;  /* 0x0000004039037836 */ /* 0x000fca0000000000 */
[----:B------:R-:W-:Y:S01]  /*8600*/  ISETP.GE.AND P5, PT, R3, R60, PT ;  /* 0x0000003c0300720c */ /* 0x000fe20003fa6270 */
[----:B------:R-:W-:-:S05]  /*8610*/  VIADD R3, R57, 0x60 ;  /* 0x0000006039037836 */ /* 0x000fca0000000000 */
[----:B------:R-:W-:Y:S01]  /*8620*/  ISETP.GE.AND P4, PT, R3, R60, PT ;  /* 0x0000003c0300720c */ /* 0x000fe20003f86270 */
[----:B------:R-:W-:Y:S01]  /*8630*/  VIADD R3, R57, 0x80 ;  /* 0x0000008039037836 */ /* 0x000fe20000000000 */
[----:B0-----:R-:W-:Y:S01]  /*8640*/  IADD3 R2, P6, PT, R5, UR4, RZ ;  /* 0x0000000405027c10 */ /* 0x001fe2000ffde0ff */
[----:B------:R-:W-:-:S03]  /*8650*/  VIADD R5, R57, 0xa0 ;  /* 0x000000a039057836 */ /* 0x000fc60000000000 */
[-C--:B------:R-:W-:Y:S02]  /*8660*/  ISETP.GE.AND P3, PT, R3, R60.reuse, PT ;  /* 0x0000003c0300720c */ /* 0x080fe40003f66270 */
[----:B------:R-:W-:Y:S02]  /*8670*/  IADD3.X R3, PT, PT, R4, UR5, RZ, P6, !PT ;  /* 0x0000000504037c10 */ /* 0x000fe4000b7fe4ff */
[-C--:B------:R-:W-:Y:S01]  /*8680*/  ISETP.GE.AND P6, PT, R5, R60.reuse, PT ;  /* 0x0000003c0500720c */ /* 0x080fe20003fc6270 */
[----:B------:R-:W-:Y:S02]  /*8690*/  VIADD R5, R57, 0xc0 ;  /* 0x000000c039057836 */ /* 0x000fe40000000000 */
[----:B------:R-:W5:Y:S03]  /*86a0*/  @!P2 LDG.E R41, desc[UR6][R2.64] ;  /* 0x000000060229a981 */ /* 0x000f66000c1e1900 */
[-C--:B------:R-:W-:Y:S01]  /*86b0*/  ISETP.GE.AND P2, PT, R5, R60.reuse, PT ;  /* 0x0000003c0500720c */ /* 0x080fe20003f46270 */
[----:B------:R-:W-:Y:S01]  /*86c0*/  VIADD R5, R57, 0xe0 ;  /* 0x000000e039057836 */ /* 0x000fe20000000000 */
[----:B------:R-:W5:Y:S04]  /*86d0*/  @!P1 LDG.E R44, desc[UR6][R2.64+0x80] ;  /* 0x00008006022c9981 */ /* 0x000f68000c1e1900 */
[----:B------:R-:W-:Y:S01]  /*86e0*/  ISETP.GE.AND P1, PT, R5, R60, PT ;  /* 0x0000003c0500720c */ /* 0x000fe20003f26270 */
[----:B------:R-:W-:Y:S01]  /*86f0*/  VIADD R59, R57, 0x100 ;  /* 0x00000100393b7836 */ /* 0x000fe20000000000 */
[----:B------:R-:W5:Y:S04]  /*8700*/  @!P5 LDG.E R43, desc[UR6][R2.64+0x100] ;  /* 0x00010006022bd981 */ /* 0x000f68000c1e1900 */
[----:B------:R-:W5:Y:S04]  /*8710*/  @!P4 LDG.E R46, desc[UR6][R2.64+0x180] ;  /* 0x00018006022ec981 */ /* 0x000f68000c1e1900 */
[----:B------:R-:W5:Y:S03]  /*8720*/  @!P2 LDG.E R47, desc[UR6][R2.64+0x300] ;  /* 0x00030006022fa981 */ /* 0x000f66000c1e1900 */
[C---:B------:R-:W-:Y:S01]  /*8730*/  @!P1 IADD3 R5, P2, PT, R54.reuse, R57, RZ ;  /* 0x0000003936059210 */ /* 0x040fe20007f5e0ff */
[----:B------:R-:W5:Y:S03]  /*8740*/  @!P3 LDG.E R45, desc[UR6][R2.64+0x200] ;  /* 0x00020006022db981 */ /* 0x000f66000c1e1900 */
[----:B------:R-:W-:Y:S01]  /*8750*/  @!P1 LEA.HI.X.SX32 R62, R54, RZ, 0x1, P2 ;  /* 0x000000ff363e9211 */ /* 0x000fe200010f0eff */
[----:B------:R0:W5:Y:S01]  /*8760*/  @!P6 LDG.E R48, desc[UR6][R2.64+0x280] ;  /* 0x000280060230e981 */ /* 0x000162000c1e1900 */
[----:B------:R-:W-:-:S04]  /*8770*/  @!P1 LEA R4, P2, R5, UR4, 0x2 ;  /* 0x0000000405049c11 */ /* 0x000fc8000f8410ff */
[----:B------:R-:W-:-:S05]  /*8780*/  @!P1 LEA.HI.X R5, R5, UR5, R62, 0x2, P2 ;  /* 0x0000000505059c11 */ /* 0x000fca00090f143e */
[----:B------:R1:W5:Y:S01]  /*8790*/  @!P1 LDG.E R50, desc[UR6][R4.64+0x380] ;  /* 0x0003800604329981 */ /* 0x000362000c1e1900 */
[----:B------:R-:W-:-:S13]  /*87a0*/  ISETP.GE.AND P1, PT, R59, R60, PT ;  /* 0x0000003c3b00720c */ /* 0x000fda0003f26270 */
[----:B------:R-:W-:-:S04]  /*87b0*/  @!P1 IADD3 R59, P2, PT, R54, R57, RZ ;  /* 0x00000039363b9210 */ /* 0x000fc80007f5e0ff */
[----:B------:R-:W-:Y:S02]  /*87c0*/  @!P1 LEA.HI.X.SX32 R62, R54, RZ, 0x1, P2 ;  /* 0x000000ff363e9211 */ /* 0x000fe400010f0eff */
[----:B0-----:R-:W-:-:S04]  /*87d0*/  @!P1 LEA R2, P2, R59, UR4, 0x2 ;  /* 0x000000043b029c11 */ /* 0x001fc8000f8410ff */
[----:B------:R-:W-:Y:S01]  /*87e0*/  @!P1 LEA.HI.X R3, R59, UR5, R62, 0x2, P2 ;  /* 0x000000053b039c11 */ /* 0x000fe200090f143e */
[----:B------:R-:W-:-:S04]  /*87f0*/  VIADD R59, R57, 0x120 ;  /* 0x00000120393b7836 */ /* 0x000fc80000000000 */
[----:B------:R0:W5:Y:S01]  /*8800*/  @!P1 LDG.E R49, desc[UR6][R2.64+0x400] ;  /* 0x0004000602319981 */ /* 0x000162000c1e1900 */
[----:B------:R-:W-:-:S13]  /*8810*/  ISETP.GE.AND P1, PT, R59, R60, PT ;  /* 0x0000003c3b00720c */ /* 0x000fda0003f26270 */
[----:B------:R-:W-:-:S04]  /*8820*/  @!P1 IADD3 R59, P2, PT, R54, R57, RZ ;  /* 0x00000039363b9210 */ /* 0x000fc80007f5e0ff */
[----:B------:R-:W-:Y:S02]  /*8830*/  @!P1 LEA.HI.X.SX32 R62, R54, RZ, 0x1, P2 ;  /* 0x000000ff363e9211 */ /* 0x000fe400010f0eff */
[----:B-1----:R-:W-:-:S04]  /*8840*/  @!P1 LEA R4, P2, R59, UR4, 0x2 ;  /* 0x000000043b049c11 */ /* 0x002fc8000f8410ff */
[----:B------:R-:W-:Y:S01]  /*8850*/  @!P1 LEA.HI.X R5, R59, UR5, R62, 0x2, P2 ;  /* 0x000000053b059c11 */ /* 0x000fe200090f143e */
[----:B------:R-:W-:-:S04]  /*8860*/  VIADD R59, R57, 0x140 ;  /* 0x00000140393b7836 */ /* 0x000fc80000000000 */
        /* <DEDUP_REMOVED lines=9> */
[----:B------:R-:W-:-:S05]  /*8900*/  @!P1 IMAD R62, R42, 0x1980, RZ ;  /* 0x000019802a3e9824 */ /* 0x000fca00078e02ff */
[----:B-1----:R-:W-:-:S04]  /*8910*/  @!P1 IADD3 R5, P2, PT, R62, R57, RZ ;  /* 0x000000393e059210 */ /* 0x002fc80007f5e0ff */
[----:B------:R-:W-:Y:S02]  /*8920*/  @!P1 LEA.HI.X.SX32 R62, R62, RZ, 0x1, P2 ;  /* 0x000000ff3e3e9211 */ /* 0x000fe400010f0eff */
[----:B------:R-:W-:Y:S01]  /*8930*/  @!P1 LEA R4, P2, R5, UR4, 0x2 ;  /* 0x0000000405049c11 */ /* 0x000fe2000f8410ff */
[----:B------:R-:W-:-:S03]  /*8940*/  VIADD R59, R57, 0x180 ;  /* 0x00000180393b7836 */ /* 0x000fc60000000000 */
[----:B------:R-:W-:-:S05]  /*8950*/  @!P1 LEA.HI.X R5, R5, UR5, R62, 0x2, P2 ;  /* 0x0000000505059c11 */ /* 0x000fca00090f143e */
[----:B------:R1:W5:Y:S01]  /*8960*/  @!P1 LDG.E R56, desc[UR6][R4.64+0x580] ;  /* 0x0005800604389981 */ /* 0x000362000c1e1900 */
[----:B------:R-:W-:-:S13]  /*8970*/  ISETP.GE.AND P1, PT, R59, R60, PT ;  /* 0x0000003c3b00720c */ /* 0x000fda0003f26270 */
[----:B0-----:R-:W-:-:S05]  /*8980*/  @!P1 IMAD R2, R42, 0x1980, RZ ;  /* 0x000019802a029824 */ /* 0x001fca00078e02ff */
[----:B------:R-:W-:-:S04]  /*8990*/  @!P1 IADD3 R3, P2, PT, R2, R57, RZ ;  /* 0x0000003902039210 */ /* 0x000fc80007f5e0ff */
[----:B------:R-:W-:Y:S02]  /*89a0*/  @!P1 LEA.HI.X.SX32 R62, R2, RZ, 0x1, P2 ;  /* 0x000000ff023e9211 */ /* 0x000fe400010f0eff */
[----:B------:R-:W-:Y:S01]  /*89b0*/  @!P1 LEA R2, P2, R3, UR4, 0x2 ;  /* 0x0000000403029c11 */ /* 0x000fe2000f8410ff */
[----:B------:R-:W-:-:S03]  /*89c0*/  VIADD R59, R57, 0x1a0 ;  /* 0x000001a0393b7836 */ /* 0x000fc60000000000 */
[----:B------:R-:W-:-:S05]  /*89d0*/  @!P1 LEA.HI.X R3, R3, UR5, R62, 0x2, P2 ;  /* 0x0000000503039c11 */ /* 0x000fca00090f143e */
[----:B------:R0:W5:Y:S01]  /*89e0*/  @!P1 LDG.E R53, desc[UR6][R2.64+0x600] ;  /* 0x0006000602359981 */ /* 0x000162000c1e1900 */
[----:B------:R-:W-:-:S13]  /*89f0*/  ISETP.GE.AND P1, PT, R59, R60, PT ;  /* 0x0000003c3b00720c */ /* 0x000fda0003f26270 */
[----:B-1----:R-:W-:-:S05]  /*8a00*/  @!P1 IMAD R4, R42, 0x1980, RZ ;  /* 0x000019802a049824 */ /* 0x002fca00078e02ff */
[----:B------:R-:W-:-:S04]  /*8a10*/  @!P1 IADD3 R5, P2, PT, R4, R57, RZ ;  /* 0x0000003904059210 */ /* 0x000fc80007f5e0ff */
[----:B------:R-:W-:Y:S02]  /*8a20*/  @!P1 LEA.HI.X.SX32 R62, R4, RZ, 0x1, P2 ;  /* 0x000000ff043e9211 */ /* 0x000fe400010f0eff */
[----:B------:R-:W-:Y:S01]  /*8a30*/  @!P1 LEA R4, P2, R5, UR4, 0x2 ;  /* 0x0000000405049c11 */ /* 0x000fe2000f8410ff */
[----:B------:R-:W-:-:S03]  /*8a40*/  VIADD R59, R57, 0x1c0 ;  /* 0x000001c0393b7836 */ /* 0x000fc60000000000 */
[----:B------:R-:W-:-:S05]  /*8a50*/  @!P1 LEA.HI.X R5, R5, UR5, R62, 0x2, P2 ;  /* 0x0000000505059c11 */ /* 0x000fca00090f143e */
[----:B------:R1:W5:Y:S01]  /*8a60*/  @!P1 LDG.E R54, desc[UR6][R4.64+0x680] ;  /* 0x0006800604369981 */ /* 0x000362000c1e1900 */
[----:B------:R-:W-:Y:S01]  /*8a70*/  ISETP.GE.AND P1, PT, R59, R60, PT ;  /* 0x0000003c3b00720c */ /* 0x000fe20003f26270 */
[----:B------:R-:W-:-:S05]  /*8a80*/  VIADD R59, R57, 0x200 ;  /* 0x00000200393b7836 */ /* 0x000fca0000000000 */
[----:B------:R-:W-:-:S07]  /*8a90*/  ISETP.GE.AND P3, PT, R59, R60, PT ;  /* 0x0000003c3b00720c */ /* 0x000fce0003f66270 */
[----:B0-----:R-:W-:-:S05]  /*8aa0*/  @!P1 IMAD R2, R42, 0x1980, RZ ;  /* 0x000019802a029824 */ /* 0x001fca00078e02ff */
[C---:B------:R-:W-:Y:S01]  /*8ab0*/  @!P1 IADD3 R3, P2, PT, R2.reuse, R57, RZ ;  /* 0x0000003902039210 */ /* 0x040fe20007f5e0ff */
[----:B------:R-:W0:Y:S03]  /*8ac0*/  @!P3 S2R R59, SR_TID.X ;  /* 0x00000000003bb919 */ /* 0x000e260000002100 */
[----:B------:R-:W-:Y:S02]  /*8ad0*/  @!P1 LEA.HI.X.SX32 R62, R2, RZ, 0x1, P2 ;  /* 0x000000ff023e9211 */ /* 0x000fe400010f0eff */
[----:B------:R-:W-:Y:S01]  /*8ae0*/  @!P1 LEA R2, P2, R3, UR4, 0x2 ;  /* 0x0000000403029c11 */ /* 0x000fe2000f8410ff */
[----:B-1----:R-:W-:-:S03]  /*8af0*/  VIADD R5, R57, 0x1e0 ;  /* 0x000001e039057836 */ /* 0x002fc60000000000 */
[----:B------:R-:W-:-:S05]  /*8b00*/  @!P1 LEA.HI.X R3, R3, UR5, R62, 0x2, P2 ;  /* 0x0000000503039c11 */ /* 0x000fca00090f143e */
[----:B------:R0:W5:Y:S01]  /*8b10*/  @!P1 LDG.E R51, desc[UR6][R2.64+0x700] ;  /* 0x0007000602339981 */ /* 0x000162000c1e1900 */
[----:B------:R-:W-:-:S13]  /*8b20*/  ISETP.GE.AND P1, PT, R5, R60, PT ;  /* 0x0000003c0500720c */ /* 0x000fda0003f26270 */
[----:B------:R-:W-:-:S05]  /*8b30*/  @!P1 IMAD R4, R42, 0x1980, RZ ;  /* 0x000019802a049824 */ /* 0x000fca00078e02ff */
[C---:B------:R-:W-:Y:S02]  /*8b40*/  @!P1 IADD3 R5, P2, PT, R4.reuse, R57, RZ ;  /* 0x0000003904059210 */ /* 0x040fe40007f5e0ff */
[----:B0-----:R-:W-:Y:S02]  /*8b50*/  @!P3 LOP3.LUT R2, R59, 0x3e0, RZ, 0xc0, !PT ;  /* 0x000003e03b02b812 */ /* 0x001fe400078ec0ff */
[----:B------:R-:W-:Y:S02]  /*8b60*/  @!P1 LEA.HI.X.SX32 R60, R4, RZ, 0x1, P2 ;  /* 0x000000ff043c9211 */ /* 0x000fe400010f0eff */
[----:B------:R-:W-:Y:S02]  /*8b70*/  @!P1 LEA R4, P2, R5, UR4, 0x2 ;  /* 0x0000000405049c11 */ /* 0x000fe4000f8410ff */
[----:B------:R-:W-:Y:S01]  /*8b80*/  @!P3 LOP3.LUT R59, R59, 0x1f, RZ, 0xc0, !PT ;  /* 0x0000001f3b3bb812 */ /* 0x000fe200078ec0ff */
[----:B------:R-:W-:Y:S01]  /*8b90*/  @!P3 IMAD R3, R42, 0x1980, RZ ;  /* 0x000019802a03b824 */ /* 0x000fe200078e02ff */
[----:B------:R-:W-:-:S03]  /*8ba0*/  @!P1 LEA.HI.X R5, R5, UR5, R60, 0x2, P2 ;  /* 0x0000000505059c11 */ /* 0x000fc600090f143c */
[----:B------:R-:W-:Y:S02]  /*8bb0*/  @!P3 IMAD R2, R2, 0x11, R59 ;  /* 0x000000110202b824 */ /* 0x000fe400078e023b */
[----:B------:R1:W5:Y:S03]  /*8bc0*/  @!P1 LDG.E R58, desc[UR6][R4.64+0x780] ;  /* 0x00078006043a9981 */ /* 0x000366000c1e1900 */
[----:B------:R-:W-:-:S04]  /*8bd0*/  @!P3 IADD3 R59, P1, PT, R3, R2, RZ ;  /* 0x00000002033bb210 */ /* 0x000fc80007f3e0ff */
[----:B------:R-:W-:Y:S02]  /*8be0*/  @!P3 LEA.HI.X.SX32 R60, R3, RZ, 0x1, P1 ;  /* 0x000000ff033cb211 */ /* 0x000fe400008f0eff */
[----:B------:R-:W-:-:S04]  /*8bf0*/  @!P3 LEA R2, P1, R59, UR4, 0x2 ;  /* 0x000000043b02bc11 */ /* 0x000fc8000f8210ff */
[----:B------:R-:W-:-:S05]  /*8c00*/  @!P3 LEA.HI.X R3, R59, UR5, R60, 0x2, P1 ;  /* 0x000000053b03bc11 */ /* 0x000fca00088f143c */
[----:B------:R1:W5:Y:S04]  /*8c10*/  @!P3 LDG.E R57, desc[UR6][R2.64+0x800] ;  /* 0x000800060239b981 */ /* 0x000368000c1e1900 */
.L_x_335:
[----:B------:R-:W-:Y:S08]  /*8c20*/  BAR.SYNC.DEFER_BLOCKING 0x0 ;  /* 0x0000000000007b1d */ /* 0x000ff00000010000 */
[----:B------:R-:W2:Y:S01]  /*8c30*/  S2UR UR5, SR_CgaCtaId ;  /* 0x00000000000579c3 */ /* 0x000ea20000008800 */
[----:B------:R-:W-:Y:S01]  /*8c40*/  UMOV UR4, 0x400 ;  /* 0x0000040000047882 */ /* 0x000fe20000000000 */
[----:B01----:R-:W0:Y:S01]  /*8c50*/  S2R R2, SR_TID.X ;  /* 0x0000000000027919 */ /* 0x003e220000002100 */
[----:B-----5:R1:W-:Y:S04]  /*8c60*/  STS [R40+-0x4], R41 ;  /* 0xfffffc2928007388 */ /* 0x0203e80000000800 */
[----:B------:R1:W-:Y:S01]  /*8c70*/  STS [R39+-0x4], R44 ;  /* 0xfffffc2c27007388 */ /* 0x0003e20000000800 */
[----:B--2---:R-:W-:-:S03]  /*8c80*/  ULEA UR4, UR5, UR4, 0x18 ;  /* 0x0000000405047291 */ /* 0x004fc6000f8ec0ff */
[----:B------:R1:W-:Y:S04]  /*8c90*/  STS [R38+-0x4], R43 ;  /* 0xfffffc2b26007388 */ /* 0x0003e80000000800 */
        /* <DEDUP_REMOVED lines=13> */
[----:B------:R1:W-:Y:S01]  /*8d70*/  STS [R24+-0x4], R57 ;  /* 0xfffffc3918007388 */ /* 0x0003e20000000800 */
[----:B------:R-:W-:Y:S06]  /*8d80*/  BAR.SYNC.DEFER_BLOCKING 0x0 ;  /* 0x0000000000007b1d */ /* 0x000fec0000010000 */
[----:B0-----:R-:W-:Y:S05]  /*8d90*/  @P0 BRA `(.L_x_336) ;  /* 0x00000008006c0947 */ /* 0x001fea0003800000 */
[----:B------:R-:W-:Y:S01]  /*8da0*/  LEA R21, R21, UR4, 0x3 ;  /* 0x0000000415157c11 */ /* 0x000fe2000f8e18ff */
[----:B------:R-:W-:Y:S01]  /*8db0*/  LDS R3, [R22] ;  /* 0x0000000016037984 */ /* 0x000fe20000000800 */
[----:B------:R-:W0:Y:S01]  /*8dc0*/  LDCU.64 UR8, c[0x0][0x3b0] ;  /* 0x00007600ff0877ac */ /* 0x000e220008000a00 */
[----:B-1----:R-:W-:Y:S02]  /*8dd0*/  LEA R26, R20, UR4, 0x3 ;  /* 0x00000004141a7c11 */ /* 0x002fe4000f8e18ff */
[----:B------:R-:W1:Y:S01]  /*8de0*/  LDS.64 R4, [R21+0x6600] ;  /* 0x0066000015047984 */ /* 0x000e620000000a00 */
[----:B------:R-:W-:Y:S02]  /*8df0*/  LEA R19, R19, UR4, 0x3 ;  /* 0x0000000413137c11 */ /* 0x000fe4000f8e18ff */
[----:B------:R-:W-:Y:S02]  /*8e00*/  LEA R17, R17, UR4, 0x3 ;  /* 0x0000000411117c11 */ /* 0x000fe4000f8e18ff */
[----:B------:R-:W-:-:S02]  /*8e10*/  LEA R15, R15, UR4, 0x3 ;  /* 0x000000040f0f7c11 */ /* 0x000fc4000f8e18ff */
[----:B------:R-:W-:Y:S02]  /*8e20*/  LEA R13, R13, UR4, 0x3 ;  /* 0x000000040d0d7c11 */ /* 0x000fe4000f8e18ff */
[----:B------:R-:W-:Y:S02]  /*8e30*/  LEA R11, R11, UR4, 0x3 ;  /* 0x000000040b0b7c11 */ /* 0x000fe4000f8e18ff */
[----:B------:R-:W-:Y:S02]  /*8e40*/  LEA R9, R9, UR4, 0x3 ;  /* 0x0000000409097c11 */ /* 0x000fe4000f8e18ff */
[----:B------:R-:W-:Y:S02]  /*8e50*/  LEA R7, R7, UR4, 0x3 ;  /* 0x0000000407077c11 */ /* 0x000fe4000f8e18ff */
[----:B-1----:R-:W-:-:S05]  /*8e60*/  IADD3 R4, P0, PT, R4, R2, RZ ;  /* 0x0000000204047210 */ /* 0x002fca0007f1e0ff */
[----:B------:R-:W-:Y:S01]  /*8e70*/  IMAD.X R5, RZ, RZ, R5, P0 ;  /* 0x000000ffff057224 */ /* 0x000fe200000e0605 */
[----:B0-----:R-:W-:-:S04]  /*8e80*/  LEA R24, P0, R4, UR8, 0x2 ;  /* 0x0000000804187c11 */ /* 0x001fc8000f8010ff */
[----:B------:R-:W-:-:S05]  /*8e90*/  LEA.HI.X R25, R4, UR9, R5, 0x2, P0 ;  /* 0x0000000904197c11 */ /* 0x000fca00080f1405 */
[----:B------:R-:W-:Y:S01]  /*8ea0*/  STG.E desc[UR6][R24.64], R3 ;  /* 0x0000000318007986 */ /* 0x000fe2000c101906 */
[----:B------:R-:W-:-:S03]  /*8eb0*/  NOP ;  /* 0x0000000000007918 */ /* 0x000fc60000000000 */
[----:B------:R0:W1:Y:S04]  /*8ec0*/  LDS.64 R4, [R26+0x6600] ;  /* 0x006600001a047984 */ /* 0x0000680000000a00 */
[----:B------:R-:W2:Y:S01]  /*8ed0*/  LDS R23, [R22+0x600] ;  /* 0x0006000016177984 */ /* 0x000ea20000000800 */
[----:B0-----:R-:W-:Y:S02]  /*8ee0*/  LEA R26, R18, UR4, 0x3 ;  /* 0x00000004121a7c11 */ /* 0x001fe4000f8e18ff */
[----:B-1----:R-:W-:-:S05]  /*8ef0*/  IADD3 R4, P0, PT, R4, R2, RZ ;  /* 0x0000000204047210 */ /* 0x002fca0007f1e0ff */
[----:B------:R-:W-:Y:S01]  /*8f00*/  IMAD.X R5, RZ, RZ, R5, P0 ;  /* 0x000000ffff057224 */ /* 0x000fe200000e0605 */
[----:B------:R-:W-:-:S04]  /*8f10*/  LEA R20, P0, R4, UR8, 0x2 ;  /* 0x0000000804147c11 */ /* 0x000fc8000f8010ff */
[----:B------:R-:W-:-:S05]  /*8f20*/  LEA.HI.X R21, R4, UR9, R5, 0x2, P0 ;  /* 0x0000000904157c11 */ /* 0x000fca00080f1405 */
[----:B--2---:R-:W-:Y:S01]  /*8f30*/  STG.E desc[UR6][R20.64+0x600], R23 ;  /* 0x0006001714007986 */ /* 0x004fe2000c101906 */
[----:B------:R-:W-:-:S03]  /*8f40*/  NOP ;  /* 0x0000000000007918 */ /* 0x000fc60000000000 */
[----:B------:R-:W0:Y:S04]  /*8f50*/  LDS.64 R4, [R19+0x6600] ;  /* 0x0066000013047984 */ /* 0x000e280000000a00 */
[----:B------:R-:W1:Y:S01]  /*8f60*/  LDS R3, [R22+0xc00] ;  /* 0x000c000016037984 */ /* 0x000e620000000800 */
[----:B0-----:R-:W-:-:S05]  /*8f70*/  IADD3 R4, P0, PT, R4, R2, RZ ;  /* 0x0000000204047210 */ /* 0x001fca0007f1e0ff */
[----:B------:R-:W-:Y:S01]  /*8f80*/  IMAD.X R5, RZ, RZ, R5, P0 ;  /* 0x000000ffff057224 */ /* 0x000fe200000e0605 */
[----:B------:R-:W-:-:S04]  /*8f90*/  LEA R24, P0, R4, UR8, 0x2 ;  /* 0x0000000804187c11 */ /* 0x000fc8000f8010ff */
[----:B------:R-:W-:-:S05]  /*8fa0*/  LEA.HI.X R25, R4, UR9, R5, 0x2, P0 ;  /* 0x0000000904197c11 */ /* 0x000fca00080f1405 */
[----:B-1----:R0:W-:Y:S01]  /*8fb0*/  STG.E desc[UR6][R24.64+0xc00], R3 ;  /* 0x000c000318007986 */ /* 0x0021e2000c101906 */
[----:B------:R-:W-:-:S03]  /*8fc0*/  NOP ;  /* 0x0000000000007918 */ /* 0x000fc60000000000 */
[----:B------:R-:W1:Y:S04]  /*8fd0*/  LDS.64 R4, [R26+0x6600] ;  /* 0x006600001a047984 */ /* 0x000e680000000a00 */
        /* <DEDUP_REMOVED lines=99> */
[----:B-1----:R-:W-:Y:S01]  /*9610*/  STG.E desc[UR6][R10.64+0x5400], R3 ;  /* 0x005400030a007986 */ /* 0x002fe2000c101906 */
[----:B------:R-:W-:-:S03]  /*9620*/  NOP ;  /* 0x0000000000007918 */ /* 0x000fc60000000000 */
[----:B------:R-:W0:Y:S04]  /*9630*/  LDS.64 R4, [R12+0x6600] ;  /* 0x006600000c047984 */ /* 0x000e280000000a00 */
[----:B------:R-:W1:Y:S01]  /*9640*/  LDS R9, [R22+0x5a00] ;  /* 0x005a000016097984 */ /* 0x000e620000000800 */
[----:B0-----:R-:W-:-:S05]  /*9650*/  IADD3 R4, P0, PT, R4, R2, RZ ;  /* 0x0000000204047210 */ /* 0x001fca0007f1e0ff */
[----:B------:R-:W-:Y:S01]  /*9660*/  IMAD.X R5, RZ, RZ, R5, P0 ;  /* 0x000000ffff057224 */ /* 0x000fe200000e0605 */
[----:B------:R-:W-:-:S04]  /*9670*/  LEA R6, P0, R4, UR8, 0x2 ;  /* 0x0000000804067c11 */ /* 0x000fc8000f8010ff */
[----:B------:R-:W-:Y:S02]  /*9680*/  LEA.HI.X R7, R4, UR9, R5, 0x2, P0 ;  /* 0x0000000904077c11 */ /* 0x000fe400080f1405 */
[----:B------:R-:W-:-:S03]  /*9690*/  LEA R4, R0, UR4, 0x3 ;  /* 0x0000000400047c11 */ /* 0x000fc6000f8e18ff */
[----:B-1----:R-:W-:Y:S01]  /*96a0*/  STG.E desc[UR6][R6.64+0x5a00], R9 ;  /* 0x005a000906007986 */ /* 0x002fe2000c101906 */
        /* <DEDUP_REMOVED lines=8> */
[----:B------:R-:W-:Y:S01]  /*9730*/  NOP ;  /* 0x0000000000007918 */ /* 0x000fe20000000000 */
[----:B------:R-:W-:Y:S05]  /*9740*/  EXIT ;  /* 0x000000000000794d */ /* 0x000fea0003800000 */
.L_x_336:
[----:B------:R-:W-:Y:S01]  /*9750*/  LEA R21, R21, UR4, 0x3 ;  /* 0x0000000415157c11 */ /* 0x000fe2000f8e18ff */
[----:B------:R-:W-:Y:S01]  /*9760*/  IMAD R23, R42, -0x1980, R23 ;  /* 0xffffe6802a177824 */ /* 0x000fe200078e0217 */
[----:B-1----:R-:W-:Y:S01]  /*9770*/  LEA R26, R20, UR4, 0x3 ;  /* 0x00000004141a7c11 */ /* 0x002fe2000f8e18ff */
[C---:B------:R-:W-:Y:S01]  /*9780*/  VIADD R20, R2.reuse, 0x180 ;  /* 0x0000018002147836 */ /* 0x040fe20000000000 */
[----:B------:R-:W-:Y:S01]  /*9790*/  LEA R19, R19, UR4, 0x3 ;  /* 0x0000000413137c11 */ /* 0x000fe2000f8e18ff */
[----:B------:R-:W0:Y:S01]  /*97a0*/  LDS.64 R4, [R21+0x6600] ;  /* 0x0066000015047984 */ /* 0x000e220000000a00 */
[----:B------:R-:W-:Y:S02]  /*97b0*/  ISETP.GE.AND P1, PT, R2, R23, PT ;  /* 0x000000170200720c */ /* 0x000fe40003f26270 */
[----:B------:R-:W-:Y:S02]  /*97c0*/  LEA R17, R17, UR4, 0x3 ;  /* 0x0000000411117c11 */ /* 0x000fe4000f8e18ff */
[----:B------:R-:W-:-:S02]  /*97d0*/  LEA R15, R15, UR4, 0x3 ;  /* 0x000000040f0f7c11 */ /* 0x000fc4000f8e18ff */
[----:B------:R-:W-:Y:S02]  /*97e0*/  LEA R13, R13, UR4, 0x3 ;  /* 0x000000040d0d7c11 */ /* 0x000fe4000f8e18ff */
[----:B------:R-:W-:Y:S02]  /*97f0*/  LEA R11, R11, UR4, 0x3 ;  /* 0x000000040b0b7c11 */ /* 0x000fe4000f8e18ff */
[----:B------:R-:W-:Y:S02]  /*9800*/  LEA R9, R9, UR4, 0x3 ;  /* 0x0000000409097c11 */ /* 0x000fe4000f8e18ff */
[----:B------:R-:W-:Y:S01]  /*9810*/  LEA R7, R7, UR4, 0x3 ;  /* 0x0000000407077c11 */ /* 0x000fe2000f8e18ff */
[----:B------:R-:W1:Y:S01]  /*9820*/  @!P1 LDS R3, [R22] ;  /* 0x0000000016039984 */ /* 0x000e620000000800 */
[----:B------:R-:W2:Y:S01]  /*9830*/  @!P1 LDC.64 R24, c[0x0][0x3b0] ;  /* 0x0000ec00ff189b82 */ /* 0x000ea20000000a00 */
[----:B0-----:R-:W-:-:S05]  /*9840*/  @!P1 IADD3 R4, P0, PT, R4, R2, RZ ;  /* 0x0000000204049210 */ /* 0x001fca0007f1e0ff */
[----:B------:R-:W-:Y:S01]  /*9850*/  @!P1 IMAD.X R5, RZ, RZ, R5, P0 ;  /* 0x000000ffff059224 */ /* 0x000fe200000e0605 */
[----:B--2---:R-:W-:-:S04]  /*9860*/  @!P1 LEA R24, P0, R4, R24, 0x2 ;  /* 0x0000001804189211 */ /* 0x004fc800078010ff */
[----:B------:R-:W-:-:S05]  /*9870*/  @!P1 LEA.HI.X R25, R4, R25, R5, 0x2, P0 ;  /* 0x0000001904199211 */ /* 0x000fca00000f1405 */
[----:B-1----:R0:W-:Y:S01]  /*9880*/  @!P1 STG.E desc[UR6][R24.64], R3 ;  /* 0x0000000318009986 */ /* 0x0021e2000c101906 */
[----:B------:R-:W-:-:S03]  /*9890*/  NOP ;  /* 0x0000000000007918 */ /* 0x000fc60000000000 */
[----:B------:R1:W2:Y:S01]  /*98a0*/  LDS.64 R4, [R26+0x6600] ;  /* 0x006600001a047984 */ /* 0x0002a20000000a00 */
[----:B------:R-:W-:Y:S01]  /*98b0*/  ISETP.GE.AND P1, PT, R20, R23, PT ;  /* 0x000000171400720c */ /* 0x000fe20003f26270 */
[----:B0-----:R-:W-:Y:S01]  /*98c0*/  VIADD R24, R2, 0x300 ;  /* 0x0000030002187836 */ /* 0x001fe20000000000 */
[----:B-1----:R-:W-:Y:S01]  /*98d0*/  LEA R26, R18, UR4, 0x3 ;  /* 0x00000004121a7c11 */ /* 0x002fe2000f8e18ff */
[----:B------:R-:W-:-:S10]  /*98e0*/  VIADD R18, R2, 0x480 ;  /* 0x0000048002127836 */ /* 0x000fd40000000000 */
[----:B------:R-:W0:Y:S01]  /*98f0*/  @!P1 LDS R27, [R22+0x600] ;  /* 0x00060000161b9984 */ /* 0x000e220000000800 */
[----:B------:R-:W1:Y:S01]  /*9900*/  @!P1 LDC.64 R20, c[0x0][0x3b0] ;  /* 0x0000ec00ff149b82 */ /* 0x000e620000000a00 */
[----:B--2---:R-:W-:-:S05]  /*9910*/  @!P1 IADD3 R4, P0, PT, R4, R2, RZ ;  /* 0x0000000204049210 */ /* 0x004fca0007f1e0ff */
[----:B------:R-:W-:Y:S01]  /*9920*/  @!P1 IMAD.X R5, RZ, RZ, R5, P0 ;  /* 0x000000ffff059224 */ /* 0x000fe200000e0605 */
[----:B-1----:R-:W-:-:S04]  /*9930*/  @!P1 LEA R20, P0, R4, R20, 0x2 ;  /* 0x0000001404149211 */ /* 0x002fc800078010ff */
[----:B------:R-:W-:-:S05]  /*9940*/  @!P1 LEA.HI.X R21, R4, R21, R5, 0x2, P0 ;  /* 0x0000001504159211 */ /* 0x000fca00000f1405 */
[----:B0-----:R0:W-:Y:S01]  /*9950*/  @!P1 STG.E desc[UR6][R20.64+0x600], R27 ;  /* 0x0006001b14009986 */ /* 0x0011e2000c101906 */
[----:B------:R-:W-:-:S03]  /*9960*/  NOP ;  /* 0x0000000000007918 */ /* 0x000fc60000000000 */
[----:B------:R-:W1:Y:S01]  /*9970*/  LDS.64 R4, [R19+0x6600] ;  /* 0x0066000013047984 */ /* 0x000e620000000a00 */
[----:B------:R-:W-:Y:S01]  /*9980*/  ISETP.GE.AND P1, PT, R24, R23, PT ;  /* 0x000000171800720c */ /* 0x000fe20003f26270 */
[----:B0-----:R-:W-:-:S12]  /*9990*/  VIADD R20, R2, 0x600 ;  /* 0x0000060002147836 */ /* 0x001fd80000000000 */
[----:B------:R-:W0:Y:S01]  /*99a0*/  @!P1 LDS R3, [R22+0xc00] ;  /* 0x000c000016039984 */ /* 0x000e220000000800 */
[----:B------:R-:W2:Y:S01]  /*99b0*/  @!P1 LDC.64 R24, c[0x0][0x3b0] ;  /* 0x0000ec00ff189b82 */ /* 0x000ea20000000a00 */
[----:B-1----:R-:W-:-:S05]  /*99c0*/  @!P1 IADD3 R4, P0, PT, R4, R2, RZ ;  /* 0x0000000204049210 */ /* 0x002fca0007f1e0ff */
[----:B------:R-:W-:Y:S01]  /*99d0*/  @!P1 IMAD.X R5, RZ, RZ, R5, P0 ;  /* 0x000000ffff059224 */ /* 0x000fe200000e0605 */
[----:B--2---:R-:W-:-:S04]  /*99e0*/  @!P1 LEA R24, P0, R4, R24, 0x2 ;  /* 0x0000001804189211 */ /* 0x004fc800078010ff */
[----:B------:R-:W-:-:S05]  /*99f0*/  @!P1 LEA.HI.X R25, R4, R25, R5, 0x2, P0 ;  /* 0x0000001904199211 */ /* 0x000fca00000f1405 */
[----:B0-----:R0:W-:Y:S01]  /*9a00*/  @!P1 STG.E desc[UR6][R24.64+0xc00], R3 ;  /* 0x000c000318009986 */ /* 0x0011e2000c101906 */
[----:B------:R-:W-:-:S03]  /*9a10*/  NOP ;  /* 0x0000000000007918 */ /* 0x000fc60000000000 */
[----:B------:R-:W1:Y:S01]  /*9a20*/  LDS.64 R4, [R26+0x6600] ;  /* 0x006600001a047984 */ /* 0x000e620000000a00 */
[----:B------:R-:W-:Y:S02]  /*9a30*/  ISETP.GE.AND P1, PT, R18, R23, PT ;  /* 0x000000171200720c */ /* 0x000fe40003f26270 */
[----:B0-----:R-:W-:Y:S01]  /*9a40*/  LEA R24, R16, UR4, 0x3 ;  /* 0x0000000410187c11 */ /* 0x001fe2000f8e18ff */
[----:B------:R-:W-:-:S10]  /*9a50*/  VIADD R16, R2, 0x780 ;  /* 0x0000078002107836 */ /* 0x000fd40000000000 */
        /* <DEDUP_REMOVED lines=33> */
[----:B0-----:R-:W-:-:S11]  /*9c70*/  LOP3.LUT R16, R2, 0xc00, RZ, 0xfc, !PT ;  /* 0x00000c0002107812 */ /* 0x001fd600078efcff */
        /* <DEDUP_REMOVED lines=87> */
[----:B0-----:R-:W-:Y:S01]  /*a1f0*/  @!P1 STG.E desc[UR6][R8.64+0x4e00], R15 ;  /* 0x004e000f08009986 */ /* 0x001fe2000c101906 */
[----:B------:R-:W-:-:S03]  /*a200*/  NOP ;  /* 0x0000000000007918 */ /* 0x000fc60000000000 */
[----:B------:R-:W0:Y:S01]  /*a210*/  LDS.64 R4, [R7+0x6600] ;  /* 0x0066000007047984 */ /* 0x000e220000000a00 */
[----:B------:R-:W-:-:S13]  /*a220*/  ISETP.GE.AND P1, PT, R10, R23, PT ;  /* 0x000000170a00720c */ /* 0x000fda0003f26270 */
[----:B------:R-:W1:Y:S01]  /*a230*/  @!P1 LDS R3, [R22+0x5400] ;  /* 0x0054000016039984 */ /* 0x000e620000000800 */
[----:B------:R-:W2:Y:S01]  /*a240*/  @!P1 LDC.64 R10, c[0x0][0x3b0] ;  /* 0x0000ec00ff0a9b82 */ /* 0x000ea20000000a00 */
[----:B0-----:R-:W-:-:S05]  /*a250*/  @!P1 IADD3 R4, P0, PT, R4, R2, RZ ;  /* 0x0000000204049210 */ /* 0x001fca0007f1e0ff */
[----:B------:R-:W-:Y:S01]  /*a260*/  @!P1 IMAD.X R5, RZ, RZ, R5, P0 ;  /* 0x000000ffff059224 */ /* 0x000fe200000e0605 */
[----:B--2---:R-:W-:-:S04]  /*a270*/  @!P1 LEA R10, P0, R4, R10, 0x2 ;  /* 0x0000000a040a9211 */ /* 0x004fc800078010ff */
[----:B------:R-:W-:-:S05]  /*a280*/  @!P1 LEA.HI.X R11, R4, R11, R5, 0x2, P0 ;  /* 0x0000000b040b9211 */ /* 0x000fca00000f1405 */
[----:B-1----:R-:W-:Y:S01]  /*a290*/  @!P1 STG.E desc[UR6][R10.64+0x5400], R3 ;  /* 0x005400030a009986 */ /* 0x002fe2000c101906 */
        /* <DEDUP_REMOVED lines=8> */
[----:B------:R-:W-:Y:S02]  /*a320*/  @!P1 LEA.HI.X R7, R4, R7, R5, 0x2, P0 ;  /* 0x0000000704079211 */ /* 0x000fe400000f1405 */
[----:B------:R-:W-:Y:S02]  /*a330*/  LEA R5, R0, UR4, 0x3 ;  /* 0x0000000400057c11 */ /* 0x000fe4000f8e18ff */
[----:B------:R-:W-:Y:S01]  /*a340*/  LOP3.LUT R0, R2, 0x1800, RZ, 0xfc, !PT ;  /* 0x0000180002007812 */ /* 0x000fe200078efcff */
[----:B-1----:R-:W-:Y:S01]  /*a350*/  @!P1 STG.E desc[UR6][R6.64+0x5a00], R9 ;  /* 0x005a000906009986 */ /* 0x002fe2000c101906 */
[----:B------:R-:W-:-:S03]  /*a360*/  NOP ;  /* 0x0000000000007918 */ /* 0x000fc60000000000 */
[----:B------:R-:W0:Y:S01]  /*a370*/  LDS.64 R4, [R5+0x6600] ;  /* 0x0066000005047984 */ /* 0x000e220000000a00 */
[----:B------:R-:W-:-:S13]  /*a380*/  ISETP.GE.AND P1, PT, R0, R23, PT ;  /* 0x000000170000720c */ /* 0x000fda0003f26270 */
[----:B------:R-:W1:Y:S01]  /*a390*/  @!P1 LDS R11, [R22+0x6000] ;  /* 0x00600000160b9984 */ /* 0x000e620000000800 */
[----:B------:R-:W2:Y:S01]  /*a3a0*/  @!P1 LDC.64 R12, c[0x0][0x3b0] ;  /* 0x0000ec00ff0c9b82 */ /* 0x000ea20000000a00 */
[----:B0-----:R-:W-:-:S05]  /*a3b0*/  IADD3 R0, P0, PT, R4, R2, RZ ;  /* 0x0000000204007210 */ /* 0x001fca0007f1e0ff */
[----:B------:R-:W-:Y:S01]  /*a3c0*/  IMAD.X R4, RZ, RZ, R5, P0 ;  /* 0x000000ffff047224 */ /* 0x000fe200000e0605 */
[----:B--2---:R-:W-:-:S04]  /*a3d0*/  @!P1 LEA R2, P0, R0, R12, 0x2 ;  /* 0x0000000c00029211 */ /* 0x004fc800078010ff */
[----:B------:R-:W-:-:S05]  /*a3e0*/  @!P1 LEA.HI.X R3, R0, R13, R4, 0x2, P0 ;  /* 0x0000000d00039211 */ /* 0x000fca00000f1404 */
[----:B-1----:R-:W-:Y:S01]  /*a3f0*/  @!P1 STG.E desc[UR6][R2.64+0x6000], R11 ;  /* 0x0060000b02009986 */ /* 0x002fe2000c101906 */
[----:B------:R-:W-:Y:S01]  /*a400*/  NOP ;  /* 0x0000000000007918 */ /* 0x000fe20000000000 */
[----:B------:R-:W-:Y:S05]  /*a410*/  EXIT ;  /* 0x000000000000794d */ /* 0x000fea0003800000 */
.L_x_252:
[----:B------:R-:W-:Y:S02]  /*a420*/  IMAD.MOV.U32 R58, RZ, RZ, R39 ;  /* 0x000000ffff3a7224 */ /* 0x000fe400078e0027 */
[----:B------:R-:W-:Y:S02]  /*a430*/  IMAD.MOV.U32 R49, RZ, RZ, 0x1 ;  /* 0x00000001ff317424 */ /* 0x000fe400078e00ff */
[----:B------:R-:W-:Y:S02]  /*a440*/  IMAD.MOV.U32 R60, RZ, RZ, RZ ;  /* 0x000000ffff3c7224 */ /* 0x000fe400078e00ff */
[----:B------:R-:W-:-:S07]  /*a450*/  IMAD.MOV.U32 R47, RZ, RZ, -0x1 ;  /* 0xffffffffff2f7424 */ /* 0x000fce00078e00ff */
[----:B------:R-:W-:Y:S05]  /*a460*/  WARPSYNC.COLLECTIVE R47, `(.L_x_337) ;  /* 0x000000002f087348 */ /* 0x000fea0003c00000 */
[----:B------:R0:W1:Y:S02]  /*a470*/  SHFL.UP P0, R46, R58, R49, R60 ;  /* 0x040000313a2e7389 */ /* 0x000064000000003c */
[----:B01----:R-:W-:Y:S05]  /*a480*/  ENDCOLLECTIVE ;  /* 0x000000000000791b */ /* 0x003fea0003800000 */
.L_x_337:
[----:B------:R-:W-:Y:S02]  /*a490*/  IMAD.MOV.U32 R49, RZ, RZ, 0x2 ;  /* 0x00000002ff317424 */ /* 0x000fe400078e00ff */
[----:B------:R-:W-:-:S04]  /*a4a0*/  IMAD.MOV.U32 R40, RZ, RZ, R46 ;  /* 0x000000ffff287224 */ /* 0x000fc800078e002e */
[----:B------:R-:W-:-:S04]  /*a4b0*/  @P0 IMAD.IADD R40, R39, 0x1, R40 ;  /* 0x0000000127280824 */ /* 0x000fc800078e0228 */
[----:B------:R-:W-:-:S07]  /*a4c0*/  IMAD.MOV.U32 R58, RZ, RZ, R40 ;  /* 0x000000ffff3a7224 */ /* 0x000fce00078e0028 */
[----:B------:R-:W-:Y:S05]  /*a4d0*/  WARPSYNC.COLLECTIVE R47, `(.L_x_338) ;  /* 0x000000002f087348 */ /* 0x000fea0003c00000 */
[----:B------:R0:W1:Y:S02]  /*a4e0*/  SHFL.UP P0, R46, R58, R49, R60 ;  /* 0x040000313a2e7389 */ /* 0x000064000000003c */
[----:B01----:R-:W-:Y:S05]  /*a4f0*/  ENDCOLLECTIVE ;  /* 0x000000000000791b */ /* 0x003fea0003800000 */
.L_x_338:
[----:B------:R-:W-:Y:S02]  /*a500*/  IMAD.MOV.U32 R49, RZ, RZ, 0x4 ;  /* 0x00000004ff317424 */ /* 0x000fe400078e00ff */
[----:B------:R-:W-:-:S04]  /*a510*/  IMAD.MOV.U32 R43, RZ, RZ, R46 ;  /* 0x000000ffff2b7224 */ /* 0x000fc800078e002e */
[----:B------:R-:W-:-:S04]  /*a520*/  @P0 IMAD.IADD R43, R40, 0x1, R43 ;  /* 0x00000001282b0824 */ /* 0x000fc800078e022b */
[----:B------:R-:W-:-:S07]  /*a530*/  IMAD.MOV.U32 R58, RZ, RZ, R43 ;  /* 0x000000ffff3a7224 */ /* 0x000fce00078e002b */
[----:B------:R-:W-:Y:S05]  /*a540*/  WARPSYNC.COLLECTIVE R47, `(.L_x_339) ;  /* 0x000000002f087348 */ /* 0x000fea0003c00000 */
[----:B------:R0:W1:Y:S02]  /*a550*/  SHFL.UP P0, R46, R58, R49, R60 ;  /* 0x040000313a2e7389 */ /* 0x000064000000003c */
[----:B01----:R-:W-:Y:S05]  /*a560*/  ENDCOLLECTIVE ;  /* 0x000000000000791b */ /* 0x003fea0003800000 */
.L_x_339:
[----:B------:R-:W-:Y:S02]  /*a570*/  IMAD.MOV.U32 R49, RZ, RZ, 0x8 ;  /* 0x00000008ff317424 */ /* 0x000fe400078e00ff */
[----:B------:R-:W-:-:S04]  /*a580*/  IMAD.MOV.U32 R44, RZ, RZ, R46 ;  /* 0x000000ffff2c7224 */ /* 0x000fc800078e002e */
[----:B------:R-:W-:-:S04]  /*a590*/  @P0 IMAD.IADD R44, R43, 0x1, R44 ;  /* 0x000000012b2c0824 */ /* 0x000fc800078e022c */
[----:B------:R-:W-:-:S07]  /*a5a0*/  IMAD.MOV.U32 R58, RZ, RZ, R44 ;  /* 0x000000ffff3a7224 */ /* 0x000fce00078e002c */
[----:B------:R-:W-:Y:S05]  /*a5b0*/  WARPSYNC.COLLECTIVE R47, `(.L_x_340) ;  /* 0x000000002f087348 */ /* 0x000fea0003c00000 */
[----:B------:R0:W1:Y:S02]  /*a5c0*/  SHFL.UP P0, R46, R58, R49, R60 ;  /* 0x040000313a2e7389 */ /* 0x000064000000003c */
[----:B01----:R-:W-:Y:S05]  /*a5d0*/  ENDCOLLECTIVE ;  /* 0x000000000000791b */ /* 0x003fea0003800000 */
.L_x_340:
[----:B------:R-:W-:Y:S02]  /*a5e0*/  IMAD.MOV.U32 R49, RZ, RZ, 0x10 ;  /* 0x00000010ff317424 */ /* 0x000fe400078e00ff */
[----:B------:R-:W-:-:S04]  /*a5f0*/  IMAD.MOV.U32 R45, RZ, RZ, R46 ;  /* 0x000000ffff2d7224 */ /* 0x000fc800078e002e */
[----:B------:R-:W-:-:S04]  /*a600*/  @P0 IMAD.IADD R45, R44, 0x1, R45 ;  /* 0x000000012c2d0824 */ /* 0x000fc800078e022d */
[----:B------:R-:W-:-:S07]  /*a610*/  IMAD.MOV.U32 R58, RZ, RZ, R45 ;  /* 0x000000ffff3a7224 */ /* 0x000fce00078e002d */
[----:B------:R-:W-:Y:S05]  /*a620*/  WARPSYNC.COLLECTIVE R47, `(.L_x_341) ;  /* 0x000000002f087348 */ /* 0x000fea0003c00000 */
[----:B------:R0:W1:Y:S02]  /*a630*/  SHFL.UP P0, R46, R58, R49, R60 ;  /* 0x040000313a2e7389 */ /* 0x000064000000003c */
[----:B01----:R-:W-:Y:S05]  /*a640*/  ENDCOLLECTIVE ;  /* 0x000000000000791b */ /* 0x003fea0003800000 */
.L_x_341:
[----:B------:R-:W-:Y:S05]  /*a650*/  BRA `(.L_x_342) ;  /* 0xffffff8400407947 */ /* 0x000fea000383ffff */
.L_x_343:
        /* <DEDUP_REMOVED lines=10> */
.L_x_457:


//--------------------- .text._ZN3cub18CUB_300001_SM_10006detail10radix_sort33DeviceRadixSortExclusiveSumKernelINS1_5radix10policy_hubIiiyE10Policy1000EyEEvPT0_ --------------------------
	.section	.text._ZN3cub18CUB_300001_SM_10006detail10radix_sort33DeviceRadixSortExclusiveSumKernelINS1_5radix10policy_hubIiiyE10Policy1000EyEEvPT0_,"ax",@progbits
	.align	128
        .global         _ZN3cub18CUB_300001_SM_10006detail10radix_sort33DeviceRadixSortExclusiveSumKernelINS1_5radix10policy_hubIiiyE10Policy1000EyEEvPT0_
        .type           _ZN3cub18CUB_300001_SM_10006detail10radix_sort33DeviceRadixSortExclusiveSumKernelINS1_5radix10policy_hubIiiyE10Policy1000EyEEvPT0_,@function
        .size           _ZN3cub18CUB_300001_SM_10006detail10radix_sort33DeviceRadixSortExclusiveSumKernelINS1_5radix10policy_hubIiiyE10Policy1000EyEEvPT0_,(.L_x_458 - _ZN3cub18CUB_300001_SM_10006detail10radix_sort33DeviceRadixSortExclusiveSumKernelINS1_5radix10policy_hubIiiyE10Policy1000EyEEvPT0_)
        .other          _ZN3cub18CUB_300001_SM_10006detail10radix_sort33DeviceRadixSortExclusiveSumKernelINS1_5radix10policy_hubIiiyE10Policy1000EyEEvPT0_,@"STO_CUDA_ENTRY STV_DEFAULT"
_ZN3cub18CUB_300001_SM_10006detail10radix_sort33DeviceRadixSortExclusiveSumKernelINS1_5radix10policy_hubIiiyE10Policy1000EyEEvPT0_:
.text._ZN3cub18CUB_300001_SM_10006detail10radix_sort33DeviceRadixSortExclusiveSumKernelINS1_5radix10policy_hubIiiyE10Policy1000EyEEvPT0_:
        /* <DEDUP_REMOVED lines=63> */
.L_x_356:
        /* <DEDUP_REMOVED lines=28> */
.L_x_344:
[----:B------:R-:W-:Y:S05]  /*05b0*/  WARPSYNC.ALL ;  /* 0x0000000000007948 */ /* 0x000fea0003800000 */
[----:B------:R-:W-:Y:S06]  /*05c0*/  BAR.SYNC.DEFER_BLOCKING 0x0 ;  /* 0x0000000000007b1d */ /* 0x000fec0000010000 */
[----:B------:R-:W-:Y:S05]  /*05d0*/  @P1 EXIT ;  /* 0x000000000000194d */ /* 0x000fea0003800000 */
[----:B01----:R-:W0:Y:S04]  /*05e0*/  LDS.64 R2, [R0+0x10] ;  /* 0x0000100000027984 */ /* 0x003e280000000a00 */
[----:B0-----:R-:W-:Y:S01]  /*05f0*/  STG.E.64 desc[UR4][R16.64], R2 ;  /* 0x0000000210007986 */ /* 0x001fe2000c101b04 */
[----:B------:R-:W-:Y:S05]  /*0600*/  EXIT ;  /* 0x000000000000794d */ /* 0x000fea0003800000 */
.L_x_345:
[----:B------:R-:W-:Y:S02]  /*0610*/  IMAD.MOV.U32 R24, RZ, RZ, R20 ;  /* 0x000000ffff187224 */ /* 0x000fe400078e0014 */
[----:B------:R-:W-:Y:S02]  /*0620*/  IMAD.MOV.U32 R23, RZ, RZ, 0x1 ;  /* 0x00000001ff177424 */ /* 0x000fe400078e00ff */
[----:B------:R-:W-:Y:S02]  /*0630*/  IMAD.MOV.U32 R22, RZ, RZ, RZ ;  /* 0x000000ffff167224 */ /* 0x000fe400078e00ff */
[----:B------:R-:W-:-:S07]  /*0640*/  IMAD.MOV.U32 R21, RZ, RZ, -0x1 ;  /* 0xffffffffff157424 */ /* 0x000fce00078e00ff */
[----:B------:R-:W-:Y:S05]  /*0650*/  WARPSYNC.COLLECTIVE R21, `(.L_x_346) ;  /* 0x0000000015087348 */ /* 0x000fea0003c00000 */
[----:B------:R0:W1:Y:S02]  /*0660*/  SHFL.UP P0, R25, R24, R23, R22 ;  /* 0x0400001718197389 */ /* 0x0000640000000016 */
[----:B01----:R-:W-:Y:S05]  /*0670*/  ENDCOLLECTIVE ;  /* 0x000000000000791b */ /* 0x003fea0003800000 */
.L_x_346:
[----:B------:R-:W-:Y:S02]  /*0680*/  IMAD.MOV.U32 R24, RZ, RZ, R19 ;  /* 0x000000ffff187224 */ /* 0x000fe400078e0013 */
[----:B------:R-:W-:-:S07]  /*0690*/  IMAD.MOV.U32 R27, RZ, RZ, R25 ;  /* 0x000000ffff1b7224 */ /* 0x000fce00078e0019 */
[----:B------:R-:W-:Y:S05]  /*06a0*/  WARPSYNC.COLLECTIVE R21, `(.L_x_347) ;  /* 0x0000000015087348 */ /* 0x000fea0003c00000 */
[----:B------:R0:W1:Y:S02]  /*06b0*/  SHFL.UP P0, R25, R24, R23, R22 ;  /* 0x0400001718197389 */ /* 0x0000640000000016 */
[----:B01----:R-:W-:Y:S05]  /*06c0*/  ENDCOLLECTIVE ;  /* 0x000000000000791b */ /* 0x003fea0003800000 */
.L_x_347:
        /* <DEDUP_REMOVED lines=9> */
.L_x_348:
[----:B------:R-:W-:Y:S02]  /*0760*/  IMAD.MOV.U32 R24, RZ, RZ, R26 ;  /* 0x000000ffff187224 */ /* 0x000fe400078e001a */
[----:B------:R-:W-:-:S07]  /*0770*/  IMAD.MOV.U32 R28, RZ, RZ, R25 ;  /* 0x000000ffff1c7224 */ /* 0x000fce00078e0019 */
[----:B------:R-:W-:Y:S05]  /*0780*/  WARPSYNC.COLLECTIVE R21, `(.L_x_349) ;  /* 0x0000000015087348 */ /* 0x000fea0003c00000 */
[----:B------:R0:W1:Y:S02]  /*0790*/  SHFL.UP P0, R25, R24, R23, R22 ;  /* 0x0400001718197389 */ /* 0x0000640000000016 */
[----:B01----:R-:W-:Y:S05]  /*07a0*/  ENDCOLLECTIVE ;  /* 0x000000000000791b */ /* 0x003fea0003800000 */
.L_x_349:
        /* <DEDUP_REMOVED lines=9> */
.L_x_350:
[----:B------:R-:W-:Y:S02]  /*0840*/  IMAD.MOV.U32 R24, RZ, RZ, R29 ;  /* 0x000000ffff187224 */ /* 0x000fe400078e001d */
[----:B------:R-:W-:-:S07]  /*0850*/  IMAD.MOV.U32 R27, RZ, RZ, R25 ;  /* 0x000000ffff1b7224 */ /* 0x000fce00078e0019 */
[----:B------:R-:W-:Y:S05]  /*0860*/  WARPSYNC.COLLECTIVE R21, `(.L_x_351) ;  /* 0x0000000015087348 */ /* 0x000fea0003c00000 */
[----:B------:R0:W1:Y:S02]  /*0870*/  SHFL.UP P0, R25, R24, R23, R22 ;  /* 0x0400001718197389 */ /* 0x0000640000000016 */
[----:B01----:R-:W-:Y:S05]  /*0880*/  ENDCOLLECTIVE ;  /* 0x000000000000791b */ /* 0x003fea0003800000 */
.L_x_351:
        /* <DEDUP_REMOVED lines=9> */
.L_x_352:
[----:B------:R-:W-:Y:S02]  /*0920*/  IMAD.MOV.U32 R24, RZ, RZ, R29 ;  /* 0x000000ffff187224 */ /* 0x000fe400078e001d */
[----:B------:R-:W-:-:S07]  /*0930*/  IMAD.MOV.U32 R27, RZ, RZ, R25 ;  /* 0x000000ffff1b7224 */ /* 0x000fce00078e0019 */
[----:B------:R-:W-:Y:S05]  /*0940*/  WARPSYNC.COLLECTIVE R21, `(.L_x_353) ;  /* 0x0000000015087348 */ /* 0x000fea0003c00000 */
[----:B------:R0:W1:Y:S02]  /*0950*/  SHFL.UP P0, R25, R24, R23, R22 ;  /* 0x0400001718197389 */ /* 0x0000640000000016 */
[----:B01----:R-:W-:Y:S05]  /*0960*/  ENDCOLLECTIVE ;  /* 0x000000000000791b */ /* 0x003fea0003800000 */
.L_x_353:
        /* <DEDUP_REMOVED lines=9> */
.L_x_354:
[----:B------:R-:W-:Y:S02]  /*0a00*/  IMAD.MOV.U32 R24, RZ, RZ, R26 ;  /* 0x000000ffff187224 */ /* 0x000fe400078e001a */
[----:B------:R-:W-:-:S07]  /*0a10*/  IMAD.MOV.U32 R28, RZ, RZ, R25 ;  /* 0x000000ffff1c7224 */ /* 0x000fce00078e0019 */
[----:B------:R-:W-:Y:S05]  /*0a20*/  WARPSYNC.COLLECTIVE R21, `(.L_x_355) ;  /* 0x0000000015087348 */ /* 0x000fea0003c00000 */
[----:B------:R0:W1:Y:S02]  /*0a30*/  SHFL.UP P0, R25, R24, R23, R22 ;  /* 0x0400001718197389 */ /* 0x0000640000000016 */
[----:B01----:R-:W-:Y:S05]  /*0a40*/  ENDCOLLECTIVE ;  /* 0x000000000000791b */ /* 0x003fea0003800000 */
.L_x_355:
[----:B------:R-:W-:Y:S05]  /*0a50*/  BRA `(.L_x_356) ;  /* 0xfffffff800647947 */ /* 0x000fea000383ffff */
.L_x_357:
        /* <DEDUP_REMOVED lines=10> */
.L_x_458:


//--------------------- .text._ZN3cub18CUB_300001_SM_10006detail10radix_sort30DeviceRadixSortHistogramKernelINS1_5radix10policy_hubIiiyE10Policy1000ELNS0_9SortOrderE1EiyNS1_21identity_decomposer_tEEEvPT2_PKT1_SA_iiT3_ --------------------------
	.section	.text._ZN3cub18CUB_300001_SM_10006detail10radix_sort30DeviceRadixSortHistogramKernelINS1_5radix10policy_hubIiiyE10Policy1000ELNS0_9SortOrderE1EiyNS1_21identity_decomposer_tEEEvPT2_PKT1_SA_iiT3_,"ax",@progbits
	.align	128
        .global         _ZN3cub18CUB_300001_SM_10006detail10radix_sort30DeviceRadixSortHistogramKernelINS1_5radix10policy_hubIiiyE10Policy1000ELNS0_9SortOrderE1EiyNS1_21identity_decomposer_tEEEvPT2_PKT1_SA_iiT3_
        .type           _ZN3cub18CUB_300001_SM_10006detail10radix_sort30DeviceRadixSortHistogramKernelINS1_5radix10policy_hubIiiyE10Policy1000ELNS0_9SortOrderE1EiyNS1_21identity_decomposer_tEEEvPT2_PKT1_SA_iiT3_,@function
        .size           _ZN3cub18CUB_300001_SM_10006detail10radix_sort30DeviceRadixSortHistogramKernelINS1_5radix10policy_hubIiiyE10Policy1000ELNS0_9SortOrderE1EiyNS1_21identity_decomposer_tEEEvPT2_PKT1_SA_iiT3_,(.L_x_459 - _ZN3cub18CUB_300001_SM_10006detail10radix_sort30DeviceRadixSortHistogramKernelINS1_5radix10policy_hubIiiyE10Policy1000ELNS0_9SortOrderE1EiyNS1_21identity_decomposer_tEEEvPT2_PKT1_SA_iiT3_)
        .other          _ZN3cub18CUB_300001_SM_10006detail10radix_sort30DeviceRadixSortHistogramKernelINS1_5radix10policy_hubIiiyE10Policy1000ELNS0_9SortOrderE1EiyNS1_21identity_decomposer_tEEEvPT2_PKT1_SA_iiT3_,@"STO_CUDA_ENTRY STV_DEFAULT"
_ZN3cub18CUB_300001_SM_10006detail10radix_sort30DeviceRadixSortHistogramKernelINS1_5radix10policy_hubIiiyE10Policy1000ELNS0_9SortOrderE1EiyNS1_21identity_decomposer_tEEEvPT2_PKT1_SA_iiT3_:
.text._ZN3cub18CUB_300001_SM_10006detail10radix_sort30DeviceRadixSortHistogramKernelINS1_5radix10policy_hubIiiyE10Policy1000ELNS0_9SortOrderE1EiyNS1_21identity_decomposer_tEEEvPT2_PKT1_SA_iiT3_:
        /* <DEDUP_REMOVED lines=42> */
.L_x_441:
        /* <DEDUP_REMOVED lines=9> */
.L_x_361:
        /* <DEDUP_REMOVED lines=21> */
.L_x_360:
        /* <DEDUP_REMOVED lines=19> */
.L_x_363:
        /* <DEDUP_REMOVED lines=18> */
.L_x_362:
[----:B------:R-:W-:-:S13]  /*06d0*/  ISETP.GT.U32.AND P2, PT, R4, 0x7f, PT ;  /* 0x0000007f0400780c */ /* 0x000fda0003f44070 */
[----:B------:R-:W-:Y:S05]  /*06e0*/  @P2 BRA `(.L_x_359) ;  /* 0x0000000000e02947 */ /* 0x000fea0003800000 */
[----:B--23--:R-:W-:Y:S01]  /*06f0*/  HFMA2 R3, -RZ, RZ, 0, 0 ;  /* 0x00000000ff037431 */ /* 0x00cfe200000001ff */
[----:B------:R-:W-:Y:S06]  /*0700*/  @!P1 BRA `(.L_x_364) ;  /* 0x0000000000589947 */ /* 0x000fec0003800000 */
[----:B------:R-:W-:-:S07]  /*0710*/  IMAD.MOV.U32 R3, RZ, RZ, RZ ;  /* 0x000000ffff037224 */ /* 0x000fce00078e00ff */
.L_x_365:
        /* <DEDUP_REMOVED lines=21> */
.L_x_364:
        /* <DEDUP_REMOVED lines=14> */
.L_x_366:
        /* <DEDUP_REMOVED lines=18> */
.L_x_359:
[----:B------:R-:W-:Y:S05]  /*0a70*/  BSYNC.RECONVERGENT B0 ;  /* 0x0000000000007941 */ /* 0x000fea0003800200 */
.L_x_358:
        /* <DEDUP_REMOVED lines=16> */
.L_x_372:
        /* <DEDUP_REMOVED lines=36> */
.L_x_368:
        /* <DEDUP_REMOVED lines=67> */
.L_x_369:
        /* <DEDUP_REMOVED lines=24> */
.L_x_371:
        /* <DEDUP_REMOVED lines=73> */
.L_x_370:
[----:B------:R-:W-:Y:S05]  /*1800*/  BRA.U !UP0, `(.L_x_372) ;  /* 0xfffffff108dc7547 */ /* 0x000fea000b83ffff */
.L_x_367:
        /* <DEDUP_REMOVED lines=9> */
.L_x_392:
        /* <DEDUP_REMOVED lines=16> */
.L_x_377:
[----:B------:R-:W-:Y:S05]  /*19a0*/  BSYNC.RECONVERGENT B1 ;  /* 0x0000000000017941 */ /* 0x000fea0003800200 */
.L_x_376:
        /* <DEDUP_REMOVED lines=15> */
.L_x_379:
[----:B------:R-:W-:Y:S05]  /*1aa0*/  BSYNC.RECONVERGENT B1 ;  /* 0x0000000000017941 */ /* 0x000fea0003800200 */
.L_x_378:
[----:B------:R-:W-:Y:S04]  /*1ab0*/  BSSY.RECONVERGENT B1, `(.L_x_380) ;  /* 0x0000007000017945 */ /* 0x000fe80003800200 */
[----:B------:R-:W-:Y:S05]  /*1ac0*/  @!P0 BRA `(.L_x_381) ;  /* 0x0000000000148947 */ /* 0x000fea0003800000 */
[----:B01----:R-:W-:Y:S02]  /*1ad0*/  IMAD R17, R5, 0x100, R4 ;  /* 0x0000010005117824 */ /* 0x003fe400078e0204 */
[----:B------:R-:W-:-:S03]  /*1ae0*/  IMAD.MOV.U32 R23, RZ, RZ, RZ ;  /* 0x000000ffff177224 */ /* 0x000fc600078e00ff */
[----:B------:R-:W-:-:S05]  /*1af0*/  IADD3 R17, PT, PT, R17, 0x200, RZ ;  /* 0x0000020011117810 */ /* 0x000fca0007ffe0ff */
[----:B------:R-:W-:-:S05]  /*1b00*/  IMAD.WIDE.U32 R16, R17, 0x8, R2 ;  /* 0x0000000811107825 */ /* 0x000fca00078e0002 */
[----:B------:R2:W-:Y:S02]  /*1b10*/  REDG.E.ADD.64.STRONG.GPU desc[UR20][R16.64], R22 ;  /* 0x000000161000798e */ /* 0x0005e4000c12e514 */
.L_x_381:
[----:B------:R-:W-:Y:S05]  /*1b20*/  BSYNC.RECONVERGENT B1 ;  /* 0x0000000000017941 */ /* 0x000fea0003800200 */
.L_x_380:
[----:B------:R-:W-:Y:S04]  /*1b30*/  BSSY.RECONVERGENT B1, `(.L_x_382) ;  /* 0x0000007000017945 */ /* 0x000fe80003800200 */
[----:B------:R-:W-:Y:S05]  /*1b40*/  @!P1 BRA `(.L_x_383) ;  /* 0x0000000000149947 */ /* 0x000fea0003800000 */
[----:B012---:R-:W-:Y:S02]  /*1b50*/  IMAD R17, R5, 0x100, R4 ;  /* 0x0000010005117824 */ /* 0x007fe400078e0204 */
[----:B------:R-:W-:Y:S02]  /*1b60*/  IMAD.MOV.U32 R15, RZ, RZ, RZ ;  /* 0x000000ffff0f7224 */ /* 0x000fe400078e00ff */
[----:B------:R-:W-:-:S04]  /*1b70*/  VIADD R17, R17, 0x300 ;  /* 0x0000030011117836 */ /* 0x000fc80000000000 */
[----:B------:R-:W-:-:S05]  /*1b80*/  IMAD.WIDE.U32 R16, R17, 0x8, R2 ;  /* 0x0000000811107825 */ /* 0x000fca00078e0002 */
[----:B------:R3:W-:Y:S02]  /*1b90*/  REDG.E.ADD.64.STRONG.GPU desc[UR20][R16.64], R14 ;  /* 0x0000000e1000798e */ /* 0x0007e4000c12e514 */
.L_x_383:
[----:B------:R-:W-:Y:S05]  /*1ba0*/  BSYNC.RECONVERGENT B1 ;  /* 0x0000000000017941 */ /* 0x000fea0003800200 */
.L_x_382:
[----:B------:R-:W-:Y:S04]  /*1bb0*/  BSSY.RECONVERGENT B1, `(.L_x_384) ;  /* 0x0000007000017945 */ /* 0x000fe80003800200 */
[----:B------:R-:W-:Y:S05]  /*1bc0*/  @!P2 BRA `(.L_x_385) ;  /* 0x000000000014a947 */ /* 0x000fea0003800000 */
[----:B---3--:R-:W-:Y:S02]  /*1bd0*/  IMAD R15, R5, 0x100, R4 ;  /* 0x00000100050f7824 */ /* 0x008fe400078e0204 */
[----:B------:R-:W-:Y:S02]  /*1be0*/  HFMA2 R13, -RZ, RZ, 0, 0 ;  /* 0x00000000ff0d7431 */ /* 0x000fe400000001ff */
[----:B------:R-:W-:-:S04]  /*1bf0*/  VIADD R15, R15, 0x400 ;  /* 0x000004000f0f7836 */ /* 0x000fc80000000000 */
[----:B------:R-:W-:-:S05]  /*1c00*/  IMAD.WIDE.U32 R14, R15, 0x8, R2 ;  /* 0x000000080f0e7825 */ /* 0x000fca00078e0002 */
[----:B------:R4:W-:Y:S02]  /*1c10*/  REDG.E.ADD.64.STRONG.GPU desc[UR20][R14.64], R12 ;  /* 0x0000000c0e00798e */ /* 0x0009e4000c12e514 */
.L_x_385:
[----:B------:R-:W-:Y:S05]  /*1c20*/  BSYNC.RECONVERGENT B1 ;  /* 0x0000000000017941 */ /* 0x000fea0003800200 */
.L_x_384:
[----:B------:R-:W-:Y:S04]  /*1c30*/  BSSY.RECONVERGENT B1, `(.L_x_386) ;  /* 0x0000007000017945 */ /* 0x000fe80003800200 */
[----:B------:R-:W-:Y:S05]  /*1c40*/  @!P3 BRA `(.L_x_387) ;  /* 0x000000000014b947 */ /* 0x000fea0003800000 */
[----:B----4-:R-:W-:Y:S02]  /*1c50*/  IMAD R13, R5, 0x100, R4 ;  /* 0x00000100050d7824 */ /* 0x010fe400078e0204 */
[----:B------:R-:W-:Y:S02]  /*1c60*/  IMAD.MOV.U32 R7, RZ, RZ, RZ ;  /* 0x000000ffff077224 */ /* 0x000fe400078e00ff */
[----:B------:R-:W-:-:S04]  /*1c70*/  VIADD R13, R13, 0x500 ;  /* 0x000005000d0d7836 */ /* 0x000fc80000000000 */
[----:B------:R-:W-:-:S05]  /*1c80*/  IMAD.WIDE.U32 R12, R13, 0x8, R2 ;  /* 0x000000080d0c7825 */ /* 0x000fca00078e0002 */
[----:B------:R4:W-:Y:S02]  /*1c90*/  REDG.E.ADD.64.STRONG.GPU desc[UR20][R12.64], R6 ;  /* 0x000000060c00798e */ /* 0x0009e4000c12e514 */
.L_x_387:
[----:B------:R-:W-:Y:S05]  /*1ca0*/  BSYNC.RECONVERGENT B1 ;  /* 0x0000000000017941 */ /* 0x000fea0003800200 */
.L_x_386:
[----:B------:R-:W-:Y:S04]  /*1cb0*/  BSSY.RECONVERGENT B1, `(.L_x_388) ;  /* 0x0000007000017945 */ /* 0x000fe80003800200 */
[----:B------:R-:W-:Y:S05]  /*1cc0*/  @!P4 BRA `(.L_x_389) ;  /* 0x000000000014c947 */ /* 0x000fea0003800000 */
[----:B----4-:R-:W-:Y:S02]  /*1cd0*/  IMAD R7, R5, 0x100, R4 ;  /* 0x0000010005077824 */ /* 0x010fe400078e0204 */
[----:B------:R-:W-:Y:S02]  /*1ce0*/  IMAD.MOV.U32 R9, RZ, RZ, RZ ;  /* 0x000000ffff097224 */ /* 0x000fe400078e00ff */
[----:B------:R-:W-:-:S04]  /*1cf0*/  VIADD R7, R7, 0x600 ;  /* 0x0000060007077836 */ /* 0x000fc80000000000 */
[----:B------:R-:W-:-:S05]  /*1d00*/  IMAD.WIDE.U32 R6, R7, 0x8, R2 ;  /* 0x0000000807067825 */ /* 0x000fca00078e0002 */
[----:B------:R4:W-:Y:S02]  /*1d10*/  REDG.E.ADD.64.STRONG.GPU desc[UR20][R6.64], R8 ;  /* 0x000000080600798e */ /* 0x0009e4000c12e514 */
.L_x_389:
[----:B------:R-:W-:Y:S05]  /*1d20*/  BSYNC.RECONVERGENT B1 ;  /* 0x0000000000017941 */ /* 0x000fea0003800200 */
.L_x_388:
[----:B------:R-:W-:Y:S04]  /*1d30*/  BSSY.RECONVERGENT B1, `(.L_x_390) ;  /* 0x0000007000017945 */ /* 0x000fe80003800200 */
[----:B------:R-:W-:Y:S05]  /*1d40*/  @!P5 BRA `(.L_x_391) ;  /* 0x000000000014d947 */ /* 0x000fea0003800000 */
[----:B----4-:R-:W-:Y:S01]  /*1d50*/  LEA R7, R5, R4, 0x8 ;  /* 0x0000000405077211 */ /* 0x010fe200078e40ff */
[----:B------:R-:W-:-:S04]  /*1d60*/  IMAD.MOV.U32 R11, RZ, RZ, RZ ;  /* 0x000000ffff0b7224 */ /* 0x000fc800078e00ff */
[----:B------:R-:W-:-:S04]  /*1d70*/  VIADD R7, R7, 0x700 ;  /* 0x0000070007077836 */ /* 0x000fc80000000000 */
[----:B------:R-:W-:-:S05]  /*1d80*/  IMAD.WIDE.U32 R6, R7, 0x8, R2 ;  /* 0x0000000807067825 */ /* 0x000fca00078e0002 */
[----:B------:R4:W-:Y:S02]  /*1d90*/  REDG.E.ADD.64.STRONG.GPU desc[UR20][R6.64], R10 ;  /* 0x0000000a0600798e */ /* 0x0009e4000c12e514 */
.L_x_391:
[----:B------:R-:W-:Y:S05]  /*1da0*/  BSYNC.RECONVERGENT B1 ;  /* 0x0000000000017941 */ /* 0x000fea0003800200 */
.L_x_390:
[----:B------:R-:W-:-:S05]  /*1db0*/  VIADD R5, R5, 0x8 ;  /* 0x0000000805057836 */ /* 0x000fca0000000000 */
[----:B------:R-:W-:-:S13]  /*1dc0*/  ISETP.NE.AND P0, PT, R5, UR27, PT ;  /* 0x0000001b05007c0c */ /* 0x000fda000bf05270 */
[----:B------:R-:W-:Y:S05]  /*1dd0*/  @P0 BRA `(.L_x_392) ;  /* 0xfffffff800b00947 */ /* 0x000fea000383ffff */
[----:B------:R-:W-:-:S07]  /*1de0*/  IMAD.U32 R3, RZ, RZ, UR27 ;  /* 0x0000001bff037e24 */ /* 0x000fce000f8e00ff */
.L_x_375:
        /* <DEDUP_REMOVED lines=24> */
.L_x_396:
[----:B------:R-:W-:Y:S05]  /*1f70*/  BSYNC.RECONVERGENT B1 ;  /* 0x0000000000017941 */ /* 0x000fea0003800200 */
.L_x_395:
        /* <DEDUP_REMOVED lines=9> */
.L_x_398:
[----:B------:R-:W-:Y:S05]  /*2010*/  BSYNC.RECONVERGENT B1 ;  /* 0x0000000000017941 */ /* 0x000fea0003800200 */
.L_x_397:
        /* <DEDUP_REMOVED lines=8> */
.L_x_400:
[----:B------:R-:W-:Y:S05]  /*20a0*/  BSYNC.RECONVERGENT B1 ;  /* 0x0000000000017941 */ /* 0x000fea0003800200 */
.L_x_399:
        /* <DEDUP_REMOVED lines=9> */
.L_x_402:
[----:B------:R-:W-:Y:S05]  /*2140*/  BSYNC.RECONVERGENT B1 ;  /* 0x0000000000017941 */ /* 0x000fea0003800200 */
.L_x_401:
[----:B------:R-:W-:-:S07]  /*2150*/  VIADD R3, R3, 0x4 ;  /* 0x0000000403037836 */ /* 0x000fce0000000000 */
.L_x_394:
        /* <DEDUP_REMOVED lines=18> */
.L_x_406:
[----:B------:R-:W-:Y:S05]  /*2280*/  BSYNC.RECONVERGENT B2 ;  /* 0x0000000000027941 */ /* 0x000fea0003800200 */
.L_x_405:
        /* <DEDUP_REMOVED lines=9> */
.L_x_408:
[----:B------:R-:W-:Y:S05]  /*2320*/  BSYNC.RECONVERGENT B2 ;  /* 0x0000000000027941 */ /* 0x000fea0003800200 */
.L_x_407:
[----:B------:R-:W-:-:S07]  /*2330*/  VIADD R3, R3, 0x2 ;  /* 0x0000000203037836 */ /* 0x000fce0000000000 */
.L_x_404:
        /* <DEDUP_REMOVED lines=12> */
.L_x_403:
[----:B------:R-:W-:Y:S05]  /*2400*/  BSYNC.RECONVERGENT B1 ;  /* 0x0000000000017941 */ /* 0x000fea0003800200 */
.L_x_393:
[----:B------:R-:W-:-:S13]  /*2410*/  ISETP.GT.U32.AND P0, PT, R4, 0x7f, PT ;  /* 0x0000007f0400780c */ /* 0x000fda0003f04070 */
[----:B------:R-:W-:Y:S05]  /*2420*/  @P0 BRA `(.L_x_374) ;  /* 0x0000000800900947 */ /* 0x000fea0003800000 */
[----:B------:R-:W-:Y:S01]  /*2430*/  UISETP.GE.U32.AND UP0, UPT, UR22, 0x7, UPT ;  /* 0x000000071600788c */ /* 0x000fe2000bf06070 */
[----:B0-----:R-:W-:-:S08]  /*2440*/  IMAD.MOV.U32 R3, RZ, RZ, RZ ;  /* 0x000000ffff037224 */ /* 0x001fd000078e00ff */
[----:B------:R-:W-:Y:S05]  /*2450*/  BRA.U !UP0, `(.L_x_409) ;  /* 0x0000000508147547 */ /* 0x000fea000b800000 */
[----:B------:R-:W0:Y:S01]  /*2460*/  LDC.64 R2, c[0x0][0x380] ;  /* 0x0000e000ff027b82 */ /* 0x000e220000000a00 */
[----:B------:R-:W-:-:S07]  /*2470*/  IMAD.MOV.U32 R9, RZ, RZ, RZ ;  /* 0x000000ffff097224 */ /* 0x000fce00078e00ff */
.L_x_426:
        /* <DEDUP_REMOVED lines=18> */
.L_x_411:
[----:B------:R-:W-:Y:S05]  /*25a0*/  BSYNC.RECONVERGENT B1 ;  /* 0x0000000000017941 */ /* 0x000fea0003800200 */
.L_x_410:
[----:B------:R-:W-:Y:S04]  /*25b0*/  BSSY.RECONVERGENT B1, `(.L_x_412) ;  /* 0x0000005000017945 */ /* 0x000fe80003800200 */
[----:B------:R-:W-:Y:S05]  /*25c0*/  @!P1 BRA `(.L_x_413) ;  /* 0x00000000000c9947 */ /* 0x000fea0003800000 */
[----:B0-----:R-:W-:Y:S02]  /*25d0*/  IMAD.MOV.U32 R14, RZ, RZ, R13 ;  /* 0x000000ffff0e7224 */ /* 0x001fe400078e000d */
[----:B------:R-:W-:-:S05]  /*25e0*/  IMAD.MOV.U32 R15, RZ, RZ, RZ ;  /* 0x000000ffff0f7224 */ /* 0x000fca00078e00ff */
[----:B------:R1:W-:Y:S02]  /*25f0*/  REDG.E.ADD.64.STRONG.GPU desc[UR20][R6.64+0xc00], R14 ;  /* 0x000c000e0600798e */ /* 0x0003e4000c12e514 */
.L_x_413:
[----:B------:R-:W-:Y:S05]  /*2600*/  BSYNC.RECONVERGENT B1 ;  /* 0x0000000000017941 */ /* 0x000fea0003800200 */
.L_x_412:
        /* <DEDUP_REMOVED lines=12> */
.L_x_415:
[----:B------:R-:W-:Y:S05]  /*26d0*/  BSYNC.RECONVERGENT B1 ;  /* 0x0000000000017941 */ /* 0x000fea0003800200 */
.L_x_414:
[----:B------:R-:W-:Y:S04]  /*26e0*/  BSSY.RECONVERGENT B1, `(.L_x_416) ;  /* 0x0000005000017945 */ /* 0x000fe80003800200 */
[----:B------:R-:W-:Y:S05]  /*26f0*/  @!P1 BRA `(.L_x_417) ;  /* 0x00000000000c9947 */ /* 0x000fea0003800000 */
[----:B012---:R-:W-:Y:S02]  /*2700*/  IMAD.MOV.U32 R14, RZ, RZ, R18 ;  /* 0x000000ffff0e7224 */ /* 0x007fe400078e0012 */
[----:B------:R-:W-:-:S05]  /*2710*/  IMAD.MOV.U32 R15, RZ, RZ, RZ ;  /* 0x000000ffff0f7224 */ /* 0x000fca00078e00ff */
[----:B------:R3:W-:Y:S02]  /*2720*/  REDG.E.ADD.64.STRONG.GPU desc[UR20][R6.64+0x1c00], R14 ;  /* 0x001c000e0600798e */ /* 0x0007e4000c12e514 */
.L_x_417:
[----:B------:R-:W-:Y:S05]  /*2730*/  BSYNC.RECONVERGENT B1 ;  /* 0x0000000000017941 */ /* 0x000fea0003800200 */
.L_x_416:
[----:B------:R-:W-:Y:S04]  /*2740*/  BSSY.RECONVERGENT B1, `(.L_x_418) ;  /* 0x0000005000017945 */ /* 0x000fe80003800200 */
[----:B------:R-:W-:Y:S05]  /*2750*/  @!P2 BRA `(.L_x_419) ;  /* 0x00000000000ca947 */ /* 0x000fea0003800000 */
[----:B0123--:R-:W-:Y:S01]  /*2760*/  MOV R14, R19 ;  /* 0x00000013000e7202 */ /* 0x00ffe20000000f00 */
[----:B------:R-:W-:-:S05]  /*2770*/  IMAD.MOV.U32 R15, RZ, RZ, RZ ;  /* 0x000000ffff0f7224 */ /* 0x000fca00078e00ff */
[----:B------:R4:W-:Y:S02]  /*2780*/  REDG.E.ADD.64.STRONG.GPU desc[UR20][R6.64+0x2400], R14 ;  /* 0x0024000e0600798e */ /* 0x0009e4000c12e514 */
.L_x_419:
[----:B------:R-:W-:Y:S05]  /*2790*/  BSYNC.RECONVERGENT B1 ;  /* 0x0000000000017941 */ /* 0x000fea0003800200 */
.L_x_418:
[----:B------:R-:W-:Y:S04]  /*27a0*/  BSSY.RECONVERGENT B1, `(.L_x_420) ;  /* 0x0000004000017945 */ /* 0x000fe80003800200 */
[----:B------:R-:W-:Y:S05]  /*27b0*/  @!P3 BRA `(.L_x_421) ;  /* 0x000000000008b947 */ /* 0x000fea0003800000 */
[----:B------:R-:W-:-:S05]  /*27c0*/  IMAD.MOV.U32 R17, RZ, RZ, RZ ;  /* 0x000000ffff117224 */ /* 0x000fca00078e00ff */
[----:B------:R0:W-:Y:S02]  /*27d0*/  REDG.E.ADD.64.STRONG.GPU desc[UR20][R6.64+0x2c00], R16 ;  /* 0x002c00100600798e */ /* 0x0001e4000c12e514 */
.L_x_421:
[----:B------:R-:W-:Y:S05]  /*27e0*/  BSYNC.RECONVERGENT B1 ;  /* 0x0000000000017941 */ /* 0x000fea0003800200 */
.L_x_420:
[----:B------:R-:W-:Y:S04]  /*27f0*/  BSSY.RECONVERGENT B1, `(.L_x_422) ;  /* 0x0000004000017945 */ /* 0x000fe80003800200 */
[----:B------:R-:W-:Y:S05]  /*2800*/  @!P4 BRA `(.L_x_423) ;  /* 0x000000000008c947 */ /* 0x000fea0003800000 */
[----:B------:R-:W-:-:S05]  /*2810*/  IMAD.MOV.U32 R13, RZ, RZ, RZ ;  /* 0x000000ffff0d7224 */ /* 0x000fca00078e00ff */
[----:B------:R0:W-:Y:S02]  /*2820*/  REDG.E.ADD.64.STRONG.GPU desc[UR20][R6.64+0x3400], R12 ;  /* 0x0034000c0600798e */ /* 0x0001e4000c12e514 */
.L_x_423:
[----:B------:R-:W-:Y:S05]  /*2830*/  BSYNC.RECONVERGENT B1 ;  /* 0x0000000000017941 */ /* 0x000fea0003800200 */
.L_x_422:
[----:B------:R-:W-:Y:S04]  /*2840*/  BSSY.RECONVERGENT B1, `(.L_x_424) ;  /* 0x0000004000017945 */ /* 0x000fe80003800200 */
[----:B------:R-:W-:Y:S05]  /*2850*/  @!P5 BRA `(.L_x_425) ;  /* 0x000000000008d947 */ /* 0x000fea0003800000 */
[----:B------:R-:W-:-:S05]  /*2860*/  IMAD.MOV.U32 R11, RZ, RZ, RZ ;  /* 0x000000ffff0b7224 */ /* 0x000fca00078e00ff */
[----:B------:R0:W-:Y:S02]  /*2870*/  REDG.E.ADD.64.STRONG.GPU desc[UR20][R6.64+0x3c00], R10 ;  /* 0x003c000a0600798e */ /* 0x0001e4000c12e514 */
.L_x_425:
[----:B------:R-:W-:Y:S05]  /*2880*/  BSYNC.RECONVERGENT B1 ;  /* 0x0000000000017941 */ /* 0x000fea0003800200 */
.L_x_424:
[----:B------:R-:W-:Y:S05]  /*2890*/  @P0 BRA `(.L_x_426) ;  /* 0xfffffff800f80947 */ /* 0x000fea000383ffff */
[----:B------:R-:W-:-:S07]  /*28a0*/  IMAD.U32 R3, RZ, RZ, UR27 ;  /* 0x0000001bff037e24 */ /* 0x000fce000f8e00ff */
.L_x_409:
        /* <DEDUP_REMOVED lines=20> */
.L_x_429:
[----:B------:R-:W-:Y:S05]  /*29f0*/  BSYNC.RECONVERGENT B1 ;  /* 0x0000000000017941 */ /* 0x000fea0003800200 */
.L_x_428:
        /* <DEDUP_REMOVED lines=9> */
.L_x_431:
[----:B------:R-:W-:Y:S05]  /*2a90*/  BSYNC.RECONVERGENT B1 ;  /* 0x0000000000017941 */ /* 0x000fea0003800200 */
.L_x_430:
        /* <DEDUP_REMOVED lines=8> */
.L_x_433:
[----:B------:R-:W-:Y:S05]  /*2b20*/  BSYNC.RECONVERGENT B1 ;  /* 0x0000000000017941 */ /* 0x000fea0003800200 */
.L_x_432:
        /* <DEDUP_REMOVED lines=9> */
.L_x_435:
[----:B------:R-:W-:Y:S05]  /*2bc0*/  BSYNC.RECONVERGENT B1 ;  /* 0x0000000000017941 */ /* 0x000fea0003800200 */
.L_x_434:
[----:B------:R-:W-:-:S07]  /*2bd0*/  VIADD R3, R3, 0x4 ;  /* 0x0000000403037836 */ /* 0x000fce0000000000 */
.L_x_427:
        /* <DEDUP_REMOVED lines=17> */
.L_x_438:
[----:B------:R-:W-:Y:S05]  /*2cf0*/  BSYNC.RECONVERGENT B1 ;  /* 0x0000000000017941 */ /* 0x000fea0003800200 */
.L_x_437:
        /* <DEDUP_REMOVED lines=9> */
.L_x_440:
[----:B------:R-:W-:Y:S05]  /*2d90*/  BSYNC.RECONVERGENT B1 ;  /* 0x0000000000017941 */ /* 0x000fea0003800200 */
.L_x_439:
[----:B------:R-:W-:-:S07]  /*2da0*/  VIADD R3, R3, 0x2 ;  /* 0x0000000203037836 */ /* 0x000fce0000000000 */
.L_x_436:
        /* <DEDUP_REMOVED lines=12> */
.L_x_374:
[----:B------:R-:W-:Y:S05]  /*2e70*/  BSYNC.RECONVERGENT B0 ;  /* 0x0000000000007941 */ /* 0x000fea0003800200 */
.L_x_373:
[----:B------:R-:W-:Y:S01]  /*2e80*/  BAR.SYNC.DEFER_BLOCKING 0x0 ;  /* 0x0000000000007b1d */ /* 0x000fe20000010000 */
[----:B------:R-:W-:-:S04]  /*2e90*/  UIADD3 UR6, UP0, UPT, UR6, 0x1, URZ ;  /* 0x0000000106067890 */ /* 0x000fc8000ff1e0ff */
[----:B------:R-:W-:Y:S02]  /*2ea0*/  UIADD3.X UR7, UPT, UPT, URZ, UR7, URZ, UP0, !UPT ;  /* 0x00000007ff077290 */ /* 0x000fe400087fe4ff */
[----:B------:R-:W-:-:S04]  /*2eb0*/  UISETP.NE.U32.AND UP0, UPT, UR6, UR11, UPT ;  /* 0x0000000b0600728c */ /* 0x000fc8000bf05070 */
[----:B------:R-:W-:-:S09]  /*2ec0*/  UISETP.NE.AND.EX UP0, UPT, UR7, UR12, UPT, UP0 ;  /* 0x0000000c0700728c */ /* 0x000fd2000bf05300 */
[----:B------:R-:W-:Y:S05]  /*2ed0*/  BRA.U UP0, `(.L_x_441) ;  /* 0xffffffd100f07547 */ /* 0x000fea000b83ffff */
[----:B------:R-:W-:Y:S05]  /*2ee0*/  EXIT ;  /* 0x000000000000794d */ /* 0x000fea0003800000 */
.L_x_442:
        /* <DEDUP_REMOVED lines=9> */
.L_x_459:


//--------------------- .text._ZN3cub18CUB_300001_SM_10006detail10radix_sort31DeviceRadixSortSingleTileKernelINS1_5radix10policy_hubIiiyE10Policy1000ELNS0_9SortOrderE1EiiyNS1_21identity_decomposer_tEEEvPKT1_PSA_PKT2_PSE_T3_iiT4_ --------------------------
	.section	.text._ZN3cub18CUB_300001_SM_10006detail10radix_sort31DeviceRadixSortSingleTileKernelINS1_5radix10policy_hubIiiyE10Policy1000ELNS0_9SortOrderE1EiiyNS1_21identity_decomposer_tEEEvPKT1_PSA_PKT2_PSE_T3_iiT4_,"ax",@progbits
	.align	128
        .global         _ZN3cub18CUB_300001_SM_10006detail10radix_sort31DeviceRadixSortSingleTileKernelINS1_5radix10policy_hubIiiyE10Policy1000ELNS0_9SortOrderE1EiiyNS1_21identity_decomposer_tEEEvPKT1_PSA_PKT2_PSE_T3_iiT4_
        .type           _ZN3cub18CUB_300001_SM_10006detail10radix_sort31DeviceRadixSortSingleTileKernelINS1_5radix10policy_hubIiiyE10Policy1000ELNS0_9SortOrderE1EiiyNS1_21identity_decomposer_tEEEvPKT1_PSA_PKT2_PSE_T3_iiT4_,@function
        .size           _ZN3cub18CUB_300001_SM_10006detail10radix_sort31DeviceRadixSortSingleTileKernelINS1_5radix10policy_hubIiiyE10Policy1000ELNS0_9SortOrderE1EiiyNS1_21identity_decomposer_tEEEvPKT1_PSA_PKT2_PSE_T3_iiT4_,(.L_x_460 - _ZN3cub18CUB_300001_SM_10006detail10radix_sort31DeviceRadixSortSingleTileKernelINS1_5radix10policy_hubIiiyE10Policy1000ELNS0_9SortOrderE1EiiyNS1_21identity_decomposer_tEEEvPKT1_PSA_PKT2_PSE_T3_iiT4_)
        .other          _ZN3cub18CUB_300001_SM_10006detail10radix_sort31DeviceRadixSortSingleTileKernelINS1_5radix10policy_hubIiiyE10Policy1000ELNS0_9SortOrderE1EiiyNS1_21identity_decomposer_tEEEvPKT1_PSA_PKT2_PSE_T3_iiT4_,@"STO_CUDA_ENTRY STV_DEFAULT"
_ZN3cub18CUB_300001_SM_10006detail10radix_sort31DeviceRadixSortSingleTileKernelINS1_5radix10policy_hubIiiyE10Policy1000ELNS0_9SortOrderE1EiiyNS1_21identity_decomposer_tEEEvPKT1_PSA_PKT2_PSE_T3_iiT4_:
.text._ZN3cub18CUB_300001_SM_10006detail10radix_sort31DeviceRadixSortSingleTileKernelINS1_5radix10policy_hubIiiyE10Policy1000ELNS0_9SortOrderE1EiiyNS1_21identity_decomposer_tEEEvPKT1_PSA_PKT2_PSE_T3_iiT4_:
[----:B------:R-:W-:Y:S01]  /*0000*/  LDC R1, c[0x0][0x37c] ;  /* 0x0000df00ff017b82 */ /* 0x000fe20000000800 */
[----:B------:R-:W0:Y:S01]  /*0010*/  S2R R0, SR_TID.X ;  /* 0x0000000000007919 */ /* 0x000e220000002100 */
[----:B------:R-:W1:Y:S06]  /*0020*/  LDCU UR4, c[0x0][0x3a0] ;  /* 0x00007400ff0477ac */ /* 0x000e6c0008000800 */
[----:B------:R-:W2:Y:S01]  /*0030*/  LDC.64 R6, c[0x0][0x380] ;  /* 0x0000e000ff067b82 */ /* 0x000ea20000000a00 */
[----:B------:R-:W3:Y:S01]  /*0040*/  LDCU.64 UR8, c[0x0][0x358] ;  /* 0x00006b00ff0877ac */ /* 0x000ee20008000a00 */
[----:B------:R-:W4:Y:S01]  /*0050*/  LDCU UR10, c[0x0][0x3ac] ;  /* 0x00007580ff0a77ac */ /* 0x000f220008000800 */
[----:B0-----:R-:W-:-:S04]  /*0060*/  IMAD R9, R0, 0x13, RZ ;  /* 0x0000001300097824 */ /* 0x001fc800078e02ff */
[C---:B------:R-:W-:Y:S01]  /*0070*/  VIADD R4, R9.reuse, 0x1 ;  /* 0x0000000109047836 */ /* 0x040fe20000000000 */
[C---:B-1----:R-:W-:Y:S01]  /*0080*/  ISETP.GE.AND P6, PT, R9.reuse, UR4, PT ;  /* 0x0000000409007c0c */ /* 0x042fe2000bfc6270 */
[C---:B------:R-:W-:Y:S02]  /*0090*/  VIADD R8, R9.reuse, 0x5 ;  /* 0x0000000509087836 */ /* 0x040fe40000000000 */
[C---:B--2---:R-:W-:Y:S01]  /*00a0*/  IMAD.WIDE.U32 R6, R9.reuse, 0x4, R6 ;  /* 0x0000000409067825 */ /* 0x044fe200078e0006 */
[----:B------:R-:W-:Y:S02]  /*00b0*/  ISETP.GE.AND P5, PT, R4, UR4, PT ;  /* 0x0000000404007c0c */ /* 0x000fe4000bfa6270 */
[----:B------:R-:W-:Y:S01]  /*00c0*/  ISETP.GE.AND P1, PT, R8, UR4, PT ;  /* 0x0000000408007c0c */ /* 0x000fe2000bf26270 */
[C---:B------:R-:W-:Y:S01]  /*00d0*/  VIADD R5, R9.reuse, 0x2 ;  /* 0x0000000209057836 */ /* 0x040fe20000000000 */
[----:B------:R-:W-:Y:S01]  /*00e0*/  P2R R46, PR, RZ, 0x20 ;  /* 0x00000020ff2e7803 */ /* 0x000fe20000000000 */
[C---:B------:R-:W-:Y:S01]  /*00f0*/  VIADD R10, R9.reuse, 0x6 ;  /* 0x00000006090a7836 */ /* 0x040fe20000000000 */
[----:B------:R-:W-:Y:S01]  /*0100*/  P2R R49, PR, RZ, 0x2 ;  /* 0x00000002ff317803 */ /* 0x000fe20000000000 */
[----:B------:R-:W-:Y:S01]  /*0110*/  VIADD R4, R9, 0x3 ;  /* 0x0000000309047836 */ /* 0x000fe20000000000 */
[----:B------:R-:W-:Y:S01]  /*0120*/  ISETP.GE.AND P4, PT, R5, UR4, PT ;  /* 0x0000000405007c0c */ /* 0x000fe2000bf86270 */
[C---:B------:R-:W-:Y:S01]  /*0130*/  VIADD R5, R9.reuse, 0x4 ;  /* 0x0000000409057836 */ /* 0x040fe20000000000 */
[----:B------:R-:W-:Y:S01]  /*0140*/  ISETP.GE.AND P0, PT, R10, UR4, PT ;  /* 0x000000040a007c0c */ /* 0x000fe2000bf06270 */
[----:B------:R-:W-:Y:S01]  /*0150*/  VIADD R29, R9, 0x9 ;  /* 0x00000009091d7836 */ /* 0x000fe20000000000 */
[----:B------:R-:W-:Y:S01]  /*0160*/  ISETP.GE.AND P3, PT, R4, UR4, PT ;  /* 0x0000000404007c0c */ /* 0x000fe2000bf66270 */
[----:B---3--:R-:W2:Y:S01]  /*0170*/  @!P5 LDG.E R8, desc[UR8][R6.64+0x4] ;  /* 0x000004080608d981 */ /* 0x008ea2000c1e1900 */
[----:B------:R-:W-:Y:S01]  /*0180*/  ISETP.GE.AND P2, PT, R5, UR4, PT ;  /* 0x0000000405007c0c */ /* 0x000fe2000bf46270 */
[C---:B------:R-:W-:Y:S01]  /*0190*/  VIADD R4, R9.reuse, 0x7 ;  /* 0x0000000709047836 */ /* 0x040fe20000000000 */
[----:B------:R-:W-:Y:S01]  /*01a0*/  P2R R50, PR, RZ, 0x1 ;  /* 0x00000001ff327803 */ /* 0x000fe20000000000 */
[----:B------:R-:W3:Y:S01]  /*01b0*/  @!P1 LDG.E R35, desc[UR8][R6.64+0x14] ;  /* 0x0000140806239981 */ /* 0x000ee2000c1e1900 */
[C---:B------:R-:W-:Y:S01]  /*01c0*/  VIADD R5, R9.reuse, 0x8 ;  /* 0x0000000809057836 */ /* 0x040fe20000000000 */
[----:B------:R-:W-:Y:S01]  /*01d0*/  P2R R47, PR, RZ, 0x8 ;  /* 0x00000008ff2f7803 */ /* 0x000fe20000000000 */
[C---:B------:R-:W-:Y:S01]  /*01e0*/  VIADD R30, R9.reuse, 0xa ;  /* 0x0000000a091e7836 */ /* 0x040fe20000000000 */
[----:B------:R-:W4:Y:S01]  /*01f0*/  @!P4 LDG.E R10, desc[UR8][R6.64+0x8] ;  /* 0x00000808060ac981 */ /* 0x000f22000c1e1900 */
[C---:B------:R-:W-:Y:S01]  /*0200*/  VIADD R31, R9.reuse, 0xb ;  /* 0x0000000b091f7836 */ /* 0x040fe20000000000 */
[----:B------:R-:W-:Y:S01]  /*0210*/  P2R R48, PR, RZ, 0x4 ;  /* 0x00000004ff307803 */ /* 0x000fe20000000000 */
[C---:B------:R-:W-:Y:S01]  /*0220*/  VIADD R32, R9.reuse, 0xc ;  /* 0x0000000c09207836 */ /* 0x040fe20000000000 */
[----:B------:R-:W3:Y:S01]  /*0230*/  @!P3 LDG.E R11, desc[UR8][R6.64+0xc] ;  /* 0x00000c08060bb981 */ /* 0x000ee2000c1e1900 */
[----:B------:R-:W-:Y:S01]  /*0240*/  VIADD R33, R9, 0x10 ;  /* 0x0000001009217836 */ /* 0x000fe20000000000 */
[----:B------:R-:W-:-:S02]  /*0250*/  P2R R45, PR, RZ, 0x10 ;  /* 0x00000010ff2d7803 */ /* 0x000fc40000000000 */
[----:B------:R-:W3:Y:S04]  /*0260*/  @!P2 LDG.E R34, desc[UR8][R6.64+0x10] ;  /* 0x000010080622a981 */ /* 0x000ee8000c1e1900 */
[----:B------:R-:W3:Y:S01]  /*0270*/  @!P0 LDG.E R36, desc[UR8][R6.64+0x18] ;  /* 0x0000180806248981 */ /* 0x000ee2000c1e1900 */
[----:B------:R-:W-:-:S03]  /*0280*/  ISETP.GE.AND P0, PT, R4, UR4, PT ;  /* 0x0000000404007c0c */ /* 0x000fc6000bf06270 */
[----:B------:R-:W4:Y:S01]  /*0290*/  @!P6 LDG.E R61, desc[UR8][R6.64] ;  /* 0x00000008063de981 */ /* 0x000f22000c1e1900 */
[----:B------:R-:W-:-:S09]  /*02a0*/  P2R R51, PR, RZ, 0x1 ;  /* 0x00000001ff337803 */ /* 0x000fd20000000000 */
[----:B------:R-:W3:Y:S01]  /*02b0*/  @!P0 LDG.E R37, desc[UR8][R6.64+0x1c] ;  /* 0x00001c0806258981 */ /* 0x000ee2000c1e1900 */
[----:B------:R-:W-:Y:S02]  /*02c0*/  ISETP.GE.AND P0, PT, R5, UR4, PT ;  /* 0x0000000405007c0c */ /* 0x000fe4000bf06270 */
[----:B------:R-:W0:Y:S02]  /*02d0*/  LDC.64 R4, c[0x0][0x390] ;  /* 0x0000e400ff047b82 */ /* 0x000e240000000a00 */
[----:B------:R-:W-:-:S09]  /*02e0*/  P2R R52, PR, RZ, 0x1 ;  /* 0x00000001ff347803 */ /* 0x000fd20000000000 */
[----:B------:R-:W3:Y:S01]  /*02f0*/  @!P0 LDG.E R38, desc[UR8][R6.64+0x20] ;  /* 0x0000200806268981 */ /* 0x000ee2000c1e1900 */
[----:B------:R-:W-:-:S04]  /*0300*/  ISETP.GE.AND P0, PT, R29, UR4, PT ;  /* 0x000000041d007c0c */ /* 0x000fc8000bf06270 */
[----:B------:R-:W-:-:S09]  /*0310*/  P2R R53, PR, RZ, 0x1 ;  /* 0x00000001ff357803 */ /* 0x000fd20000000000 */
[----:B------:R-:W3:Y:S01]  /*0320*/  @!P0 LDG.E R39, desc[UR8][R6.64+0x24] ;  /* 0x0000240806278981 */ /* 0x000ee2000c1e1900 */
[----:B------:R-:W-:Y:S01]  /*0330*/  ISETP.GE.AND P0, PT, R30, UR4, PT ;  /* 0x000000041e007c0c */ /* 0x000fe2000bf06270 */
[----:B------:R-:W-:-:S05]  /*0340*/  VIADD R30, R9, 0xd ;  /* 0x0000000d091e7836 */ /* 0x000fca0000000000 */
[----:B------:R-:W-:Y:S02]  /*0350*/  ISETP.GE.AND P1, PT, R30, UR4, PT ;  /* 0x000000041e007c0c */ /* 0x000fe4000bf26270 */
[----:B------:R-:W-:Y:S02]  /*0360*/  P2R R54, PR, RZ, 0x1 ;  /* 0x00000001ff367803 */ /* 0x000fe40000000000 */
[----:B------:R-:W-:-:S03]  /*0370*/  P2R R58, PR, RZ, 0x2 ;  /* 0x00000002ff3a7803 */ /* 0x000fc60000000000 */
[----:B------:R-:W3:Y:S01]  /*0380*/  @!P0 LDG.E R40, desc[UR8][R6.64+0x28] ;  /* 0x0000280806288981 */ /* 0x000ee2000c1e1900 */
[----:B------:R-:W-:-:S05]  /*0390*/  ISETP.GE.AND P0, PT, R31, UR4, PT ;  /* 0x000000041f007c0c */ /* 0x000fca000bf06270 */
[----:B------:R-:W3:Y:S01]  /*03a0*/  @!P1 LDG.E R62, desc[UR8][R6.64+0x34] ;  /* 0x00003408063e9981 */ /* 0x000ee2000c1e1900 */
[----:B------:R-:W-:-:S04]  /*03b0*/  ISETP.NE.AND P1, PT, R54, RZ, PT ;  /* 0x000000ff3600720c */ /* 0x000fc80003f25270 */
[----:B------:R-:W-:Y:S02]  /*03c0*/  P2R R57, PR, RZ, 0x2 ;  /* 0x00000002ff397803 */ /* 0x000fe40000000000 */
[----:B------:R-:W-:Y:S01]  /*03d0*/  ISETP.NE.AND P1, PT, R53, RZ, PT ;  /* 0x000000ff3500720c */ /* 0x000fe20003f25270 */
[----:B------:R-:W3:Y:S03]  /*03e0*/  @!P0 LDG.E R41, desc[UR8][R6.64+0x2c] ;  /* 0x00002c0806298981 */ /* 0x000ee6000c1e1900 */
[----:B------:R-:W-:Y:S02]  /*03f0*/  P2R R56, PR, RZ, 0x2 ;  /* 0x00000002ff387803 */ /* 0x000fe40000000000 */
[----:B------:R-:W-:Y:S02]  /*0400*/  ISETP.NE.AND P1, PT, R52, RZ, PT ;  /* 0x000000ff3400720c */ /* 0x000fe40003f25270 */
[----:B------:R-:W-:-:S02]  /*0410*/  P2R R60, PR, RZ, 0x1 ;  /* 0x00000001ff3c7803 */ /* 0x000fc40000000000 */
[----:B------:R-:W-:Y:S02]  /*0420*/  P2R R55, PR, RZ, 0x2 ;  /* 0x00000002ff377803 */ /* 0x000fe40000000000 */
[----:B------:R-:W-:Y:S02]  /*0430*/  ISETP.GE.AND P0, PT, R32, UR4, PT ;  /* 0x0000000420007c0c */ /* 0x000fe4000bf06270 */
[----:B------:R-:W-:Y:S01]  /*0440*/  ISETP.NE.AND P1, PT, R51, RZ, PT ;  /* 0x000000ff3300720c */ /* 0x000fe20003f25270 */
[----:B------:R-:W-:-:S03]  /*0450*/  VIADD R32, R9, 0xf ;  /* 0x0000000f09207836 */ /* 0x000fc60000000000 */
[----:B------:R-:W-:Y:S02]  /*0460*/  P2R R54, PR, RZ, 0x2 ;  /* 0x00000002ff367803 */ /* 0x000fe40000000000 */
[----:B------:R-:W-:Y:S02]  /*0470*/  ISETP.NE.AND P1, PT, R50, RZ, PT ;  /* 0x000000ff3200720c */ /* 0x000fe40003f25270 */
[----:B------:R-:W-:Y:S02]  /*0480*/  ISETP.GE.AND P3, PT, R32, UR4, PT ;  /* 0x0000000420007c0c */ /* 0x000fe4000bf66270 */
[----:B------:R-:W-:Y:S01]  /*0490*/  P2R R53, PR, RZ, 0x2 ;  /* 0x00000002ff357803 */ /* 0x000fe20000000000 */
[----:B------:R-:W3:Y:S01]  /*04a0*/  @!P0 LDG.E R42, desc[UR8][R6.64+0x30] ;  /* 0x00003008062a8981 */ /* 0x000ee2000c1e1900 */
[----:B------:R-:W-:Y:S01]  /*04b0*/  ISETP.NE.AND P1, PT, R49, RZ, PT ;  /* 0x000000ff3100720c */ /* 0x000fe20003f25270 */
[----:B------:R-:W-:-:S03]  /*04c0*/  VIADD R31, R9, 0xe ;  /* 0x0000000e091f7836 */ /* 0x000fc60000000000 */
[----:B------:R-:W-:Y:S01]  /*04d0*/  P2R R51, PR, RZ, 0x2 ;  /* 0x00000002ff337803 */ /* 0x000fe20000000000 */
[C---:B------:R-:W-:Y:S01]  /*04e0*/  VIADD R43, R9.reuse, 0x11 ;  /* 0x00000011092b7836 */ /* 0x040fe20000000000 */
[----:B------:R-:W-:Y:S01]  /*04f0*/  ISETP.NE.AND P1, PT, R48, RZ, PT ;  /* 0x000000ff3000720c */ /* 0x000fe20003f25270 */
[----:B------:R-:W-:Y:S01]  /*0500*/  VIADD R44, R9, 0x12 ;  /* 0x00000012092c7836 */ /* 0x000fe20000000000 */
[----:B------:R-:W-:Y:S02]  /*0510*/  ISETP.GE.AND P2, PT, R31, UR4, PT ;  /* 0x000000041f007c0c */ /* 0x000fe4000bf46270 */
[----:B------:R-:W-:Y:S02]  /*0520*/  P2R R49, PR, RZ, 0x2 ;  /* 0x00000002ff317803 */ /* 0x000fe40000000000 */
[----:B------:R-:W-:Y:S02]  /*0530*/  ISETP.NE.AND P1, PT, R47, RZ, PT ;  /* 0x000000ff2f00720c */ /* 0x000fe40003f25270 */
[----:B------:R-:W-:Y:S01]  /*0540*/  ISETP.GE.AND P4, PT, R33, UR4, PT ;  /* 0x0000000421007c0c */ /* 0x000fe2000bf86270 */
[----:B------:R-:W3:Y:S01]  /*0550*/  @!P3 LDG.E R47, desc[UR8][R6.64+0x3c] ;  /* 0x00003c08062fb981 */ /* 0x000ee2000c1e1900 */
[----:B------:R-:W-:-:S02]  /*0560*/  ISETP.GE.AND P5, PT, R43, UR4, PT ;  /* 0x000000042b007c0c */ /* 0x000fc4000bfa6270 */
[----:B------:R-:W-:Y:S02]  /*0570*/  ISETP.GE.AND P6, PT, R44, UR4, PT ;  /* 0x000000042c007c0c */ /* 0x000fe4000bfc6270 */
[----:B------:R-:W-:Y:S02]  /*0580*/  P2R R48, PR, RZ, 0x2 ;  /* 0x00000002ff307803 */ /* 0x000fe40000000000 */
[----:B------:R-:W-:-:S04]  /*0590*/  ISETP.NE.AND P1, PT, R45, RZ, PT ;  /* 0x000000ff2d00720c */ /* 0x000fc80003f25270 */
[----:B------:R-:W-:Y:S01]  /*05a0*/  P2R R45, PR, RZ, 0x2 ;  /* 0x00000002ff2d7803 */ /* 0x000fe20000000000 */
[----:B0-----:R-:W-:Y:S01]  /*05b0*/  IMAD.WIDE.U32 R4, R9, 0x4, R4 ;  /* 0x0000000409047825 */ /* 0x001fe200078e0004 */
[----:B------:R-:W-:Y:S01]  /*05c0*/  ISETP.NE.AND P1, PT, R46, RZ, PT ;  /* 0x000000ff2e00720c */ /* 0x000fe20003f25270 */
[----:B------:R-:W3:Y:S01]  /*05d0*/  @!P4 LDG.E R50, desc[UR8][R6.64+0x40] ;  /* 0x000040080632c981 */ /* 0x000ee2000c1e1900 */
[----:B------:R-:W-:-:S03]  /*05e0*/  P2R R59, PR, RZ, 0x1 ;  /* 0x00000001ff3b7803 */ /* 0x000fc60000000000 */
[----:B------:R-:W3:Y:S01]  /*05f0*/  @!P2 LDG.E R46, desc[UR8][R6.64+0x38] ;  /* 0x00003808062ea981 */ /* 0x000ee2000c1e1900 */
[----:B------:R-:W-:Y:S02]  /*0600*/  ISETP.GE.AND P0, PT, R9, UR4, PT ;  /* 0x0000000409007c0c */ /* 0x000fe4000bf06270 */
[----:B------:R-:W-:Y:S02]  /*0610*/  CS2R R30, SRZ ;  /* 0x00000000001e7805 */ /* 0x000fe4000001ff00 */
[----:B------:R-:W-:Y:S01]  /*0620*/  CS2R R32, SRZ ;  /* 0x0000000000207805 */ /* 0x000fe2000001ff00 */
[----:B------:R-:W3:Y:S01]  /*0630*/  @!P5 LDG.E R9, desc[UR8][R6.64+0x44] ;  /* 0x000044080609d981 */ /* 0x000ee2000c1e1900 */
[----:B------:R-:W-:Y:S01]  /*0640*/  IMAD.MOV.U32 R29, RZ, RZ, RZ ;  /* 0x000000ffff1d7224 */ /* 0x000fe200078e00ff */
[----:B------:R-:W0:Y:S01]  /*0650*/  S2UR UR6, SR_CgaCtaId ;  /* 0x00000000000679c3 */ /* 0x000e220000008800 */
[----:B------:R-:W1:Y:S01]  /*0660*/  LDCU.64 UR4, c[0x0][0x3a8] ;  /* 0x00007500ff0477ac */ /* 0x000e620008000a00 */
[----:B------:R-:W3:Y:S06]  /*0670*/  @!P6 LDG.E R52, desc[UR8][R6.64+0x48] ;  /* 0x000048080634e981 */ /* 0x000eec000c1e1900 */
[----:B------:R-:W-:Y:S06]  /*0680*/  BAR.SYNC.DEFER_BLOCKING 0x0 ;  /* 0x0000000000007b1d */ /* 0x000fec0000010000 */
[----:B------:R0:W5:Y:S04]  /*0690*/  @!P1 LDG.E R3, desc[UR8][R4.64+0x4] ;  /* 0x0000040804039981 */ /* 0x000168000c1e1900 */
[----:B------:R0:W5:Y:S01]  /*06a0*/  @!P0 LDG.E R2, desc[UR8][R4.64] ;  /* 0x0000000804028981 */ /* 0x000162000c1e1900 */
[----:B--2---:R-:W-:-:S03]  /*06b0*/  @!P1 LOP3.LUT R30, R8, 0x80000000, RZ, 0x3c, !PT ;  /* 0x80000000081e9812 */ /* 0x004fc600078e3cff */
[----:B------:R2:W5:Y:S01]  /*06c0*/  @!P2 LDG.E R24, desc[UR8][R4.64+0x38] ;  /* 0x000038080418a981 */ /* 0x000562000c1e1900 */
[----:B------:R-:W-:-:S03]  /*06d0*/  ISETP.NE.AND P1, PT, R45, RZ, PT ;  /* 0x000000ff2d00720c */ /* 0x000fc60003f25270 */
[----:B------:R2:W5:Y:S01]  /*06e0*/  @!P3 LDG.E R25, desc[UR8][R4.64+0x3c] ;  /* 0x00003c080419b981 */ /* 0x000562000c1e1900 */
[----:B----4-:R-:W-:-:S09]  /*06f0*/  @!P0 LOP3.LUT R29, R61, 0x80000000, RZ, 0x3c, !PT ;  /* 0x800000003d1d8812 */ /* 0x010fd200078e3cff */
[----:B------:R2:W5:Y:S01]  /*0700*/  @!P1 LDG.E R12, desc[UR8][R4.64+0x8] ;  /* 0x00000808040c9981 */ /* 0x000562000c1e1900 */
[----:B------:R-:W-:Y:S02]  /*0710*/  @!P1 LOP3.LUT R31, R10, 0x80000000, RZ, 0x3c, !PT ;  /* 0x800000000a1f9812 */ /* 0x000fe400078e3cff */
[----:B------:R-:W-:Y:S01]  /*0720*/  ISETP.NE.AND P1, PT, R48, RZ, PT ;  /* 0x000000ff3000720c */ /* 0x000fe20003f25270 */
[----:B------:R2:W5:Y:S01]  /*0730*/  @!P4 LDG.E R26, desc[UR8][R4.64+0x40] ;  /* 0x00004008041ac981 */ /* 0x000562000c1e1900 */
[----:B-1----:R-:W-:-:S03]  /*0740*/  UIADD3 UR7, UPT, UPT, UR4, 0x6, URZ ;  /* 0x0000000604077890 */ /* 0x002fc6000fffe0ff */
[----:B------:R2:W5:Y:S01]  /*0750*/  @!P5 LDG.E R27, desc[UR8][R4.64+0x44] ;  /* 0x00004408041bd981 */ /* 0x000562000c1e1900 */
[----:B------:R-:W-:-:S03]  /*0760*/  UIADD3 UR5, UPT, UPT, -UR4, UR5, URZ ;  /* 0x0000000504057290 */ /* 0x000fc6000fffe1ff */
[----:B------:R2:W5:Y:S04]  /*0770*/  @!P6 LDG.E R28, desc[UR8][R4.64+0x48] ;  /* 0x00004808041ce981 */ /* 0x000568000c1e1900 */
[----:B---3--:R-:W-:Y:S01]  /*0780*/  @!P1 LOP3.LUT R32, R11, 0x80000000, RZ, 0x3c, !PT ;  /* 0x800000000b209812 */ /* 0x008fe200078e3cff */
[----:B------:R2:W5:Y:S01]  /*0790*/  @!P1 LDG.E R13, desc[UR8][R4.64+0xc] ;  /* 0x00000c08040d9981 */ /* 0x000562000c1e1900 */
[----:B------:R-:W-:-:S13]  /*07a0*/  ISETP.NE.AND P1, PT, R49, RZ, PT ;  /* 0x000000ff3100720c */ /* 0x000fda0003f25270 */
[----:B------:R-:W-:Y:S01]  /*07b0*/  @!P1 LOP3.LUT R33, R34, 0x80000000, RZ, 0x3c, !PT ;  /* 0x8000000022219812 */ /* 0x000fe200078e3cff */
[----:B------:R2:W5:Y:S01]  /*07c0*/  @!P1 LDG.E R14, desc[UR8][R4.64+0x10] ;  /* 0x00001008040e9981 */ /* 0x000562000c1e1900 */
[----:B------:R-:W-:Y:S01]  /*07d0*/  ISETP.NE.AND P1, PT, R51, RZ, PT ;  /* 0x000000ff3300720c */ /* 0x000fe20003f25270 */
[----:B------:R-:W-:-:S12]  /*07e0*/  IMAD.MOV.U32 R34, RZ, RZ, RZ ;  /* 0x000000ffff227224 */ /* 0x000fd800078e00ff */
        /* <DEDUP_REMOVED lines=15> */
[----:B------:R-:W-:Y:S01]  /*08e0*/  IMAD.MOV.U32 R38, RZ, RZ, RZ ;  /* 0x000000ffff267224 */ /* 0x000fe200078e00ff */
[----:B------:R-:W-:-:S11]  /*08f0*/  ISETP.NE.AND P0, PT, R60, RZ, PT ;  /* 0x000000ff3c00720c */ /* 0x000fd60003f05270 */
[----:B------:R-:W-:Y:S01]  /*0900*/  @!P1 LOP3.LUT R38, R39, 0x80000000, RZ, 0x3c, !PT ;  /* 0x8000000027269812 */ /* 0x000fe200078e3cff */
[----:B------:R2:W5:Y:S01]  /*0910*/  @!P1 LDG.E R19, desc[UR8][R4.64+0x24] ;  /* 0x0000240804139981 */ /* 0x000562000c1e1900 */
[----:B------:R-:W-:Y:S01]  /*0920*/  ISETP.NE.AND P1, PT, R57, RZ, PT ;  /* 0x000000ff3900720c */ /* 0x000fe20003f25270 */
[----:B------:R-:W-:Y:S02]  /*0930*/  IMAD.MOV.U32 R39, RZ, RZ, RZ ;  /* 0x000000ffff277224 */ /* 0x000fe400078e00ff */
[----:B------:R2:W5:Y:S10]  /*0940*/  @!P0 LDG.E R21, desc[UR8][R4.64+0x2c] ;  /* 0x00002c0804158981 */ /* 0x000574000c1e1900 */
[----:B------:R-:W-:Y:S01]  /*0950*/  @!P1 LOP3.LUT R39, R40, 0x80000000, RZ, 0x3c, !PT ;  /* 0x8000000028279812 */ /* 0x000fe200078e3cff */
[----:B------:R-:W-:Y:S01]  /*0960*/  IMAD.MOV.U32 R40, RZ, RZ, RZ ;  /* 0x000000ffff287224 */ /* 0x000fe200078e00ff */
[----:B------:R2:W5:Y:S01]  /*0970*/  @!P1 LDG.E R20, desc[UR8][R4.64+0x28] ;  /* 0x0000280804149981 */ /* 0x000562000c1e1900 */
[----:B------:R-:W-:-:S02]  /*0980*/  @!P0 LOP3.LUT R40, R41, 0x80000000, RZ, 0x3c, !PT ;  /* 0x8000000029288812 */ /* 0x000fc400078e3cff */
[----:B------:R-:W-:Y:S02]  /*0990*/  ISETP.NE.AND P1, PT, R58, RZ, PT ;  /* 0x000000ff3a00720c */ /* 0x000fe40003f25270 */
[----:B------:R-:W-:Y:S01]  /*09a0*/  ISETP.NE.AND P0, PT, R59, RZ, PT ;  /* 0x000000ff3b00720c */ /* 0x000fe20003f05270 */
[----:B------:R-:W-:Y:S01]  /*09b0*/  IMAD.MOV.U32 R41, RZ, RZ, RZ ;  /* 0x000000ffff297224 */ /* 0x000fe200078e00ff */
[----:B------:R-:W-:Y:S02]  /*09c0*/  UMOV UR4, 0x400 ;  /* 0x0000040000047882 */ /* 0x000fe40000000000 */
[----:B0-----:R-:W-:-:S07]  /*09d0*/  ULEA UR4, UR6, UR4, 0x18 ;  /* 0x0000000406047291 */ /* 0x001fce000f8ec0ff */
[----:B------:R2:W5:Y:S02]  /*09e0*/  @!P1 LDG.E R23, desc[UR8][R4.64+0x34] ;  /* 0x0000340804179981 */ /* 0x000564000c1e1900 */
[----:B------:R-:W-:Y:S02]  /*09f0*/  @!P0 LOP3.LUT R41, R42, 0x80000000, RZ, 0x3c, !PT ;  /* 0x800000002a298812 */ /* 0x000fe400078e3cff */
[----:B------:R2:W5:Y:S01]  /*0a00*/  @!P0 LDG.E R22, desc[UR8][R4.64+0x30] ;  /* 0x0000300804168981 */ /* 0x000562000c1e1900 */
[----:B------:R-:W0:Y:S01]  /*0a10*/  S2R R42, SR_LANEID ;  /* 0x00000000002a7919 */ /* 0x000e220000000000 */
[----:B------:R-:W-:Y:S02]  /*0a20*/  CS2R R44, SRZ ;  /* 0x00000000002c7805 */ /* 0x000fe4000001ff00 */
[----:B------:R-:W-:Y:S02]  /*0a30*/  @!P3 LOP3.LUT R45, R47, 0x80000000, RZ, 0x3c, !PT ;  /* 0x800000002f2db812 */ /* 0x000fe400078e3cff */
[----:B------:R-:W-:-:S02]  /*0a40*/  LEA R47, R0, UR4, 0x2 ;  /* 0x00000004002f7c11 */ /* 0x000fc4000f8e10ff */
[----:B------:R-:W-:Y:S02]  /*0a50*/  SHF.R.U32.HI R124, RZ, 0x5, R0 ;  /* 0x00000005ff7c7819 */ /* 0x000fe40000011600 */
[----:B------:R-:W-:Y:S02]  /*0a60*/  CS2R R48, SRZ ;  /* 0x0000000000307805 */ /* 0x000fe4000001ff00 */
[----:B------:R-:W-:Y:S01]  /*0a70*/  @!P2 LOP3.LUT R44, R46, 0x80000000, RZ, 0x3c, !PT ;  /* 0x800000002e2ca812 */ /* 0x000fe200078e3cff */
[----:B------:R-:W-:Y:S02]  /*0a80*/  IMAD R51, R0, 0x80, R47 ;  /* 0x0000008000337824 */ /* 0x000fe400078e022f */
[----:B------:R-:W-:Y:S01]  /*0a90*/  IMAD.MOV.U32 R46, RZ, RZ, RZ ;  /* 0x000000ffff2e7224 */ /* 0x000fe200078e00ff */
[----:B------:R-:W-:Y:S01]  /*0aa0*/  @!P4 LOP3.LUT R46, R50, 0x80000000, RZ, 0x3c, !PT ;  /* 0x80000000322ec812 */ /* 0x000fe200078e3cff */
[----:B------:R-:W-:Y:S01]  /*0ab0*/  IMAD.MOV.U32 R43, RZ, RZ, RZ ;  /* 0x000000ffff2b7224 */ /* 0x000fe200078e00ff */
[----:B------:R-:W-:Y:S01]  /*0ac0*/  @!P1 LOP3.LUT R43, R62, 0x80000000, RZ, 0x3c, !PT ;  /* 0x800000003e2b9812 */ /* 0x000fe200078e3cff */
[----:B------:R-:W-:Y:S01]  /*0ad0*/  IMAD R53, R0, -0x38, R51 ;  /* 0xffffffc800357824 */ /* 0x000fe200078e0233 */
[----:B------:R-:W-:-:S02]  /*0ae0*/  @!P5 LOP3.LUT R48, R9, 0x80000000, RZ, 0x3c, !PT ;  /* 0x800000000930d812 */ /* 0x000fc400078e3cff */
[----:B------:R-:W-:Y:S02]  /*0af0*/  @!P6 LOP3.LUT R49, R52, 0x80000000, RZ, 0x3c, !PT ;  /* 0x800000003431e812 */ /* 0x000fe400078e3cff */
[----:B------:R-:W-:Y:S01]  /*0b00*/  LEA R50, R124, UR4, 0x2 ;  /* 0x000000047c327c11 */ /* 0x000fe2000f8e10ff */
[----:B--2---:R-:W-:Y:S06]  /*0b10*/  BAR.SYNC.DEFER_BLOCKING 0x0 ;  /* 0x0000000000007b1d */ /* 0x004fec0000010000 */
.L_x_444:
[----:B------:R-:W-:Y:S01]  /*0b20*/  UISETP.LT.AND UP0, UPT, UR5, 0x6, UPT ;  /* 0x000000060500788c */ /* 0x000fe2000bf01270 */
[----:B------:R-:W-:Y:S01]  /*0b30*/  STS [R47], RZ ;  /* 0x000000ff2f007388 */ /* 0x000fe20000000800 */
[----:B------:R-:W-:Y:S01]  /*0b40*/  UIADD3 UR6, UPT, UPT, UR7, -0x6, URZ ;  /* 0xfffffffa07067890 */ /* 0x000fe2000fffe0ff */
[----:B0-----:R-:W-:Y:S01]  /*0b50*/  ISETP.NE.AND P1, PT, R42, 0x1f, PT ;  /* 0x0000001f2a00780c */ /* 0x001fe20003f25270 */
[----:B------:R-:W-:Y:S01]  /*0b60*/  USEL UR4, UR5, 0x6, UP0 ;  /* 0x0000000605047887 */ /* 0x000fe20008000000 */
[----:B------:R-:W-:Y:S01]  /*0b70*/  STS [R47+0x400], RZ ;  /* 0x000400ff2f007388 */ /* 0x000fe20000000800 */
[C---:B------:R-:W-:Y:S01]  /*0b80*/  ISETP.NE.AND P2, PT, R124.reuse, 0x6, PT ;  /* 0x000000067c00780c */ /* 0x040fe20003f45270 */
[----:B------:R-:W-:Y:S01]  /*0b90*/  UISETP.GE.AND UP0, UPT, UR7, UR10, UPT ;  /* 0x0000000a0700728c */ /* 0x000fe2000bf06270 */
[----:B-1----:R-:W-:Y:S01]  /*0ba0*/  SHF.R.U32.HI R4, RZ, UR6, R29 ;  /* 0x00000006ff047c19 */ /* 0x002fe2000801161d */
        /* <DEDUP_REMOVED lines=17> */
[----:B------:R-:W-:Y:S04]  /*0cc0*/  STS [R47+0x2400], RZ ;  /* 0x002400ff2f007388 */ /* 0x000fe80000000800 */
[----:B------:R-:W-:Y:S01]  /*0cd0*/  STS [R47+0x2800], RZ ;  /* 0x002800ff2f007388 */ /* 0x000fe20000000800 */
[----:B------:R-:W-:Y:S01]  /*0ce0*/  IMAD.SHL.U32 R5, R4, 0x400, RZ ;  /* 0x0000040004057824 */ /* 0x000fe200078e00ff */
[----:B------:R-:W-:-:S02]  /*0cf0*/  SHF.R.U32.HI R4, RZ, 0x4, R4 ;  /* 0x00000004ff047819 */ /* 0x000fc40000011604 */
[----:B------:R-:W-:Y:S02]  /*0d00*/  STS [R47+0x2c00], RZ ;  /* 0x002c00ff2f007388 */ /* 0x000fe40000000800 */
[----:B------:R-:W-:Y:S02]  /*0d10*/  LOP3.LUT R56, R5, 0x7c00, RZ, 0xc, !PT ;  /* 0x00007c0005387812 */ /* 0x000fe400078e0cff */
        /* <DEDUP_REMOVED lines=36> */
[----:B0-----:R-:W-:Y:S01]  /*0f60*/  IMAD.SHL.U32 R5, R4, 0x400, RZ ;  /* 0x0000040004057824 */ /* 0x001fe200078e00ff */
[----:B------:R-:W-:-:S04]  /*0f70*/  SHF.R.U32.HI R4, RZ, 0x4, R4 ;  /* 0x00000004ff047819 */ /* 0x000fc80000011604 */
[----:B------:R-:W-:Y:S02]  /*0f80*/  LOP3.LUT R60, R5, 0x7c00, RZ, 0xc, !PT ;  /* 0x00007c00053c7812 */ /* 0x000fe400078e0cff */
[----:B------:R-:W-:-:S04]  /*0f90*/  LOP3.LUT R4, R4, 0xffffffe, RZ, 0xc0, !PT ;  /* 0x0ffffffe04047812 */ /* 0x000fc800078ec0ff */
[----:B------:R-:W-:Y:S02]  /*0fa0*/  IADD3 R60, PT, PT, -R4, R47, R60 ;  /* 0x0000002f043c7210 */ /* 0x000fe40007ffe13c */
[----:B------:R-:W-:-:S04]  /*0fb0*/  SHF.R.U32.HI R4, RZ, UR6, R33 ;  /* 0x00000006ff047c19 */ /* 0x000fc80008011621 */
[----:B------:R-:W-:-:S05]  /*0fc0*/  LOP3.LUT R4, R4, UR4, RZ, 0xc0, !PT ;  /* 0x0000000404047c12 */ /* 0x000fca000f8ec0ff */
[----:B------:R-:W-:Y:S01]  /*0fd0*/  IMAD.SHL.U32 R6, R4, 0x400, RZ ;  /* 0x0000040004067824 */ /* 0x000fe200078e00ff */
[----:B------:R-:W-:-:S04]  /*0fe0*/  SHF.R.U32.HI R4, RZ, 0x4, R4 ;  /* 0x00000004ff047819 */ /* 0x000fc80000011604 */
[----:B------:R-:W-:Y:S02]  /*0ff0*/  LOP3.LUT R6, R6, 0x7c00, RZ, 0xc, !PT ;  /* 0x00007c0006067812 */ /* 0x000fe400078e0cff */
[----:B------:R-:W-:-:S04]  /*1000*/  LOP3.LUT R4, R4, 0xffffffe, RZ, 0xc0, !PT ;  /* 0x0ffffffe04047812 */ /* 0x000fc800078ec0ff */
[----:B------:R-:W-:Y:S01]  /*1010*/  IADD3 R62, PT, PT, -R4, R47, R6 ;  /* 0x0000002f043e7210 */ /* 0x000fe20007ffe106 */
[----:B-1----:R-:W-:Y:S01]  /*1020*/  VIADD R7, R57, 0x1 ;  /* 0x0000000139077836 */ /* 0x002fe20000000000 */
[----:B------:R-:W-:-:S04]  /*1030*/  SHF.R.U32.HI R4, RZ, UR6, R34 ;  /* 0x00000006ff047c19 */ /* 0x000fc80008011622 */
[----:B------:R-:W-:Y:S01]  /*1040*/  STS.U16 [R56+0x2], R7 ;  /* 0x0000020738007388 */ /* 0x000fe20000000400 */
[----:B------:R-:W-:-:S03]  /*1050*/  LOP3.LUT R4, R4, UR4, RZ, 0xc0, !PT ;  /* 0x0000000404047c12 */ /* 0x000fc6000f8ec0ff */
        /* <DEDUP_REMOVED lines=129> */
[----:B------:R-:W-:Y:S01]  /*1870*/  SHF.R.U32.HI R4, RZ, UR6, R49 ;  /* 0x00000006ff047c19 */ /* 0x000fe20008011631 */
        /* <DEDUP_REMOVED lines=8> */
[----:B-1----:R-:W-:Y:S01]  /*1900*/  VIADD R7, R85, 0x1 ;  /* 0x0000000155077836 */ /* 0x002fe20000000000 */
[----:B0-----:R-:W-:-:S04]  /*1910*/  ULEA UR4, UR6, UR4, 0x18 ;  /* 0x0000000406047291 */ /* 0x001fc8000f8ec0ff */
[----:B------:R-:W-:Y:S04]  /*1920*/  STS.U16 [R84+0x2], R7 ;  /* 0x0000020754007388 */ /* 0x000fe80000000400 */
[----:B------:R-:W0:Y:S02]  /*1930*/  LDS.U16 R87, [R86+0x2] ;  /* 0x0000020056577984 */ /* 0x000e240000000400 */
[----:B0-----:R-:W-:-:S05]  /*1940*/  VIADD R5, R87, 0x1 ;  /* 0x0000000157057836 */ /* 0x001fca0000000000 */
        /* <DEDUP_REMOVED lines=14> */
[----:B------:R-:W4:Y:S04]  /*1a30*/  LDS R98, [R51+0x18] ;  /* 0x0000180033627984 */ /* 0x000f280000000800 */
[----:B------:R-:W4:Y:S04]  /*1a40*/  LDS R99, [R51+0x1c] ;  /* 0x00001c0033637984 */ /* 0x000f280000000800 */
[----:B------:R-:W4:Y:S04]  /*1a50*/  LDS R100, [R51+0x20] ;  /* 0x0000200033647984 */ /* 0x000f280000000800 */
[----:B------:R-:W4:Y:S04]  /*1a60*/  LDS R101, [R51+0x24] ;  /* 0x0000240033657984 */ /* 0x000f280000000800 */
[----:B------:R-:W4:Y:S04]  /*1a70*/  LDS R102, [R51+0x28] ;  /* 0x0000280033667984 */ /* 0x000f280000000800 */
[----:B------:R-:W4:Y:S01]  /*1a80*/  LDS R103, [R51+0x2c] ;  /* 0x00002c0033677984 */ /* 0x000f220000000800 */
        /* <DEDUP_REMOVED lines=10> */
[----:B------:R-:W-:-:S03]  /*1b30*/  IMAD.IADD R98, R98, 0x1, R97 ;  /* 0x0000000162627824 */ /* 0x000fc600078e0261 */
        /* <DEDUP_REMOVED lines=31> */
[----:B------:R-:W-:-:S04]  /*1d30*/  IMAD.IADD R114, R114, 0x1, R113 ;  /* 0x0000000172727824 */ /* 0x000fc800078e0271 */
[----:B0-----:R-:W-:-:S04]  /*1d40*/  IMAD.IADD R115, R115, 0x1, R114 ;  /* 0x0000000173737824 */ /* 0x001fc800078e0272 */
[----:B-1----:R-:W-:-:S04]  /*1d50*/  IMAD.IADD R116, R116, 0x1, R115 ;  /* 0x0000000174747824 */ /* 0x002fc800078e0273 */
[----:B--2---:R-:W-:-:S04]  /*1d60*/  IMAD.IADD R117, R117, 0x1, R116 ;  /* 0x0000000175757824 */ /* 0x004fc800078e0274 */
[----:B---3--:R-:W-:-:S04]  /*1d70*/  IMAD.IADD R118, R118, 0x1, R117 ;  /* 0x0000000176767824 */ /* 0x008fc800078e0275 */
[----:B----4-:R-:W-:-:S04]  /*1d80*/  IMAD.IADD R119, R119, 0x1, R118 ;  /* 0x0000000177777824 */ /* 0x010fc800078e0276 */
[----:B------:R-:W-:-:S04]  /*1d90*/  IMAD.IADD R120, R120, 0x1, R119 ;  /* 0x0000000178787824 */ /* 0x000fc800078e0277 */
        /* <DEDUP_REMOVED lines=29> */
[C---:B-1----:R-:W-:Y:S01]  /*1f70*/  IMAD.IADD R8, R7.reuse, 0x1, R8 ;  /* 0x0000000107087824 */ /* 0x042fe200078e0208 */
        /* <DEDUP_REMOVED lines=91> */
[----:B------:R-:W4:Y:S04]  /*2530*/  LDS.U16 R64, [R64+0x2] ;  /* 0x0000020040407984 */ /* 0x000f280000000400 */
[----:B------:R-:W4:Y:S04]  /*2540*/  LDS.U16 R66, [R66+0x2] ;  /* 0x0000020042427984 */ /* 0x000f280000000400 */
[----:B------:R-:W4:Y:S04]  /*2550*/  LDS.U16 R68, [R68+0x2] ;  /* 0x0000020044447984 */ /* 0x000f280000000400 */
[----:B------:R-:W4:Y:S04]  /*2560*/  LDS.U16 R70, [R70+0x2] ;  /* 0x0000020046467984 */ /* 0x000f280000000400 */
[----:B------:R-:W4:Y:S04]  /*2570*/  LDS.U16 R72, [R72+0x2] ;  /* 0x0000020048487984 */ /* 0x000f280000000400 */
[----:B------:R-:W4:Y:S01]  /*2580*/  LDS.U16 R74, [R74+0x2] ;  /* 0x000002004a4a7984 */ /* 0x000f220000000400 */
        /* <DEDUP_REMOVED lines=10> */
[----:B------:R-:W-:-:S03]  /*2630*/  IMAD.IADD R64, R65, 0x1, R64 ;  /* 0x0000000141407824 */ /* 0x000fc600078e0240 */
[----:B------:R-:W4:Y:S01]  /*2640*/  LDS.U16 R86, [R86+0x2] ;  /* 0x0000020056567984 */ /* 0x000f220000000400 */
[----:B------:R-:W-:-:S03]  /*2650*/  IMAD.IADD R66, R67, 0x1, R66 ;  /* 0x0000000143427824 */ /* 0x000fc600078e0242 */
[----:B------:R-:W4:Y:S01]  /*2660*/  LDS.U16 R88, [R88+0x2] ;  /* 0x0000020058587984 */ /* 0x000f220000000400 */
[----:B------:R-:W-:-:S03]  /*2670*/  IMAD.IADD R68, R69, 0x1, R68 ;  /* 0x0000000145447824 */ /* 0x000fc600078e0244 */
[----:B------:R-:W4:Y:S01]  /*2680*/  LDS.U16 R90, [R90+0x2] ;  /* 0x000002005a5a7984 */ /* 0x000f220000000400 */
        /* <DEDUP_REMOVED lines=8> */
[----:B------:R-:W-:Y:S02]  /*2710*/  IMAD.IADD R86, R87, 0x1, R86 ;  /* 0x0000000157567824 */ /* 0x000fe400078e0256 */
        /* <DEDUP_REMOVED lines=33> */
[----:B------:R1:W-:Y:S04]  /*2930*/  STS [R52], R37 ;  /* 0x0000002534007388 */ /* 0x0003e80000000800 */
        /* <DEDUP_REMOVED lines=11> */
[----:B------:R1:W2:Y:S04]  /*29f0*/  LDS R29, [R53] ;  /* 0x00000000351d7984 */ /* 0x0002a80000000800 */
        /* <DEDUP_REMOVED lines=19> */
[----:B-----5:R1:W-:Y:S04]  /*2b30*/  STS [R4], R2 ;  /* 0x0000000204007388 */ /* 0x0203e80000000800 */
        /* <DEDUP_REMOVED lines=39> */
[----:B--234-:R-:W-:Y:S05]  /*2db0*/  BRA `(.L_x_444) ;  /* 0xffffffdc00587947 */ /* 0x01cfea000383ffff */
.L_x_443:
[----:B------:R-:W-:Y:S01]  /*2dc0*/  LEA R5, R5, UR4, 0x2 ;  /* 0x0000000405057c11 */ /* 0x000fe2000f8e10ff */
[----:B------:R-:W-:Y:S01]  /*2dd0*/  IMAD R53, R0, -0x48, R53 ;  /* 0xffffffb800357824 */ /* 0x000fe200078e0235 */
[----:B------:R-:W-:Y:S01]  /*2de0*/  LEA R56, R56, UR4, 0x2 ;  /* 0x0000000438387c11 */ /* 0x000fe2000f8e10ff */
[----:B------:R-:W0:Y:S01]  /*2df0*/  LDCU.64 UR6, c[0x0][0x3a0] ;  /* 0x00007400ff0677ac */ /* 0x000e220008000a00 */
[----:B------:R-:W-:Y:S01]  /*2e00*/  LEA R58, R58, UR4, 0x2 ;  /* 0x000000043a3a7c11 */ /* 0x000fe2000f8e10ff */
[----:B------:R-:W-:Y:S01]  /*2e10*/  STS [R5], R29 ;  /* 0x0000001d05007388 */ /* 0x000fe20000000800 */
[----:B------:R-:W-:Y:S02]  /*2e20*/  LEA R60, R60, UR4, 0x2 ;  /* 0x000000043c3c7c11 */ /* 0x000fe4000f8e10ff */
[----:B------:R-:W-:Y:S01]  /*2e30*/  LEA R62, R62, UR4, 0x2 ;  /* 0x000000043e3e7c11 */ /* 0x000fe2000f8e10ff */
[----:B------:R-:W-:Y:S01]  /*2e40*/  STS [R56], R30 ;  /* 0x0000001e38007388 */ /* 0x000fe20000000800 */
[----:B------:R-:W-:-:S02]  /*2e50*/  LEA R64, R64, UR4, 0x2 ;  /* 0x0000000440407c11 */ /* 0x000fc4000f8e10ff */
[----:B------:R-:W-:Y:S01]  /*2e60*/  LEA R66, R66, UR4, 0x2 ;  /* 0x0000000442427c11 */ /* 0x000fe2000f8e10ff */
[----:B------:R-:W-:Y:S01]  /*2e70*/  STS [R58], R31 ;  /* 0x0000001f3a007388 */ /* 0x000fe20000000800 */
[----:B------:R-:W-:Y:S02]  /*2e80*/  LEA R68, R68, UR4, 0x2 ;  /* 0x0000000444447c11 */ /* 0x000fe4000f8e10ff */
[----:B------:R-:W-:Y:S01]  /*2e90*/  LEA R70, R70, UR4, 0x2 ;  /* 0x0000000446467c11 */ /* 0x000fe2000f8e10ff */
[----:B------:R-:W-:Y:S01]  /*2ea0*/  STS [R60], R32 ;  /* 0x000000203c007388 */ /* 0x000fe20000000800 */
[----:B------:R-:W-:Y:S02]  /*2eb0*/  LEA R72, R72, UR4, 0x2 ;  /* 0x0000000448487c11 */ /* 0x000fe4000f8e10ff */
[----:B------:R-:W-:Y:S01]  /*2ec0*/  LEA R74, R74, UR4, 0x2 ;  /* 0x000000044a4a7c11 */ /* 0x000fe2000f8e10ff */
[----:B------:R-:W-:Y:S01]  /*2ed0*/  STS [R62], R33 ;  /* 0x000000213e007388 */ /* 0x000fe20000000800 */
[----:B------:R-:W-:Y:S01]  /*2ee0*/  LEA R76, R76, UR4, 0x2 ;  /* 0x000000044c4c7c11 */ /* 0x000fe2000f8e10ff */
[----:B0-----:R-:W-:Y:S01]  /*2ef0*/  IMAD.U32 R4, RZ, RZ, UR7 ;  /* 0x00000007ff047e24 */ /* 0x001fe2000f8e00ff */
        /* <DEDUP_REMOVED lines=11> */
[----:B------:R-:W-:-:S03]  /*2fb0*/  ISETP.LT.U32.AND P2, PT, R0, UR6, PT ;  /* 0x0000000600007c0c */ /* 0x000fc6000bf41070 */
[----:B------:R-:W-:Y:S01]  /*2fc0*/  STS [R72], R38 ;  /* 0x0000002648007388 */ /* 0x000fe20000000800 */
[----:B------:R-:W-:-:S03]  /*2fd0*/  ISETP.GT.U32.AND.EX P2, PT, R4, RZ, PT, P2 ;  /* 0x000000ff0400720c */ /* 0x000fc60003f44120 */
[----:B------:R-:W-:Y:S04]  /*2fe0*/  STS [R74], R39 ;  /* 0x000000274a007388 */ /* 0x000fe80000000800 */
[----:B------:R-:W-:Y:S04]  /*2ff0*/  STS [R76], R40 ;  /* 0x000000284c007388 */ /* 0x000fe80000000800 */
[----:B------:R-:W-:Y:S04]  /*3000*/  STS [R78], R41 ;  /* 0x000000294e007388 */ /* 0x000fe80000000800 */
[----:B------:R-:W-:Y:S04]  /*3010*/  STS [R80], R43 ;  /* 0x0000002b50007388 */ /* 0x000fe80000000800 */
[----:B------:R-:W-:Y:S04]  /*3020*/  STS [R47], R44 ;  /* 0x0000002c2f007388 */ /* 0x000fe80000000800 */
[----:B------:R-:W-:Y:S04]  /*3030*/  STS [R84], R45 ;  /* 0x0000002d54007388 */ /* 0x000fe80000000800 */
[----:B------:R-:W-:Y:S04]  /*3040*/  STS [R51], R46 ;  /* 0x0000002e33007388 */ /* 0x000fe80000000800 */
[----:B------:R-:W-:Y:S04]  /*3050*/  STS [R88], R48 ;  /* 0x0000003058007388 */ /* 0x000fe80000000800 */
[----:B------:R-:W-:Y:S01]  /*3060*/  STS [R90], R49 ;  /* 0x000000315a007388 */ /* 0x000fe20000000800 */
[----:B------:R-:W-:Y:S06]  /*3070*/  BAR.SYNC.DEFER_BLOCKING 0x0 ;  /* 0x0000000000007b1d */ /* 0x000fec0000010000 */
[----:B------:R-:W0:Y:S04]  /*3080*/  LDS R6, [R53] ;  /* 0x0000000035067984 */ /* 0x000e280000000800 */
[----:B------:R-:W1:Y:S04]  /*3090*/  LDS R7, [R53+0x400] ;  /* 0x0004000035077984 */ /* 0x000e680000000800 */
[----:B------:R-:W2:Y:S04]  /*30a0*/  LDS R8, [R53+0x800] ;  /* 0x0008000035087984 */ /* 0x000ea80000000800 */
[----:B------:R-:W-:Y:S04]  /*30b0*/  LDS R9, [R53+0xc00] ;  /* 0x000c000035097984 */ /* 0x000fe80000000800 */
[----:B------:R-:W-:Y:S04]  /*30c0*/  LDS R10, [R53+0x1000] ;  /* 0x00100000350a7984 */ /* 0x000fe80000000800 */
[----:B------:R-:W-:Y:S04]  /*30d0*/  LDS R11, [R53+0x1400] ;  /* 0x00140000350b7984 */ /* 0x000fe80000000800 */
[----:B------:R-:W3:Y:S04]  /*30e0*/  LDS R29, [R53+0x1800] ;  /* 0x00180000351d7984 */ /* 0x000ee80000000800 */
[----:B------:R-:W-:Y:S04]  /*30f0*/  LDS R30, [R53+0x1c00] ;  /* 0x001c0000351e7984 */ /* 0x000fe80000000800 */
        /* <DEDUP_REMOVED lines=10> */
[----:B------:R-:W-:Y:S01]  /*31a0*/  LDS R41, [R53+0x4800] ;  /* 0x0048000035297984 */ /* 0x000fe20000000800 */
[----:B------:R-:W-:Y:S06]  /*31b0*/  BAR.SYNC.DEFER_BLOCKING 0x0 ;  /* 0x0000000000007b1d */ /* 0x000fec0000010000 */
[----:B-----5:R4:W-:Y:S04]  /*31c0*/  STS [R5], R2 ;  /* 0x0000000205007388 */ /* 0x0209e80000000800 */
[----:B------:R0:W-:Y:S04]  /*31d0*/  STS [R56], R3 ;  /* 0x0000000338007388 */ /* 0x0001e80000000800 */
[----:B------:R1:W-:Y:S01]  /*31e0*/  STS [R58], R12 ;  /* 0x0000000c3a007388 */ /* 0x0003e20000000800 */
[----:B----4-:R-:W4:Y:S03]  /*31f0*/  LDC.64 R4, c[0x0][0x398] ;  /* 0x0000e600ff047b82 */ /* 0x010f260000000a00 */
[----:B------:R-:W-:Y:S04]  /*3200*/  STS [R60], R13 ;  /* 0x0000000d3c007388 */ /* 0x000fe80000000800 */
[----:B------:R2:W-:Y:S01]  /*3210*/  STS [R62], R14 ;  /* 0x0000000e3e007388 */ /* 0x0005e20000000800 */
[----:B0-----:R-:W0:Y:S01]  /*3220*/  LDC.64 R2, c[0x0][0x388] ;  /* 0x0000e200ff027b82 */ /* 0x001e220000000a00 */
[----:B-1----:R-:W-:-:S02]  /*3230*/  VIADD R12, R0, 0x100 ;  /* 0x00000100000c7836 */ /* 0x002fc40000000000 */
[----:B------:R-:W-:Y:S04]  /*3240*/  STS [R64], R15 ;  /* 0x0000000f40007388 */ /* 0x000fe80000000800 */
[----:B------:R1:W-:Y:S01]  /*3250*/  STS [R66], R16 ;  /* 0x0000001042007388 */ /* 0x0003e20000000800 */
[----:B------:R-:W-:Y:S01]  /*3260*/  ISETP.LT.U32.AND P4, PT, R12, UR6, PT ;  /* 0x000000060c007c0c */ /* 0x000fe2000bf81070 */
[C---:B--2---:R-:W-:Y:S01]  /*3270*/  VIADD R14, R0.reuse, 0x200 ;  /* 0x00000200000e7836 */ /* 0x044fe20000000000 */
[----:B------:R-:W-:Y:S01]  /*3280*/  LOP3.LUT R12, R0, 0x400, RZ, 0xfc, !PT ;  /* 0x00000400000c7812 */ /* 0x000fe200078efcff */
[----:B------:R-:W-:Y:S03]  /*3290*/  STS [R68], R17 ;  /* 0x0000001144007388 */ /* 0x000fe60000000800 */
[----:B------:R-:W-:Y:S01]  /*32a0*/  ISETP.LT.U32.AND P3, PT, R14, UR6, PT ;  /* 0x000000060e007c0c */ /* 0x000fe2000bf61070 */
[----:B------:R-:W-:Y:S01]  /*32b0*/  STS [R70], R18 ;  /* 0x0000001246007388 */ /* 0x000fe20000000800 */
[----:B------:R-:W-:Y:S01]  /*32c0*/  VIADD R14, R0, 0x500 ;  /* 0x00000500000e7836 */ /* 0x000fe20000000000 */
[----:B------:R-:W-:Y:S01]  /*32d0*/  ISETP.LT.U32.AND P0, PT, R12, UR6, PT ;  /* 0x000000060c007c0c */ /* 0x000fe2000bf01070 */
[C---:B-1----:R-:W-:Y:S01]  /*32e0*/  VIADD R16, R0.reuse, 0x300 ;  /* 0x0000030000107836 */ /* 0x042fe20000000000 */
[----:B------:R-:W-:Y:S01]  /*32f0*/  STS [R72], R19 ;  /* 0x0000001348007388 */ /* 0x000fe20000000800 */
[----:B------:R-:W-:Y:S01]  /*3300*/  VIADD R12, R0, 0x600 ;  /* 0x00000600000c7836 */ /* 0x000fe20000000000 */
[----:B------:R-:W-:Y:S01]  /*3310*/  ISETP.LT.U32.AND P1, PT, R14, UR6, PT ;  /* 0x000000060e007c0c */ /* 0x000fe2000bf21070 */
[----:B------:R-:W-:Y:S01]  /*3320*/  IMAD.U32 R14, RZ, RZ, UR7 ;  /* 0x00000007ff0e7e24 */ /* 0x000fe2000f8e00ff */
[----:B------:R-:W-:Y:S01]  /*3330*/  STS [R74], R20 ;  /* 0x000000144a007388 */ /* 0x000fe20000000800 */
[----:B------:R-:W-:Y:S01]  /*3340*/  ISETP.LT.U32.AND P5, PT, R16, UR6, PT ;  /* 0x0000000610007c0c */ /* 0x000fe2000bfa1070 */
[----:B------:R-:W-:Y:S01]  /*3350*/  IMAD.U32 R16, RZ, RZ, UR7 ;  /* 0x00000007ff107e24 */ /* 0x000fe2000f8e00ff */
[----:B------:R-:W-:Y:S01]  /*3360*/  ISETP.LT.U32.AND P6, PT, R12, UR6, PT ;  /* 0x000000060c007c0c */ /* 0x000fe2000bfc1070 */
[----:B------:R-:W-:Y:S01]  /*3370*/  STS [R76], R21 ;  /* 0x000000154c007388 */ /* 0x000fe20000000800 */
[----:B0-----:R-:W-:Y:S01]  /*3380*/  IMAD.WIDE.U32 R2, R0, 0x4, R2 ;  /* 0x0000000400027825 */ /* 0x001fe200078e0002 */
[----:B------:R-:W-:-:S02]  /*3390*/  ISETP.GT.U32.AND.EX P3, PT, R14, RZ, PT, P3 ;  /* 0x000000ff0e00720c */ /* 0x000fc40003f64130 */
[----:B------:R-:W-:Y:S01]  /*33a0*/  STS [R78], R22 ;  /* 0x000000164e007388 */ /* 0x000fe20000000800 */
[----:B------:R-:W-:Y:S01]  /*33b0*/  ISETP.GT.U32.AND.EX P4, PT, R16, RZ, PT, P4 ;  /* 0x000000ff1000720c */ /* 0x000fe20003f84140 */
[----:B----4-:R-:W-:Y:S02]  /*33c0*/  IMAD.WIDE.U32 R4, R0, 0x4, R4 ;  /* 0x0000000400047825 */ /* 0x010fe400078e0004 */
[----:B------:R0:W-:Y:S02]  /*33d0*/  STS [R80], R23 ;  /* 0x0000001750007388 */ /* 0x0001e40000000800 */
[----:B------:R-:W-:Y:S02]  /*33e0*/  IMAD.U32 R12, RZ, RZ, UR7 ;  /* 0x00000007ff0c7e24 */ /* 0x000fe4000f8e00ff */
[----:B------:R-:W-:Y:S03]  /*33f0*/  STS [R47], R24 ;  /* 0x000000182f007388 */ /* 0x000fe60000000800 */
[----:B------:R-:W-:Y:S01]  /*3400*/  ISETP.GT.U32.AND.EX P5, PT, R12, RZ, PT, P5 ;  /* 0x000000ff0c00720c */ /* 0x000fe20003fa4150 */
[----:B------:R1:W-:Y:S01]  /*3410*/  STS [R84], R25 ;  /* 0x0000001954007388 */ /* 0x0003e20000000800 */
[----:B0-----:R-:W-:Y:S01]  /*3420*/  @P2 LOP3.LUT R23, R6, 0x80000000, RZ, 0x3c, !PT ;  /* 0x8000000006172812 */ /* 0x001fe200078e3cff */
[----:B------:R-:W-:-:S02]  /*3430*/  VIADD R6, R0, 0x700 ;  /* 0x0000070000067836 */ /* 0x000fc40000000000 */
[----:B------:R-:W-:Y:S04]  /*3440*/  STS [R51], R26 ;  /* 0x0000001a33007388 */ /* 0x000fe80000000800 */
[----:B------:R0:W-:Y:S01]  /*3450*/  STS [R88], R27 ;  /* 0x0000001b58007388 */ /* 0x0001e20000000800 */
[----:B-1----:R-:W-:-:S03]  /*3460*/  @P4 LOP3.LUT R25, R7, 0x80000000, RZ, 0x3c, !PT ;  /* 0x8000000007194812 */ /* 0x002fc600078e3cff */
[----:B------:R-:W-:Y:S01]  /*3470*/  STS [R90], R28 ;  /* 0x0000001c5a007388 */ /* 0x000fe20000000800 */
[----:B------:R-:W-:Y:S01]  /*3480*/  BAR.SYNC.DEFER_BLOCKING 0x0 ;  /* 0x0000000000007b1d */ /* 0x000fe20000010000 */
[----:B0-----:R-:W-:Y:S01]  /*3490*/  @P3 LOP3.LUT R27, R8, 0x80000000, RZ, 0x3c, !PT ;  /* 0x80000000081b3812 */ /* 0x001fe200078e3cff */
[----:B------:R-:W-:-:S05]  /*34a0*/  IMAD.U32 R8, RZ, RZ, UR7 ;  /* 0x00000007ff087e24 */ /* 0x000fca000f8e00ff */
[C---:B------:R-:W-:Y:S02]  /*34b0*/  ISETP.GT.U32.AND.EX P1, PT, R8.reuse, RZ, PT, P1 ;  /* 0x000000ff0800720c */ /* 0x040fe40003f24110 */
[----:B------:R-:W-:-:S13]  /*34c0*/  ISETP.GT.U32.AND.EX P6, PT, R8, RZ, PT, P6 ;  /* 0x000000ff0800720c */ /* 0x000fda0003fc4160 */
[----:B---3--:R-:W-:Y:S01]  /*34d0*/  @P6 LOP3.LUT R29, R29, 0x80000000, RZ, 0x3c, !PT ;  /* 0x800000001d1d6812 */ /* 0x008fe200078e3cff */
[----:B------:R-:W0:Y:S04]  /*34e0*/  @P2 LDS R43, [R53] ;  /* 0x00000000352b2984 */ /* 0x000e280000000800 */
[----:B------:R-:W1:Y:S04]  /*34f0*/  LDS R13, [R53+0x400] ;  /* 0x00040000350d7984 */ /* 0x000e680000000800 */
[----:B------:R-:W2:Y:S04]  /*3500*/  LDS R15, [R53+0x800] ;  /* 0x00080000350f7984 */ /* 0x000ea80000000800 */
[----:B------:R-:W3:Y:S04]  /*3510*/  LDS R17, [R53+0xc00] ;  /* 0x000c000035117984 */ /* 0x000ee80000000800 */
[----:B------:R-:W4:Y:S04]  /*3520*/  LDS R19, [R53+0x1000] ;  /* 0x0010000035137984 */ /* 0x000f280000000800 */
[----:B------:R-:W-:Y:S04]  /*3530*/  @P2 STG.E desc[UR8][R2.64], R23 ;  /* 0x0000001702002986 */ /* 0x000fe8000c101908 */
[----:B------:R-:W4:Y:S04]  /*3540*/  LDS R21, [R53+0x1400] ;  /* 0x0014000035157984 */ /* 0x000f280000000800 */
[----:B------:R-:W4:Y:S04]  /*3550*/  LDS R7, [R53+0x1800] ;  /* 0x0018000035077984 */ /* 0x000f280000000800 */
[----:B------:R-:W4:Y:S04]  /*3560*/  LDS R23, [R53+0x1c00] ;  /* 0x001c000035177984 */ /* 0x000f280000000800 */
[----:B0-----:R0:W-:Y:S01]  /*3570*/  @P2 STG.E desc[UR8][R4.64], R43 ;  /* 0x0000002b04002986 */ /* 0x0011e2000c101908 */
[----:B------:R-:W-:Y:S01]  /*3580*/  ISETP.LT.U32.AND P2, PT, R6, UR6, PT ;  /* 0x0000000606007c0c */ /* 0x000fe2000bf41070 */
[----:B------:R-:W-:-:S02]  /*3590*/  IMAD.U32 R6, RZ, RZ, UR7 ;  /* 0x00000007ff067e24 */ /* 0x000fc4000f8e00ff */
[----:B------:R2:W-:Y:S01]  /*35a0*/  @P4 STG.E desc[UR8][R2.64+0x400], R25 ;  /* 0x0004001902004986 */ /* 0x0005e2000c101908 */
[----:B------:R-:W-:Y:S02]  /*35b0*/  ISETP.GT.U32.AND.EX P2, PT, R8, RZ, PT, P2 ;  /* 0x000000ff0800720c */ /* 0x000fe40003f44120 */
[----:B------:R-:W-:Y:S01]  /*35c0*/  ISETP.GT.U32.AND.EX P0, PT, R6, RZ, PT, P0 ;  /* 0x000000ff0600720c */ /* 0x000fe20003f04100 */
[----:B-1----:R-:W-:Y:S01]  /*35d0*/  @P4 STG.E desc[UR8][R4.64+0x400], R13 ;  /* 0x0004000d04004986 */ /* 0x002fe2000c101908 */
[----:B------:R-:W-:Y:S02]  /*35e0*/  LOP3.LUT R6, R0, 0x800, RZ, 0xfc, !PT ;  /* 0x0000080000067812 */ /* 0x000fe400078efcff */
[----:B0-----:R-:W-:Y:S01]  /*35f0*/  @P5 LOP3.LUT R43, R9, 0x80000000, RZ, 0x3c, !PT ;  /* 0x80000000092b5812 */ /* 0x001fe200078e3cff */
[----:B------:R-:W-:Y:S01]  /*3600*/  @P3 STG.E desc[UR8][R2.64+0x800], R27 ;  /* 0x0008001b02003986 */ /* 0x000fe2000c101908 */
[----:B------:R-:W-:Y:S01]  /*3610*/  ISETP.LT.U32.AND P4, PT, R6, UR6, PT ;  /* 0x0000000606007c0c */ /* 0x000fe2000bf81070 */
[----:B------:R-:W-:-:S02]  /*3620*/  VIADD R6, R0, 0x900 ;  /* 0x0000090000067836 */ /* 0x000fc40000000000 */
[----:B------:R-:W0:Y:S04]  /*3630*/  LDS R9, [R53+0x2000] ;  /* 0x0020000035097984 */ /* 0x000e280000000800 */
[----:B--2---:R-:W-:Y:S01]  /*3640*/  @P0 LOP3.LUT R25, R10, 0x80000000, RZ, 0x3c, !PT ;  /* 0x800000000a190812 */ /* 0x004fe200078e3cff */
[----:B------:R-:W-:Y:S01]  /*3650*/  @P3 STG.E desc[UR8][R4.64+0x800], R15 ;  /* 0x0008000f04003986 */ /* 0x000fe2000c101908 */
[----:B------:R-:W-:Y:S01]  /*3660*/  ISETP.LT.U32.AND P3, PT, R6, UR6, PT ;  /* 0x0000000606007c0c */ /* 0x000fe2000bf61070 */
[----:B------:R-:W-:Y:S02]  /*3670*/  VIADD R6, R0, 0xa00 ;  /* 0x00000a0000067836 */ /* 0x000fe40000000000 */
[----:B------:R-:W-:Y:S01]  /*3680*/  @P5 STG.E desc[UR8][R2.64+0xc00], R43 ;  /* 0x000c002b02005986 */ /* 0x000fe2000c101908 */
[----:B------:R-:W-:Y:S01]  /*3690*/  ISETP.GT.U32.AND.EX P3, PT, R8, RZ, PT, P3 ;  /* 0x000000ff0800720c */ /* 0x000fe20003f64130 */
[----:B------:R-:W-:-:S02]  /*36a0*/  IMAD.U32 R10, RZ, RZ, UR7 ;  /* 0x00000007ff0a7e24 */ /* 0x000fc4000f8e00ff */
[----:B---3--:R1:W-:Y:S01]  /*36b0*/  @P5 STG.E desc[UR8][R4.64+0xc00], R17 ;  /* 0x000c001104005986 */ /* 0x0083e2000c101908 */
[----:B------:R-:W-:Y:S01]  /*36c0*/  ISETP.LT.U32.AND P5, PT, R6, UR6, PT ;  /* 0x0000000606007c0c */ /* 0x000fe2000bfa1070 */
[----:B------:R-:W-:Y:S02]  /*36d0*/  VIADD R6, R0, 0xb00 ;  /* 0x00000b0000067836 */ /* 0x000fe40000000000 */
[----:B------:R-:W2:Y:S01]  /*36e0*/  LDS R13, [R53+0x2400] ;  /* 0x00240000350d7984 */ /* 0x000ea20000000800 */
[----:B------:R-:W-:-:S03]  /*36f0*/  ISETP.GT.U32.AND.EX P5, PT, R8, RZ, PT, P5 ;  /* 0x000000ff0800720c */ /* 0x000fc60003fa4150 */
[----:B------:R-:W-:Y:S04]  /*3700*/  @P0 STG.E desc[UR8][R2.64+0x1000], R25 ;  /* 0x0010001902000986 */ /* 0x000fe8000c101908 */
[----:B----4-:R3:W-:Y:S01]  /*3710*/  @P0 STG.E desc[UR8][R4.64+0x1000], R19 ;  /* 0x0010001304000986 */ /* 0x0107e2000c101908 */
[----:B-1----:R-:W-:Y:S02]  /*3720*/  @P1 LOP3.LUT R17, R11, 0x80000000, RZ, 0x3c, !PT ;  /* 0x800000000b111812 */ /* 0x002fe400078e3cff */
[----:B------:R-:W-:Y:S01]  /*3730*/  ISETP.LT.U32.AND P0, PT, R6, UR6, PT ;  /* 0x0000000606007c0c */ /* 0x000fe2000bf01070 */
[----:B------:R-:W1:Y:S01]  /*3740*/  LDS R11, [R53+0x2800] ;  /* 0x00280000350b7984 */ /* 0x000e620000000800 */
[----:B------:R-:W-:Y:S01]  /*3750*/  IMAD.U32 R6, RZ, RZ, UR7 ;  /* 0x00000007ff067e24 */ /* 0x000fe2000f8e00ff */
[----:B------:R-:W-:-:S02]  /*3760*/  @P5 LOP3.LUT R33, R33, 0x80000000, RZ, 0x3c, !PT ;  /* 0x8000000021215812 */ /* 0x000fc400078e3cff */
[----:B------:R-:W4:Y:S01]  /*3770*/  LDS R15, [R53+0x2c00] ;  /* 0x002c0000350f7984 */ /* 0x000f220000000800 */
[----:B------:R-:W-:Y:S02]  /*3780*/  ISETP.GT.U32.AND.EX P0, PT, R8, RZ, PT, P0 ;  /* 0x000000ff0800720c */ /* 0x000fe40003f04100 */
[----:B------:R-:W-:Y:S01]  /*3790*/  ISETP.GT.U32.AND.EX P4, PT, R6, RZ, PT, P4 ;  /* 0x000000ff0600720c */ /* 0x000fe20003f84140 */
[----:B------:R-:W-:Y:S01]  /*37a0*/  @P1 STG.E desc[UR8][R2.64+0x1400], R17 ;  /* 0x0014001102001986 */ /* 0x000fe2000c101908 */
[----:B------:R-:W-:Y:S02]  /*37b0*/  LOP3.LUT R6, R0, 0xc00, RZ, 0xfc, !PT ;  /* 0x00000c0000067812 */ /* 0x000fe400078efcff */
[----:B---3--:R-:W-:Y:S01]  /*37c0*/  @P2 LOP3.LUT R19, R30, 0x80000000, RZ, 0x3c, !PT ;  /* 0x800000001e132812 */ /* 0x008fe200078e3cff */
[----:B------:R-:W-:Y:S01]  /*37d0*/  @P1 STG.E desc[UR8][R4.64+0x1400], R21 ;  /* 0x0014001504001986 */ /* 0x000fe2000c101908 */
[----:B------:R-:W-:Y:S01]  /*37e0*/  ISETP.LT.U32.AND P1, PT, R6, UR6, PT ;  /* 0x0000000606007c0c */ /* 0x000fe2000bf21070 */
[----:B------:R-:W-:Y:S01]  /*37f0*/  VIADD R6, R0, 0xd00 ;  /* 0x00000d0000067836 */ /* 0x000fe20000000000 */
[----:B------:R-:W-:Y:S01]  /*3800*/  @P3 LOP3.LUT R25, R32, 0x80000000, RZ, 0x3c, !PT ;  /* 0x8000000020193812 */ /* 0x000fe200078e3cff */
[----:B------:R-:W-:Y:S01]  /*3810*/  @P6 STG.E desc[UR8][R2.64+0x1800], R29 ;  /* 0x0018001d02006986 */ /* 0x000fe2000c101908 */
[----:B------:R-:W-:-:S03]  /*3820*/  ISETP.GT.U32.AND.EX P1, PT, R8, RZ, PT, P1 ;  /* 0x000000ff0800720c */ /* 0x000fc60003f24110 */
[----:B------:R-:W-:Y:S01]  /*3830*/  @P6 STG.E desc[UR8][R4.64+0x1800], R7 ;  /* 0x0018000704006986 */ /* 0x000fe2000c101908 */
[----:B------:R-:W-:Y:S01]  /*3840*/  ISETP.LT.U32.AND P6, PT, R6, UR6, PT ;  /* 0x0000000606007c0c */ /* 0x000fe2000bfc1070 */
[----:B------:R-:W-:Y:S01]  /*3850*/  VIADD R6, R0, 0xe00 ;  /* 0x00000e0000067836 */ /* 0x000fe20000000000 */
[----:B------:R-:W-:Y:S01]  /*3860*/  @P4 LOP3.LUT R31, R31, 0x80000000, RZ, 0x3c, !PT ;  /* 0x800000001f1f4812 */ /* 0x000fe200078e3cff */
[----:B------:R-:W3:Y:S01]  /*3870*/  LDS R7, [R53+0x3000] ;  /* 0x0030000035077984 */ /* 0x000ee20000000800 */
[----:B------:R-:W-:-:S03]  /*3880*/  ISETP.GT.U32.AND.EX P6, PT, R10, RZ, PT, P6 ;  /* 0x000000ff0a00720c */ /* 0x000fc60003fc4160 */
[----:B------:R-:W-:Y:S02]  /*3890*/  @P2 STG.E desc[UR8][R2.64+0x1c00], R19 ;  /* 0x001c001302002986 */ /* 0x000fe4000c101908 */
[----:B------:R-:W-:Y:S02]  /*38a0*/  @P1 LOP3.LUT R35, R35, 0x80000000, RZ, 0x3c, !PT ;  /* 0x8000000023231812 */ /* 0x000fe400078e3cff */
[----:B------:R-:W3:Y:S04]  /*38b0*/  LDS R17, [R53+0x3400] ;  /* 0x0034000035117984 */ /* 0x000ee80000000800 */
[----:B------:R-:W-:Y:S01]  /*38c0*/  @P2 STG.E desc[UR8][R4.64+0x1c00], R23 ;  /* 0x001c001704002986 */ /* 0x000fe2000c101908 */
[----:B------:R-:W-:Y:S01]  /*38d0*/  ISETP.LT.U32.AND P2, PT, R6, UR6, PT ;  /* 0x0000000606007c0c */ /* 0x000fe2000bf41070 */
[----:B------:R-:W-:-:S02]  /*38e0*/  VIADD R6, R0, 0xf00 ;  /* 0x00000f0000067836 */ /* 0x000fc40000000000 */
[----:B------:R-:W-:Y:S01]  /*38f0*/  @P4 STG.E desc[UR8][R2.64+0x2000], R31 ;  /* 0x0020001f02004986 */ /* 0x000fe2000c101908 */
[----:B------:R-:W-:-:S03]  /*3900*/  ISETP.GT.U32.AND.EX P2, PT, R12, RZ, PT, P2 ;  /* 0x000000ff0c00720c */ /* 0x000fc60003f44120 */
[----:B------:R-:W3:Y:S04]  /*3910*/  LDS R19, [R53+0x3800] ;  /* 0x0038000035137984 */ /* 0x000ee80000000800 */
[----:B0-----:R-:W-:Y:S01]  /*3920*/  @P4 STG.E desc[UR8][R4.64+0x2000], R9 ;  /* 0x0020000904004986 */ /* 0x001fe2000c101908 */
[----:B------:R-:W-:Y:S02]  /*3930*/  ISETP.LT.U32.AND P4, PT, R6, UR6, PT ;  /* 0x0000000606007c0c */ /* 0x000fe4000bf81070 */
[----:B------:R-:W-:Y:S01]  /*3940*/  LOP3.LUT R6, R0, 0x1000, RZ, 0xfc, !PT ;  /* 0x0000100000067812 */ /* 0x000fe200078efcff */
[----:B------:R-:W0:Y:S02]  /*3950*/  LDS R9, [R53+0x3c00] ;  /* 0x003c000035097984 */ /* 0x000e240000000800 */
[----:B------:R-:W-:-:S02]  /*3960*/  @P2 LOP3.LUT R37, R37, 0x80000000, RZ, 0x3c, !PT ;  /* 0x8000000025252812 */ /* 0x000fc400078e3cff */
[----:B------:R-:W0:Y:S04]  /*3970*/  LDS R21, [R53+0x4000] ;  /* 0x0040000035157984 */ /* 0x000e280000000800 */
[----:B------:R-:W0:Y:S04]  /*3980*/  LDS R23, [R53+0x4400] ;  /* 0x0044000035177984 */ /* 0x000e280000000800 */
[----:B------:R-:W-:Y:S04]  /*3990*/  @P3 STG.E desc[UR8][R2.64+0x2400], R25 ;  /* 0x0024001902003986 */ /* 0x000fe8000c101908 */
[----:B--2---:R2:W-:Y:S01]  /*39a0*/  @P3 STG.E desc[UR8][R4.64+0x2400], R13 ;  /* 0x0024000d04003986 */ /* 0x0045e2000c101908 */
[----:B------:R-:W-:Y:S01]  /*39b0*/  ISETP.LT.U32.AND P3, PT, R6, UR6, PT ;  /* 0x0000000606007c0c */ /* 0x000fe2000bf61070 */
[----:B------:R-:W-:-:S02]  /*39c0*/  VIADD R6, R0, 0x1100 ;  /* 0x0000110000067836 */ /* 0x000fc40000000000 */
[----:B------:R-:W-:Y:S01]  /*39d0*/  @P5 STG.E desc[UR8][R2.64+0x2800], R33 ;  /* 0x0028002102005986 */ /* 0x000fe2000c101908 */
[----:B------:R-:W-:Y:S01]  /*39e0*/  VIADD R0, R0, 0x1200 ;  /* 0x0000120000007836 */ /* 0x000fe20000000000 */
[----:B------:R-:W-:Y:S02]  /*39f0*/  ISETP.GT.U32.AND.EX P3, PT, R8, RZ, PT, P3 ;  /* 0x000000ff0800720c */ /* 0x000fe40003f64130 */
[----:B-1----:R1:W-:Y:S01]  /*3a00*/  @P5 STG.E desc[UR8][R4.64+0x2800], R11 ;  /* 0x0028000b04005986 */ /* 0x0023e2000c101908 */
[----:B------:R-:W-:Y:S01]  /*3a10*/  ISETP.LT.U32.AND P5, PT, R6, UR6, PT ;  /* 0x0000000606007c0c */ /* 0x000fe2000bfa1070 */
[----:B------:R-:W-:Y:S01]  /*3a20*/  IMAD.U32 R6, RZ, RZ, UR7 ;  /* 0x00000007ff067e24 */ /* 0x000fe2000f8e00ff */
[----:B--2---:R-:W-:-:S04]  /*3a30*/  @P0 LOP3.LUT R13, R34, 0x80000000, RZ, 0x3c, !PT ;  /* 0x80000000220d0812 */ /* 0x004fc800078e3cff */
[----:B------:R-:W-:Y:S01]  /*3a40*/  ISETP.GT.U32.AND.EX P4, PT, R6, RZ, PT, P4 ;  /* 0x000000ff0600720c */ /* 0x000fe20003f84140 */
[----:B------:R2:W-:Y:S03]  /*3a50*/  @P0 STG.E desc[UR8][R2.64+0x2c00], R13 ;  /* 0x002c000d02000986 */ /* 0x0005e6000c101908 */
[----:B------:R-:W-:Y:S01]  /*3a60*/  @P3 LOP3.LUT R39, R39, 0x80000000, RZ, 0x3c, !PT ;  /* 0x8000000027273812 */ /* 0x000fe200078e3cff */
[----:B----4-:R4:W-:Y:S01]  /*3a70*/  @P0 STG.E desc[UR8][R4.64+0x2c00], R15 ;  /* 0x002c000f04000986 */ /* 0x0109e2000c101908 */
[----:B------:R-:W-:Y:S01]  /*3a80*/  ISETP.LT.U32.AND P0, PT, R0, UR6, PT ;  /* 0x0000000600007c0c */ /* 0x000fe2000bf01070 */
[----:B------:R-:W-:Y:S01]  /*3a90*/  IMAD.U32 R0, RZ, RZ, UR7 ;  /* 0x00000007ff007e24 */ /* 0x000fe2000f8e00ff */
[----:B-1----:R-:W-:Y:S01]  /*3aa0*/  @P6 LOP3.LUT R11, R36, 0x80000000, RZ, 0x3c, !PT ;  /* 0x80000000240b6812 */ /* 0x002fe200078e3cff */
[----:B------:R1:W-:Y:S01]  /*3ab0*/  @P1 STG.E desc[UR8][R2.64+0x3000], R35 ;  /* 0x0030002302001986 */ /* 0x0003e2000c101908 */
[----:B------:R-:W-:-:S02]  /*3ac0*/  ISETP.GT.U32.AND.EX P0, PT, R6, RZ, PT, P0 ;  /* 0x000000ff0600720c */ /* 0x000fc40003f04100 */
[----:B------:R-:W-:Y:S01]  /*3ad0*/  ISETP.GT.U32.AND.EX P5, PT, R0, RZ, PT, P5 ;  /* 0x000000ff0000720c */ /* 0x000fe20003fa4150 */
[----:B---3--:R1:W-:Y:S01]  /*3ae0*/  @P1 STG.E desc[UR8][R4.64+0x3000], R7 ;  /* 0x0030000704001986 */ /* 0x0083e2000c101908 */
[----:B--2---:R-:W-:-:S03]  /*3af0*/  @P4 LOP3.LUT R13, R38, 0x80000000, RZ, 0x3c, !PT ;  /* 0x80000000260d4812 */ /* 0x004fc600078e3cff */
[----:B------:R1:W-:Y:S04]  /*3b00*/  @P6 STG.E desc[UR8][R2.64+0x3400], R11 ;  /* 0x0034000b02006986 */ /* 0x0003e8000c101908 */
[----:B------:R1:W-:Y:S04]  /*3b10*/  @P6 STG.E desc[UR8][R4.64+0x3400], R17 ;  /* 0x0034001104006986 */ /* 0x0003e8000c101908 */
[----:B------:R1:W-:Y:S01]  /*3b20*/  @P2 STG.E desc[UR8][R2.64+0x3800], R37 ;  /* 0x0038002502002986 */ /* 0x0003e2000c101908 */
[----:B----4-:R-:W-:-:S03]  /*3b30*/  @P5 LOP3.LUT R15, R40, 0x80000000, RZ, 0x3c, !PT ;  /* 0x80000000280f5812 */ /* 0x010fc600078e3cff */
[----:B------:R1:W-:Y:S04]  /*3b40*/  @P2 STG.E desc[UR8][R4.64+0x3800], R19 ;  /* 0x0038001304002986 */ /* 0x0003e8000c101908 */
[----:B------:R1:W-:Y:S04]  /*3b50*/  @P4 STG.E desc[UR8][R2.64+0x3c00], R13 ;  /* 0x003c000d02004986 */ /* 0x0003e8000c101908 */
[----:B0-----:R1:W-:Y:S04]  /*3b60*/  @P4 STG.E desc[UR8][R4.64+0x3c00], R9 ;  /* 0x003c000904004986 */ /* 0x0013e8000c101908 */
[----:B------:R1:W-:Y:S04]  /*3b70*/  @P3 STG.E desc[UR8][R2.64+0x4000], R39 ;  /* 0x0040002702003986 */ /* 0x0003e8000c101908 */
[----:B------:R1:W-:Y:S04]  /*3b80*/  @P3 STG.E desc[UR8][R4.64+0x4000], R21 ;  /* 0x0040001504003986 */ /* 0x0003e8000c101908 */
[----:B------:R1:W-:Y:S04]  /*3b90*/  @P5 STG.E desc[UR8][R2.64+0x4400], R15 ;  /* 0x0044000f02005986 */ /* 0x0003e8000c101908 */
[----:B------:R1:W-:Y:S01]  /*3ba0*/  @P5 STG.E desc[UR8][R4.64+0x4400], R23 ;  /* 0x0044001704005986 */ /* 0x0003e2000c101908 */
[----:B------:R-:W-:Y:S05]  /*3bb0*/  @!P0 EXIT ;  /* 0x000000000000894d */ /* 0x000fea0003800000 */
[----:B------:R-:W0:Y:S01]  /*3bc0*/  LDS R53, [R53+0x4800] ;  /* 0x0048000035357984 */ /* 0x000e220000000800 */
[----:B------:R-:W-:-:S05]  /*3bd0*/  LOP3.LUT R41, R41, 0x80000000, RZ, 0x3c, !PT ;  /* 0x8000000029297812 */ /* 0x000fca00078e3cff */
[----:B------:R-:W-:Y:S04]  /*3be0*/  STG.E desc[UR8][R2.64+0x4800], R41 ;  /* 0x0048002902007986 */ /* 0x000fe8000c101908 */
[----:B0-----:R-:W-:Y:S01]  /*3bf0*/  STG.E desc[UR8][R4.64+0x4800], R53 ;  /* 0x0048003504007986 */ /* 0x001fe2000c101908 */
[----:B------:R-:W-:Y:S05]  /*3c00*/  EXIT ;  /* 0x000000000000794d */ /* 0x000fea0003800000 */
.L_x_445:
        /* <DEDUP_REMOVED lines=15> */
.L_x_460:


//--------------------- .text._ZN3cub18CUB_300001_SM_10006detail8for_each13static_kernelINS2_12policy_hub_t12policy_500_tEiN6thrust24THRUST_300001_SM_1000_NS8cuda_cub20__uninitialized_copy7functorINS7_16reverse_iteratorINS7_6detail15normal_iteratorINS7_10device_ptrIiEEEEEENS7_7pointerIiNS8_3tagENS7_11use_defaultESK_EEEEEEvT0_T1_ --------------------------
	.section	.text._ZN3cub18CUB_300001_SM_10006detail8for_each13static_kernelINS2_12policy_hub_t12policy_500_tEiN6thrust24THRUST_300001_SM_1000_NS8cuda_cub20__uninitialized_copy7functorINS7_16reverse_iteratorINS7_6detail15normal_iteratorINS7_10device_ptrIiEEEEEENS7_7pointerIiNS8_3tagENS7_11use_defaultESK_EEEEEEvT0_T1_,"ax",@progbits
	.align	128
        .global         _ZN3cub18CUB_300001_SM_10006detail8for_each13static_kernelINS2_12policy_hub_t12policy_500_tEiN6thrust24THRUST_300001_SM_1000_NS8cuda_cub20__uninitialized_copy7functorINS7_16reverse_iteratorINS7_6detail15normal_iteratorINS7_10device_ptrIiEEEEEENS7_7pointerIiNS8_3tagENS7_11use_defaultESK_EEEEEEvT0_T1_
        .type           _ZN3cub18CUB_300001_SM_10006detail8for_each13static_kernelINS2_12policy_hub_t12policy_500_tEiN6thrust24THRUST_300001_SM_1000_NS8cuda_cub20__uninitialized_copy7functorINS7_16reverse_iteratorINS7_6detail15normal_iteratorINS7_10device_ptrIiEEEEEENS7_7pointerIiNS8_3tagENS7_11use_defaultESK_EEEEEEvT0_T1_,@function
        .size           _ZN3cub18CUB_300001_SM_10006detail8for_each13static_kernelINS2_12policy_hub_t12policy_500_tEiN6thrust24THRUST_300001_SM_1000_NS8cuda_cub20__uninitialized_copy7functorINS7_16reverse_iteratorINS7_6detail15normal_iteratorINS7_10device_ptrIiEEEEEENS7_7pointerIiNS8_3tagENS7_11use_defaultESK_EEEEEEvT0_T1_,(.L_x_461 - _ZN3cub18CUB_300001_SM_10006detail8for_each13static_kernelINS2_12policy_hub_t12policy_500_tEiN6thrust24THRUST_300001_SM_1000_NS8cuda_cub20__uninitialized_copy7functorINS7_16reverse_iteratorINS7_6detail15normal_iteratorINS7_10device_ptrIiEEEEEENS7_7pointerIiNS8_3tagENS7_11use_defaultESK_EEEEEEvT0_T1_)
        .other          _ZN3cub18CUB_300001_SM_10006detail8for_each13static_kernelINS2_12policy_hub_t12policy_500_tEiN6thrust24THRUST_300001_SM_1000_NS8cuda_cub20__uninitialized_copy7functorINS7_16reverse_iteratorINS7_6detail15normal_iteratorINS7_10device_ptrIiEEEEEENS7_7pointerIiNS8_3tagENS7_11use_defaultESK_EEEEEEvT0_T1_,@"STO_CUDA_ENTRY STV_DEFAULT"
_ZN3cub18CUB_300001_SM_10006detail8for_each13static_kernelINS2_12policy_hub_t12policy_500_tEiN6thrust24THRUST_300001_SM_1000_NS8cuda_cub20__uninitialized_copy7functorINS7_16reverse_iteratorINS7_6detail15normal_iteratorINS7_10device_ptrIiEEEEEENS7_7pointerIiNS8_3tagENS7_11use_defaultESK_EEEEEEvT0_T1_:
.text._ZN3cub18CUB_300001_SM_10006detail8for_each13static_kernelINS2_12policy_hub_t12policy_500_tEiN6thrust24THRUST_300001_SM_1000_NS8cuda_cub20__uninitialized_copy7functorINS7_16reverse_iteratorINS7_6detail15normal_iteratorINS7_10device_ptrIiEEEEEENS7_7pointerIiNS8_3tagENS7_11use_defaultESK_EEEEEEvT0_T1_:
[----:B------:R-:W-:Y:S01]  /*0000*/  LDC R1, c[0x0][0x37c] ;  /* 0x0000df00ff017b82 */ /* 0x000fe20000000800 */
[----:B------:R-:W0:Y:S07]  /*0010*/  S2R R6, SR_CTAID.X ;  /* 0x0000000000067919 */ /* 0x000e2e0000002500 */
[----:B------:R-:W0:Y:S01]  /*0020*/  LDC R3, c[0x0][0x380] ;  /* 0x0000e000ff037b82 */ /* 0x000e220000000800 */
[----:B------:R-:W1:Y:S01]  /*0030*/  LDCU.64 UR4, c[0x0][0x358] ;  /* 0x00006b00ff0477ac */ /* 0x000e620008000a00 */
[----:B0-----:R-:W-:-:S05]  /*0040*/  IMAD R0, R6, -0x200, R3 ;  /* 0xfffffe0006007824 */ /* 0x001fca00078e0203 */
[----:B------:R-:W-:-:S13]  /*0050*/  ISETP.GE.AND P0, PT, R0, 0x200, PT ;  /* 0x000002000000780c */ /* 0x000fda0003f06270 */
[----:B-1----:R-:W-:Y:S05]  /*0060*/  @!P0 BRA `(.L_x_446) ;  /* 0x0000000000388947 */ /* 0x002fea0003800000 */
[----:B------:R-:W0:Y:S01]  /*0070*/  S2R R3, SR_TID.X ;  /* 0x0000000000037919 */ /* 0x000e220000002100 */
[----:B------:R-:W1:Y:S01]  /*0080*/  LDCU.64 UR6, c[0x0][0x388] ;  /* 0x00007100ff0677ac */ /* 0x000e620008000a00 */
[----:B0-----:R-:W-:-:S04]  /*0090*/  IMAD R2, R6, 0x200, R3 ;  /* 0x0000020006027824 */ /* 0x001fc800078e0203 */
[----:B------:R-:W-:-:S03]  /*00a0*/  IMAD.WIDE.U32 R2, R2, 0x4, RZ ;  /* 0x0000000402027825 */ /* 0x000fc600078e00ff */
[----:B-1----:R-:W-:-:S04]  /*00b0*/  IADD3 R4, P0, PT, -R2, UR6, RZ ;  /* 0x0000000602047c10 */ /* 0x002fc8000ff1e1ff */
[----:B------:R-:W-:Y:S01]  /*00c0*/  IADD3.X R5, PT, PT, ~R3, UR7, RZ, P0, !PT ;  /* 0x0000000703057c10 */ /* 0x000fe200087fe5ff */
[----:B------:R-:W0:Y:S04]  /*00d0*/  LDCU.64 UR6, c[0x0][0x390] ;  /* 0x00007200ff0677ac */ /* 0x000e280008000a00 */
[----:B------:R-:W2:Y:S01]  /*00e0*/  LDG.E R7, desc[UR4][R4.64+-0x4] ;  /* 0xfffffc0404077981 */ /* 0x000ea2000c1e1900 */
[----:B0-----:R-:W-:-:S04]  /*00f0*/  IADD3 R2, P0, PT, R2, UR6, RZ ;  /* 0x0000000602027c10 */ /* 0x001fc8000ff1e0ff */
[----:B------:R-:W-:-:S05]  /*0100*/  IADD3.X R3, PT, PT, R3, UR7, RZ, P0, !PT ;  /* 0x0000000703037c10 */ /* 0x000fca00087fe4ff */
[----:B--2---:R-:W-:Y:S04]  /*0110*/  STG.E desc[UR4][R2.64], R7 ;  /* 0x0000000702007986 */ /* 0x004fe8000c101904 */
[----:B------:R-:W2:Y:S04]  /*0120*/  LDG.E R9, desc[UR4][R4.64+-0x404] ;  /* 0xfffbfc0404097981 */ /* 0x000ea8000c1e1900 */
[----:B--2---:R-:W-:Y:S01]  /*0130*/  STG.E desc[UR4][R2.64+0x400], R9 ;  /* 0x0004000902007986 */ /* 0x004fe2000c101904 */
[----:B------:R-:W-:Y:S05]  /*0140*/  EXIT ;  /* 0x000000000000794d */ /* 0x000fea0003800000 */
.L_x_446:
[----:B------:R-:W0:Y:S01]  /*0150*/  S2R R7, SR_TID.X ;  /* 0x0000000000077919 */ /* 0x000e220000002100 */
[----:B------:R-:W-:Y:S01]  /*0160*/  BSSY.RECONVERGENT B0, `(.L_x_447) ;  /* 0x000000f000007945 */ /* 0x000fe20003800200 */
[C---:B0-----:R-:W-:Y:S01]  /*0170*/  ISETP.GE.AND P1, PT, R7.reuse, R0, PT ;  /* 0x000000000700720c */ /* 0x041fe20003f26270 */
[----:B------:R-:W-:-:S05]  /*0180*/  VIADD R3, R7, 0x100 ;  /* 0x0000010007037836 */ /* 0x000fca0000000000 */
[----:B------:R-:W-:-:S07]  /*0190*/  ISETP.GE.AND P0, PT, R3, R0, PT ;  /* 0x000000000300720c */ /* 0x000fce0003f06270 */
[----:B------:R-:W-:Y:S06]  /*01a0*/  @P1 BRA `(.L_x_448) ;  /* 0x0000000000281947 */ /* 0x000fec0003800000 */
[----:B------:R-:W0:Y:S01]  /*01b0*/  LDCU.64 UR6, c[0x0][0x388] ;  /* 0x00007100ff0677ac */ /* 0x000e220008000a00 */
[----:B------:R-:W-:-:S04]  /*01c0*/  IMAD R2, R6, 0x200, R7 ;  /* 0x0000020006027824 */ /* 0x000fc800078e0207 */
[----:B------:R-:W-:-:S03]  /*01d0*/  IMAD.WIDE.U32 R2, R2, 0x4, RZ ;  /* 0x0000000402027825 */ /* 0x000fc600078e00ff */
[----:B0-----:R-:W-:-:S04]  /*01e0*/  IADD3 R4, P1, PT, -R2, UR6, RZ ;  /* 0x0000000602047c10 */ /* 0x001fc8000ff3e1ff */
[----:B------:R-:W-:Y:S01]  /*01f0*/  IADD3.X R5, PT, PT, ~R3, UR7, RZ, P1, !PT ;  /* 0x0000000703057c10 */ /* 0x000fe20008ffe5ff */
[----:B------:R-:W0:Y:S05]  /*0200*/  LDCU.64 UR6, c[0x0][0x390] ;  /* 0x00007200ff0677ac */ /* 0x000e2a0008000a00 */
[----:B------:R-:W2:Y:S01]  /*0210*/  LDG.E R5, desc[UR4][R4.64+-0x4] ;  /* 0xfffffc0404057981 */ /* 0x000ea2000c1e1900 */
[----:B0-----:R-:W-:-:S04]  /*0220*/  IADD3 R2, P1, PT, R2, UR6, RZ ;  /* 0x0000000602027c10 */ /* 0x001fc8000ff3e0ff */
[----:B------:R-:W-:-:S05]  /*0230*/  IADD3.X R3, PT, PT, R3, UR7, RZ, P1, !PT ;  /* 0x0000000703037c10 */ /* 0x000fca0008ffe4ff */
[----:B--2---:R0:W-:Y:S04]  /*0240*/  STG.E desc[UR4][R2.64], R5 ;  /* 0x0000000502007986 */ /* 0x0041e8000c101904 */
.L_x_448:
[----:B------:R-:W-:Y:S05]  /*0250*/  BSYNC.RECONVERGENT B0 ;  /* 0x0000000000007941 */ /* 0x000fea0003800200 */
.L_x_447:
[----:B------:R-:W-:Y:S05]  /*0260*/  @P0 EXIT ;  /* 0x000000000000094d */ /* 0x000fea0003800000 */
[----:B------:R-:W1:Y:S01]  /*0270*/  LDCU.64 UR6, c[0x0][0x388] ;  /* 0x00007100ff0677ac */ /* 0x000e620008000a00 */
[----:B0-----:R-:W-:-:S04]  /*0280*/  IMAD R2, R6, 0x200, R7 ;  /* 0x0000020006027824 */ /* 0x001fc800078e0207 */
[----:B------:R-:W-:-:S03]  /*0290*/  IMAD.WIDE.U32 R2, R2, 0x4, RZ ;  /* 0x0000000402027825 */ /* 0x000fc600078e00ff */
[----:B-1----:R-:W-:-:S04]  /*02a0*/  IADD3 R4, P0, PT, -R2, UR6, RZ ;  /* 0x0000000602047c10 */ /* 0x002fc8000ff1e1ff */
[----:B------:R-:W-:Y:S01]  /*02b0*/  IADD3.X R5, PT, PT, ~R3, UR7, RZ, P0, !PT ;  /* 0x0000000703057c10 */ /* 0x000fe200087fe5ff */
[----:B------:R-:W0:Y:S05]  /*02c0*/  LDCU.64 UR6, c[0x0][0x390] ;  /* 0x00007200ff0677ac */ /* 0x000e2a0008000a00 */
[----:B------:R-:W2:Y:S01]  /*02d0*/  LDG.E R5, desc[UR4][R4.64+-0x404] ;  /* 0xfffbfc0404057981 */ /* 0x000ea2000c1e1900 */
[----:B0-----:R-:W-:-:S04]  /*02e0*/  IADD3 R2, P0, PT, R2, UR6, RZ ;  /* 0x0000000602027c10 */ /* 0x001fc8000ff1e0ff */
[----:B------:R-:W-:-:S05]  /*02f0*/  IADD3.X R3, PT, PT, R3, UR7, RZ, P0, !PT ;  /* 0x0000000703037c10 */ /* 0x000fca00087fe4ff */
[----:B--2---:R-:W-:Y:S01]  /*0300*/  STG.E desc[UR4][R2.64+0x400], R5 ;  /* 0x0004000502007986 */ /* 0x004fe2000c101904 */
[----:B------:R-:W-:Y:S05]  /*0310*/  EXIT ;  /* 0x000000000000794d */ /* 0x000fea0003800000 */
.L_x_449:
        /* <DEDUP_REMOVED lines=14> */
.L_x_461:


//--------------------- .text._ZN3cub18CUB_300001_SM_10006detail11EmptyKernelIvEEvv --------------------------
	.section	.text._ZN3cub18CUB_300001_SM_10006detail11EmptyKernelIvEEvv,"ax",@progbits
	.align	128
        .global         _ZN3cub18CUB_300001_SM_10006detail11EmptyKernelIvEEvv
        .type           _ZN3cub18CUB_300001_SM_10006detail11EmptyKernelIvEEvv,@function
        .size           _ZN3cub18CUB_300001_SM_10006detail11EmptyKernelIvEEvv,(.L_x_462 - _ZN3cub18CUB_300001_SM_10006detail11EmptyKernelIvEEvv)
        .other          _ZN3cub18CUB_300001_SM_10006detail11EmptyKernelIvEEvv,@"STO_CUDA_ENTRY STV_DEFAULT"
_ZN3cub18CUB_300001_SM_10006detail11EmptyKernelIvEEvv:
.text._ZN3cub18CUB_300001_SM_10006detail11EmptyKernelIvEEvv:
[----:B------:R-:W-:Y:S01]  /*0000*/  LDC R1, c[0x0][0x37c] ;  /* 0x0000df00ff017b82 */ /* 0x000fe20000000800 */
[----:B------:R-:W-:Y:S05]  /*0010*/  EXIT ;  /* 0x000000000000794d */ /* 0x000fea0003800000 */
.L_x_450:
        /* <DEDUP_REMOVED lines=14> */
.L_x_462:


//--------------------- .text._Z11Insert_ElemPiS_S_S_S_S_ --------------------------
	.section	.text._Z11Insert_ElemPiS_S_S_S_S_,"ax",@progbits
	.align	128
        .global         _Z11Insert_ElemPiS_S_S_S_S_
        .type           _Z11Insert_ElemPiS_S_S_S_S_,@function
        .size           _Z11Insert_ElemPiS_S_S_S_S_,(.L_x_463 - _Z11Insert_ElemPiS_S_S_S_S_)
        .other          _Z11Insert_ElemPiS_S_S_S_S_,@"STO_CUDA_ENTRY STV_DEFAULT"
_Z11Insert_ElemPiS_S_S_S_S_:
.text._Z11Insert_ElemPiS_S_S_S_S_:
[----:B------:R-:W-:Y:S08]  /*0000*/  LDC R1, c[0x0][0x37c] ;  /* 0x0000df00ff017b82 */ /* 0x000ff00000000800 */
[----:B------:R-:W0:Y:S01]  /*0010*/  LDC.64 R2, c[0x0][0x3a8] ;  /* 0x0000ea00ff027b82 */ /* 0x000e220000000a00 */
[----:B------:R-:W0:Y:S02]  /*0020*/  LDCU.64 UR4, c[0x0][0x358] ;  /* 0x00006b00ff0477ac */ /* 0x000e240008000a00 */
[----:B0-----:R-:W2:Y:S05]  /*0030*/  LDG.E R2, desc[UR4][R2.64] ;  /* 0x0000000402027981 */ /* 0x001eaa000c1e1900 */
[----:B------:R-:W0:Y:S01]  /*0040*/  S2UR UR6, SR_CTAID.X ;  /* 0x00000000000679c3 */ /* 0x000e220000002500 */
[----:B------:R-:W0:Y:S07]  /*0050*/  S2R R0, SR_TID.X ;  /* 0x0000000000007919 */ /* 0x000e2e0000002100 */
[----:B------:R-:W0:Y:S02]  /*0060*/  LDC R13, c[0x0][0x360] ;  /* 0x0000d800ff0d7b82 */ /* 0x000e240000000800 */
[----:B0-----:R-:W-:-:S05]  /*0070*/  IMAD R13, R13, UR6, R0 ;  /* 0x000000060d0d7c24 */ /* 0x001fca000f8e0200 */
[----:B--2---:R-:W-:-:S13]  /*0080*/  ISETP.GE.AND P0, PT, R13, R2, PT ;  /* 0x000000020d00720c */ /* 0x004fda0003f06270 */
[----:B------:R-:W-:Y:S05]  /*0090*/  @P0 EXIT ;  /* 0x000000000000094d */ /* 0x000fea0003800000 */
[----:B------:R-:W0:Y:S08]  /*00a0*/  LDC.64 R4, c[0x0][0x398] ;  /* 0x0000e600ff047b82 */ /* 0x000e300000000a00 */
[----:B------:R-:W1:Y:S08]  /*00b0*/  LDC.64 R2, c[0x0][0x3a0] ;  /* 0x0000e800ff027b82 */ /* 0x000e700000000a00 */
[----:B------:R-:W2:Y:S01]  /*00c0*/  LDC.64 R6, c[0x0][0x390] ;  /* 0x0000e400ff067b82 */ /* 0x000ea20000000a00 */
[----:B0-----:R-:W3:Y:S07]  /*00d0*/  LDG.E R0, desc[UR4][R4.64] ;  /* 0x0000000404007981 */ /* 0x001eee000c1e1900 */
[----:B------:R-:W0:Y:S01]  /*00e0*/  LDC.64 R8, c[0x0][0x380] ;  /* 0x0000e000ff087b82 */ /* 0x000e220000000a00 */
[----:B-1----:R-:W-:-:S05]  /*00f0*/  IMAD.WIDE R2, R13, 0x4, R2 ;  /* 0x000000040d027825 */ /* 0x002fca00078e0202 */
[----:B------:R-:W4:Y:S01]  /*0100*/  LDG.E R15, desc[UR4][R2.64] ;  /* 0x00000004020f7981 */ /* 0x000f22000c1e1900 */
[C---:B0-----:R-:W-:Y:S01]  /*0110*/  IMAD.WIDE R8, R13.reuse, 0x4, R8 ;  /* 0x000000040d087825 */ /* 0x041fe200078e0208 */
[----:B---3--:R-:W-:-:S05]  /*0120*/  IADD3 R11, PT, PT, R13, R0, RZ ;  /* 0x000000000d0b7210 */ /* 0x008fca0007ffe0ff */
[----:B--2---:R-:W-:Y:S02]  /*0130*/  IMAD.WIDE R6, R11, 0x4, R6 ;  /* 0x000000040b067825 */ /* 0x004fe400078e0206 */
[----:B------:R-:W0:Y:S03]  /*0140*/  LDC.64 R10, c[0x0][0x388] ;  /* 0x0000e200ff0a7b82 */ /* 0x000e260000000a00 */
[----:B----4-:R-:W-:Y:S04]  /*0150*/  STG.E desc[UR4][R6.64], R15 ;  /* 0x0000000f06007986 */ /* 0x010fe8000c101904 */
[----:B------:R-:W2:Y:S04]  /*0160*/  LDG.E R0, desc[UR4][R4.64] ;  /* 0x0000000404007981 */ /* 0x000ea8000c1e1900 */
[----:B------:R-:W3:Y:S01]  /*0170*/  LDG.E R9, desc[UR4][R8.64] ;  /* 0x0000000408097981 */ /* 0x000ee2000c1e1900 */
[----:B--2---:R-:W-:-:S05]  /*0180*/  IADD3 R13, PT, PT, R13, R0, RZ ;  /* 0x000000000d0d7210 */ /* 0x004fca0007ffe0ff */
[----:B0-----:R-:W-:-:S05]  /*0190*/  IMAD.WIDE R2, R13, 0x4, R10 ;  /* 0x000000040d027825 */ /* 0x001fca00078e020a */
[----:B---3--:R-:W-:Y:S01]  /*01a0*/  STG.E desc[UR4][R2.64], R9 ;  /* 0x0000000902007986 */ /* 0x008fe2000c101904 */
[----:B------:R-:W-:Y:S05]  /*01b0*/  EXIT ;  /* 0x000000000000794d */ /* 0x000fea0003800000 */
.L_x_451:
        /* <DEDUP_REMOVED lines=12> */
.L_x_463:


//--------------------- .text._Z11Insert_ElemPiS_S_S_ --------------------------
	.section	.text._Z11Insert_ElemPiS_S_S_,"ax",@progbits
	.align	128
        .global         _Z11Insert_ElemPiS_S_S_
        .type           _Z11Insert_ElemPiS_S_S_,@function
        .size           _Z11Insert_ElemPiS_S_S_,(.L_x_464 - _Z11Insert_ElemPiS_S_S_)
        .other          _Z11Insert_ElemPiS_S_S_,@"STO_CUDA_ENTRY STV_DEFAULT"
_Z11Insert_ElemPiS_S_S_:
.text._Z11Insert_ElemPiS_S_S_:
        /* <DEDUP_REMOVED lines=13> */
[----:B0-----:R-:W3:Y:S01]  /*00d0*/  LDG.E R4, desc[UR4][R4.64] ;  /* 0x0000000404047981 */ /* 0x001ee2000c1e1900 */
[----:B-1----:R-:W-:-:S06]  /*00e0*/  IMAD.WIDE R2, R9, 0x4, R2 ;  /* 0x0000000409027825 */ /* 0x002fcc00078e0202 */
[----:B------:R-:W4:Y:S01]  /*00f0*/  LDG.E R3, desc[UR4][R2.64] ;  /* 0x0000000402037981 */ /* 0x000f22000c1e1900 */
[----:B---3--:R-:W-:-:S05]  /*0100*/  IADD3 R9, PT, PT, R9, R4, RZ ;  /* 0x0000000409097210 */ /* 0x008fca0007ffe0ff */
[----:B--2---:R-:W-:-:S05]  /*0110*/  IMAD.WIDE R6, R9, 0x4, R6 ;  /* 0x0000000409067825 */ /* 0x004fca00078e0206 */
[----:B----4-:R-:W-:Y:S01]  /*0120*/  STG.E desc[UR4][R6.64], R3 ;  /* 0x0000000306007986 */ /* 0x010fe2000c101904 */
[----:B------:R-:W-:Y:S05]  /*0130*/  EXIT ;  /* 0x000000000000794d */ /* 0x000fea0003800000 */
.L_x_452:
        /* <DEDUP_REMOVED lines=12> */
.L_x_464:


//--------------------- .nv.shared._ZN3cub18CUB_300001_SM_10006detail10radix_sort29DeviceRadixSortOnesweepKernelINS1_5radix10policy_hubIiNS0_8NullTypeEyE10Policy1000ELNS0_9SortOrderE1EiS6_yiiNS1_21identity_decomposer_tEEEvPT5_SC_PT3_PKSD_PT1_PKSH_PT2_PKSL_T4_iiT6_ --------------------------
	.section	.nv.shared._ZN3cub18CUB_300001_SM_10006detail10radix_sort29DeviceRadixSortOnesweepKernelINS1_5radix10policy_hubIiNS0_8NullTypeEyE10Policy1000ELNS0_9SortOrderE1EiS6_yiiNS1_21identity_decomposer_tEEEvPT5_SC_PT3_PKSD_PT1_PKSH_PT2_PKSL_T4_iiT6_,"aw",@nobits
	.sectionflags	@""
	.align	16
.nv.shared._ZN3cub18CUB_300001_SM_10006detail10radix_sort29DeviceRadixSortOnesweepKernelINS1_5radix10policy_hubIiNS0_8NullTypeEyE10Policy1000ELNS0_9SortOrderE1EiS6_yiiNS1_21identity_decomposer_tEEEvPT5_SC_PT3_PKSD_PT1_PKSH_PT2_PKSL_T4_iiT6_:
	.zero		32256


//--------------------- .nv.shared.reserved.0     --------------------------
	.section	.nv.shared.reserved.0,"aw",@nobits
	.weak		__nv_reservedSMEM_offset_0_alias
	.size		__nv_reservedSMEM_offset_0_alias, 0, 64
	.other		__nv_reservedSMEM_offset_0_alias,@"STO_CUDA_RESERVED_SHARED STV_DEFAULT"
__nv_reservedSMEM_offset_0_alias:
	.zero		0
	.zero		64


//--------------------- .nv.global                --------------------------
	.section	.nv.global,"aw",@nobits
.nv.global:
	.type		_ZN34_INTERNAL_3d82eea5_4_k_cu_3e8a3f416thrust24THRUST_300001_SM_1000_NS12placeholders2_8E,@object
	.size		_ZN34_INTERNAL_3d82eea5_4_k_cu_3e8a3f416thrust24THRUST_300001_SM_1000_NS12placeholders2_8E,(_ZN34_INTERNAL_3d82eea5_4_k_cu_3e8a3f414cuda3std3__436_GLOBAL__N__3d82eea5_4_k_cu_3e8a3f416ignoreE - _ZN34_INTERNAL_3d82eea5_4_k_cu_3e8a3f416thrust24THRUST_300001_SM_1000_NS12placeholders2_8E)
_ZN34_INTERNAL_3d82eea5_4_k_cu_3e8a3f416thrust24THRUST_300001_SM_1000_NS12placeholders2_8E:
	.zero		1
	.type		_ZN34_INTERNAL_3d82eea5_4_k_cu_3e8a3f414cuda3std3__436_GLOBAL__N__3d82eea5_4_k_cu_3e8a3f416ignoreE,@object
	.size		_ZN34_INTERNAL_3d82eea5_4_k_cu_3e8a3f414cuda3std3__436_GLOBAL__N__3d82eea5_4_k_cu_3e8a3f416ignoreE,(_ZN34_INTERNAL_3d82eea5_4_k_cu_3e8a3f414cuda3std6ranges3__45__cpo4dataE - _ZN34_INTERNAL_3d82eea5_4_k_cu_3e8a3f414cuda3std3__436_GLOBAL__N__3d82eea5_4_k_cu_3e8a3f416ignoreE)
_ZN34_INTERNAL_3d82eea5_4_k_cu_3e8a3f414cuda3std3__436_GLOBAL__N__3d82eea5_4_k_cu_3e8a3f416ignoreE:
	.zero		1
	.type		_ZN34_INTERNAL_3d82eea5_4_k_cu_3e8a3f414cuda3std6ranges3__45__cpo4dataE,@object
	.size		_ZN34_INTERNAL_3d82eea5_4_k_cu_3e8a3f414cuda3std6ranges3__45__cpo4dataE,(_ZN34_INTERNAL_3d82eea5_4_k_cu_3e8a3f416thrust24THRUST_300001_SM_1000_NS6system3cpp3parE - _ZN34_INTERNAL_3d82eea5_4_k_cu_3e8a3f414cuda3std6ranges3__45__cpo4dataE)
_ZN34_INTERNAL_3d82eea5_4_k_cu_3e8a3f414cuda3std6ranges3__45__cpo4dataE:
	.zero		1
	.type		_ZN34_INTERNAL_3d82eea5_4_k_cu_3e8a3f416thrust24THRUST_300001_SM_1000_NS6system3cpp3parE,@object
	.size		_ZN34_INTERNAL_3d82eea5_4_k_cu_3e8a3f416thrust24THRUST_300001_SM_1000_NS6system3cpp3parE,(_ZN34_INTERNAL_3d82eea5_4_k_cu_3e8a3f414cuda3std3__45__cpo5beginE - _ZN34_INTERNAL_3d82eea5_4_k_cu_3e8a3f416thrust24THRUST_300001_SM_1000_NS6system3cpp3parE)
_ZN34_INTERNAL_3d82eea5_4_k_cu_3e8a3f416thrust24THRUST_300001_SM_1000_NS6system3cpp3parE:
	.zero		1
	.type		_ZN34_INTERNAL_3d82eea5_4_k_cu_3e8a3f414cuda3std3__45__cpo5beginE,@object
	.size		_ZN34_INTERNAL_3d82eea5_4_k_cu_3e8a3f414cuda3std3__45__cpo5beginE,(_ZN34_INTERNAL_3d82eea5_4_k_cu_3e8a3f414cuda3std6ranges3__45__cpo5beginE - _ZN34_INTERNAL_3d82eea5_4_k_cu_3e8a3f414cuda3std3__45__cpo5beginE)
_ZN34_INTERNAL_3d82eea5_4_k_cu_3e8a3f414cuda3std3__45__cpo5beginE:
	.zero		1
	.type		_ZN34_INTERNAL_3d82eea5_4_k_cu_3e8a3f414cuda3std6ranges3__45__cpo5beginE,@object
	.size		_ZN34_INTERNAL_3d82eea5_4_k_cu_3e8a3f414cuda3std6ranges3__45__cpo5beginE,(_ZN34_INTERNAL_3d82eea5_4_k_cu_3e8a3f416thrust24THRUST_300001_SM_1000_NS6deviceE - _ZN34_INTERNAL_3d82eea5_4_k_cu_3e8a3f414cuda3std6ranges3__45__cpo5beginE)
_ZN34_INTERNAL_3d82eea5_4_k_cu_3e8a3f414cuda3std6ranges3__45__cpo5beginE:
	.zero		1
	.type		_ZN34_INTERNAL_3d82eea5_4_k_cu_3e8a3f416thrust24THRUST_300001_SM_1000_NS6deviceE,@object
	.size		_ZN34_INTERNAL_3d82eea5_4_k_cu_3e8a3f416thrust24THRUST_300001_SM_1000_NS6deviceE,(_ZN34_INTERNAL_3d82eea5_4_k_cu_3e8a3f414cuda3std3__47nulloptE - _ZN34_INTERNAL_3d82eea5_4_k_cu_3e8a3f416thrust24THRUST_300001_SM_1000_NS6deviceE)
_ZN34_INTERNAL_3d82eea5_4_k_cu_3e8a3f416thrust24THRUST_300001_SM_1000_NS6deviceE:
	.zero		1
	.type		_ZN34_INTERNAL_3d82eea5_4_k_cu_3e8a3f414cuda3std3__47nulloptE,@object
	.size		_ZN34_INTERNAL_3d82eea5_4_k_cu_3e8a3f414cuda3std3__47nulloptE,(_ZN34_INTERNAL_3d82eea5_4_k_cu_3e8a3f414cuda3std6ranges3__45__cpo8distanceE - _ZN34_INTERNAL_3d82eea5_4_k_cu_3e8a3f414cuda3std3__47nulloptE)
_ZN34_INTERNAL_3d82eea5_4_k_cu_3e8a3f414cuda3std3__47nulloptE:
	.zero		1
	.type		_ZN34_INTERNAL_3d82eea5_4_k_cu_3e8a3f414cuda3std6ranges3__45__cpo8distanceE,@object
	.size		_ZN34_INTERNAL_3d82eea5_4_k_cu_3e8a3f414cuda3std6ranges3__45__cpo8distanceE,(_ZN34_INTERNAL_3d82eea5_4_k_cu_3e8a3f416thrust24THRUST_300001_SM_1000_NS12placeholders2_4E - _ZN34_INTERNAL_3d82eea5_4_k_cu_3e8a3f414cuda3std6ranges3__45__cpo8distanceE)
_ZN34_INTERNAL_3d82eea5_4_k_cu_3e8a3f414cuda3std6ranges3__45__cpo8distanceE:
	.zero		1
	.type		_ZN34_INTERNAL_3d82eea5_4_k_cu_3e8a3f416thrust24THRUST_300001_SM_1000_NS12placeholders2_4E,@object
	.size		_ZN34_INTERNAL_3d82eea5_4_k_cu_3e8a3f416thrust24THRUST_300001_SM_1000_NS12placeholders2_4E,(_ZN34_INTERNAL_3d82eea5_4_k_cu_3e8a3f414cuda3std3__45__cpo6rbeginE - _ZN34_INTERNAL_3d82eea5_4_k_cu_3e8a3f416thrust24THRUST_300001_SM_1000_NS12placeholders2_4E)
_ZN34_INTERNAL_3d82eea5_4_k_cu_3e8a3f416thrust24THRUST_300001_SM_1000_NS12placeholders2_4E:
	.zero		1
	.type		_ZN34_INTERNAL_3d82eea5_4_k_cu_3e8a3f414cuda3std3__45__cpo6rbeginE,@object
	.size		_ZN34_INTERNAL_3d82eea5_4_k_cu_3e8a3f414cuda3std3__45__cpo6rbeginE,(_ZN34_INTERNAL_3d82eea5_4_k_cu_3e8a3f414cuda3std6ranges3__45__cpo7advanceE - _ZN34_INTERNAL_3d82eea5_4_k_cu_3e8a3f414cuda3std3__45__cpo6rbeginE)
_ZN34_INTERNAL_3d82eea5_4_k_cu_3e8a3f414cuda3std3__45__cpo6rbeginE:
	.zero		1
	.type		_ZN34_INTERNAL_3d82eea5_4_k_cu_3e8a3f414cuda3std6ranges3__45__cpo7advanceE,@object
	.size		_ZN34_INTERNAL_3d82eea5_4_k_cu_3e8a3f414cuda3std6ranges3__45__cpo7advanceE,(_ZN34_INTERNAL_3d82eea5_4_k_cu_3e8a3f416thrust24THRUST_300001_SM_1000_NS12placeholders3_10E - _ZN34_INTERNAL_3d82eea5_4_k_cu_3e8a3f414cuda3std6ranges3__45__cpo7advanceE)
_ZN34_INTERNAL_3d82eea5_4_k_cu_3e8a3f414cuda3std6ranges3__45__cpo7advanceE:
	.zero		1
	.type		_ZN34_INTERNAL_3d82eea5_4_k_cu_3e8a3f416thrust24THRUST_300001_SM_1000_NS12placeholders3_10E,@object
	.size		_ZN34_INTERNAL_3d82eea5_4_k_cu_3e8a3f416thrust24THRUST_300001_SM_1000_NS12placeholders3_10E,(_ZN34_INTERNAL_3d82eea5_4_k_cu_3e8a3f414cuda3std3__48in_placeE - _ZN34_INTERNAL_3d82eea5_4_k_cu_3e8a3f416thrust24THRUST_300001_SM_1000_NS12placeholders3_10E)
_ZN34_INTERNAL_3d82eea5_4_k_cu_3e8a3f416thrust24THRUST_300001_SM_1000_NS12placeholders3_10E:
	.zero		1
	.type		_ZN34_INTERNAL_3d82eea5_4_k_cu_3e8a3f414cuda3std3__48in_placeE,@object
	.size		_ZN34_INTERNAL_3d82eea5_4_k_cu_3e8a3f414cuda3std3__48in_placeE,(_ZN34_INTERNAL_3d82eea5_4_k_cu_3e8a3f414cuda3std6ranges3__45__cpo4sizeE - _ZN34_INTERNAL_3d82eea5_4_k_cu_3e8a3f414cuda3std3__48in_placeE)
_ZN34_INTERNAL_3d82eea5_4_k_cu_3e8a3f414cuda3std3__48in_placeE:
	.zero		1
	.type		_ZN34_INTERNAL_3d82eea5_4_k_cu_3e8a3f414cuda3std6ranges3__45__cpo4sizeE,@object
	.size		_ZN34_INTERNAL_3d82eea5_4_k_cu_3e8a3f414cuda3std6ranges3__45__cpo4sizeE,(_ZN34_INTERNAL_3d82eea5_4_k_cu_3e8a3f416thrust24THRUST_300001_SM_1000_NS12placeholders2_2E - _ZN34_INTERNAL_3d82eea5_4_k_cu_3e8a3f414cuda3std6ranges3__45__cpo4sizeE)
_ZN34_INTERNAL_3d82eea5_4_k_cu_3e8a3f414cuda3std6ranges3__45__cpo4sizeE:
	.zero		1
	.type		_ZN34_INTERNAL_3d82eea5_4_k_cu_3e8a3f416thrust24THRUST_300001_SM_1000_NS12placeholders2_2E,@object
	.size		_ZN34_INTERNAL_3d82eea5_4_k_cu_3e8a3f416thrust24THRUST_300001_SM_1000_NS12placeholders2_2E,(_ZN34_INTERNAL_3d82eea5_4_k_cu_3e8a3f414cuda3std3__45__cpo6cbeginE - _ZN34_INTERNAL_3d82eea5_4_k_cu_3e8a3f416thrust24THRUST_300001_SM_1000_NS12placeholders2_2E)
_ZN34_INTERNAL_3d82eea5_4_k_cu_3e8a3f416thrust24THRUST_300001_SM_1000_NS12placeholders2_2E:
	.zero		1
	.type		_ZN34_INTERNAL_3d82eea5_4_k_cu_3e8a3f414cuda3std3__45__cpo6cbeginE,@object
	.size		_ZN34_INTERNAL_3d82eea5_4_k_cu_3e8a3f414cuda3std3__45__cpo6cbeginE,(_ZN34_INTERNAL_3d82eea5_4_k_cu_3e8a3f414cuda3std6ranges3__45__cpo6cbeginE - _ZN34_INTERNAL_3d82eea5_4_k_cu_3e8a3f414cuda3std3__45__cpo6cbeginE)
_ZN34_INTERNAL_3d82eea5_4_k_cu_3e8a3f414cuda3std3__45__cpo6cbeginE:
	.zero		1
	.type		_ZN34_INTERNAL_3d82eea5_4_k_cu_3e8a3f414cuda3std6ranges3__45__cpo6cbeginE,@object
	.size		_ZN34_INTERNAL_3d82eea5_4_k_cu_3e8a3f414cuda3std6ranges3__45__cpo6cbeginE,(_ZN34_INTERNAL_3d82eea5_4_k_cu_3e8a3f416thrust24THRUST_300001_SM_1000_NS12placeholders2_6E - _ZN34_INTERNAL_3d82eea5_4_k_cu_3e8a3f414cuda3std6ranges3__45__cpo6cbeginE)
_ZN34_INTERNAL_3d82eea5_4_k_cu_3e8a3f414cuda3std6ranges3__45__cpo6cbeginE:
	.zero		1
	.type		_ZN34_INTERNAL_3d82eea5_4_k_cu_3e8a3f416thrust24THRUST_300001_SM_1000_NS12placeholders2_6E,@object
	.size		_ZN34_INTERNAL_3d82eea5_4_k_cu_3e8a3f416thrust24THRUST_300001_SM_1000_NS12placeholders2_6E,(_ZN34_INTERNAL_3d82eea5_4_k_cu_3e8a3f414cuda3std3__45__cpo7crbeginE - _ZN34_INTERNAL_3d82eea5_4_k_cu_3e8a3f416thrust24THRUST_300001_SM_1000_NS12placeholders2_6E)
_ZN34_INTERNAL_3d82eea5_4_k_cu_3e8a3f416thrust24THRUST_300001_SM_1000_NS12placeholders2_6E:
	.zero		1
	.type		_ZN34_INTERNAL_3d82eea5_4_k_cu_3e8a3f414cuda3std3__45__cpo7crbeginE,@object
	.size		_ZN34_INTERNAL_3d82eea5_4_k_cu_3e8a3f414cuda3std3__45__cpo7crbeginE,(_ZN34_INTERNAL_3d82eea5_4_k_cu_3e8a3f414cuda3std6ranges3__45__cpo4nextE - _ZN34_INTERNAL_3d82eea5_4_k_cu_3e8a3f414cuda3std3__45__cpo7crbeginE)
_ZN34_INTERNAL_3d82eea5_4_k_cu_3e8a3f414cuda3std3__45__cpo7crbeginE:
	.zero		1
	.type		_ZN34_INTERNAL_3d82eea5_4_k_cu_3e8a3f414cuda3std6ranges3__45__cpo4nextE,@object
	.size		_ZN34_INTERNAL_3d82eea5_4_k_cu_3e8a3f414cuda3std6ranges3__45__cpo4nextE,(_ZN34_INTERNAL_3d82eea5_4_k_cu_3e8a3f414cuda3std6ranges3__45__cpo4swapE - _ZN34_INTERNAL_3d82eea5_4_k_cu_3e8a3f414cuda3std6ranges3__45__cpo4nextE)
_ZN34_INTERNAL_3d82eea5_4_k_cu_3e8a3f414cuda3std6ranges3__45__cpo4nextE:
	.zero		1
	.type		_ZN34_INTERNAL_3d82eea5_4_k_cu_3e8a3f414cuda3std6ranges3__45__cpo4swapE,@object
	.size		_ZN34_INTERNAL_3d82eea5_4_k_cu_3e8a3f414cuda3std6ranges3__45__cpo4swapE,(_ZN34_INTERNAL_3d82eea5_4_k_cu_3e8a3f416thrust24THRUST_300001_SM_1000_NS8cuda_cub10par_nosyncE - _ZN34_INTERNAL_3d82eea5_4_k_cu_3e8a3f414cuda3std6ranges3__45__cpo4swapE)
_ZN34_INTERNAL_3d82eea5_4_k_cu_3e8a3f414cuda3std6ranges3__45__cpo4swapE:
	.zero		1
	.type		_ZN34_INTERNAL_3d82eea5_4_k_cu_3e8a3f416thrust24THRUST_300001_SM_1000_NS8cuda_cub10par_nosyncE,@object
	.size		_ZN34_INTERNAL_3d82eea5_4_k_cu_3e8a3f416thrust24THRUST_300001_SM_1000_NS8cuda_cub10par_nosyncE,(_ZN34_INTERNAL_3d82eea5_4_k_cu_3e8a3f416thrust24THRUST_300001_SM_1000_NS3seqE - _ZN34_INTERNAL_3d82eea5_4_k_cu_3e8a3f416thrust24THRUST_300001_SM_1000_NS8cuda_cub10par_nosyncE)
_ZN34_INTERNAL_3d82eea5_4_k_cu_3e8a3f416thrust24THRUST_300001_SM_1000_NS8cuda_cub10par_nosyncE:
	.zero		1
	.type		_ZN34_INTERNAL_3d82eea5_4_k_cu_3e8a3f416thrust24THRUST_300001_SM_1000_NS3seqE,@object
	.size		_ZN34_INTERNAL_3d82eea5_4_k_cu_3e8a3f416thrust24THRUST_300001_SM_1000_NS3seqE,(_ZN34_INTERNAL_3d82eea5_4_k_cu_3e8a3f414cuda3std3__420unreachable_sentinelE - _ZN34_INTERNAL_3d82eea5_4_k_cu_3e8a3f416thrust24THRUST_300001_SM_1000_NS3seqE)
_ZN34_INTERNAL_3d82eea5_4_k_cu_3e8a3f416thrust24THRUST_300001_SM_1000_NS3seqE:
	.zero		1
	.type		_ZN34_INTERNAL_3d82eea5_4_k_cu_3e8a3f414cuda3std3__420unreachable_sentinelE,@object
	.size		_ZN34_INTERNAL_3d82eea5_4_k_cu_3e8a3f414cuda3std3__420unreachable_sentinelE,(_ZN34_INTERNAL_3d82eea5_4_k_cu_3e8a3f414cuda3std6ranges3__45__cpo5ssizeE - _ZN34_INTERNAL_3d82eea5_4_k_cu_3e8a3f414cuda3std3__420unreachable_sentinelE)
_ZN34_INTERNAL_3d82eea5_4_k_cu_3e8a3f414cuda3std3__420unreachable_sentinelE:
	.zero		1
	.type		_ZN34_INTERNAL_3d82eea5_4_k_cu_3e8a3f414cuda3std6ranges3__45__cpo5ssizeE,@object
	.size		_ZN34_INTERNAL_3d82eea5_4_k_cu_3e8a3f414cuda3std6ranges3__45__cpo5ssizeE,(_ZN34_INTERNAL_3d82eea5_4_k_cu_3e8a3f416thrust24THRUST_300001_SM_1000_NS12placeholders2_3E - _ZN34_INTERNAL_3d82eea5_4_k_cu_3e8a3f414cuda3std6ranges3__45__cpo5ssizeE)
_ZN34_INTERNAL_3d82eea5_4_k_cu_3e8a3f414cuda3std6ranges3__45__cpo5ssizeE:
	.zero		1
	.type		_ZN34_INTERNAL_3d82eea5_4_k_cu_3e8a3f416thrust24THRUST_300001_SM_1000_NS12placeholders2_3E,@object
	.size		_ZN34_INTERNAL_3d82eea5_4_k_cu_3e8a3f416thrust24THRUST_300001_SM_1000_NS12placeholders2_3E,(_ZN34_INTERNAL_3d82eea5_4_k_cu_3e8a3f414cuda3std3__45__cpo4cendE - _ZN34_INTERNAL_3d82eea5_4_k_cu_3e8a3f416thrust24THRUST_300001_SM_1000_NS12placeholders2_3E)
_ZN34_INTERNAL_3d82eea5_4_k_cu_3e8a3f416thrust24THRUST_300001_SM_1000_NS12placeholders2_3E:
	.zero		1
	.type		_ZN34_INTERNAL_3d82eea5_4_k_cu_3e8a3f414cuda3std3__45__cpo4cendE,@object
	.size		_ZN34_INTERNAL_3d82eea5_4_k_cu_3e8a3f414cuda3std3__45__cpo4cendE,(_ZN34_INTERNAL_3d82eea5_4_k_cu_3e8a3f414cuda3std6ranges3__45__cpo4cendE - _ZN34_INTERNAL_3d82eea5_4_k_cu_3e8a3f414cuda3std3__45__cpo4cendE)
_ZN34_INTERNAL_3d82eea5_4_k_cu_3e8a3f414cuda3std3__45__cpo4cendE:
	.zero		1
	.type		_ZN34_INTERNAL_3d82eea5_4_k_cu_3e8a3f414cuda3std6ranges3__45__cpo4cendE,@object
	.size		_ZN34_INTERNAL_3d82eea5_4_k_cu_3e8a3f414cuda3std6ranges3__45__cpo4cendE,(_ZN34_INTERNAL_3d82eea5_4_k_cu_3e8a3f416thrust24THRUST_300001_SM_1000_NS12placeholders2_7E - _ZN34_INTERNAL_3d82eea5_4_k_cu_3e8a3f414cuda3std6ranges3__45__cpo4cendE)
_ZN34_INTERNAL_3d82eea5_4_k_cu_3e8a3f414cuda3std6ranges3__45__cpo4cendE:
	.zero		1
	.type		_ZN34_INTERNAL_3d82eea5_4_k_cu_3e8a3f416thrust24THRUST_300001_SM_1000_NS12placeholders2_7E,@object
	.size		_ZN34_INTERNAL_3d82eea5_4_k_cu_3e8a3f416thrust24THRUST_300001_SM_1000_NS12placeholders2_7E,(_ZN34_INTERNAL_3d82eea5_4_k_cu_3e8a3f414cuda3std3__45__cpo5crendE - _ZN34_INTERNAL_3d82eea5_4_k_cu_3e8a3f416thrust24THRUST_300001_SM_1000_NS12placeholders2_7E)
_ZN34_INTERNAL_3d82eea5_4_k_cu_3e8a3f416thrust24THRUST_300001_SM_1000_NS12placeholders2_7E:
	.zero		1
	.type		_ZN34_INTERNAL_3d82eea5_4_k_cu_3e8a3f414cuda3std3__45__cpo5crendE,@object
	.size		_ZN34_INTERNAL_3d82eea5_4_k_cu_3e8a3f414cuda3std3__45__cpo5crendE,(_ZN34_INTERNAL_3d82eea5_4_k_cu_3e8a3f414cuda3std6ranges3__45__cpo4prevE - _ZN34_INTERNAL_3d82eea5_4_k_cu_3e8a3f414cuda3std3__45__cpo5crendE)
_ZN34_INTERNAL_3d82eea5_4_k_cu_3e8a3f414cuda3std3__45__cpo5crendE:
	.zero		1
	.type		_ZN34_INTERNAL_3d82eea5_4_k_cu_3e8a3f414cuda3std6ranges3__45__cpo4prevE,@object
	.size		_ZN34_INTERNAL_3d82eea5_4_k_cu_3e8a3f414cuda3std6ranges3__45__cpo4prevE,(_ZN34_INTERNAL_3d82eea5_4_k_cu_3e8a3f414cuda3std6ranges3__45__cpo9iter_moveE - _ZN34_INTERNAL_3d82eea5_4_k_cu_3e8a3f414cuda3std6ranges3__45__cpo4prevE)
_ZN34_INTERNAL_3d82eea5_4_k_cu_3e8a3f414cuda3std6ranges3__45__cpo4prevE:
	.zero		1
	.type		_ZN34_INTERNAL_3d82eea5_4_k_cu_3e8a3f414cuda3std6ranges3__45__cpo9iter_moveE,@object
	.size		_ZN34_INTERNAL_3d82eea5_4_k_cu_3e8a3f414cuda3std6ranges3__45__cpo9iter_moveE,(_ZN34_INTERNAL_3d82eea5_4_k_cu_3e8a3f416thrust24THRUST_300001_SM_1000_NS6system6detail10sequential3seqE - _ZN34_INTERNAL_3d82eea5_4_k_cu_3e8a3f414cuda3std6ranges3__45__cpo9iter_moveE)
_ZN34_INTERNAL_3d82eea5_4_k_cu_3e8a3f414cuda3std6ranges3__45__cpo9iter_moveE:
	.zero		1
	.type		_ZN34_INTERNAL_3d82eea5_4_k_cu_3e8a3f416thrust24THRUST_300001_SM_1000_NS6system6detail10sequential3seqE,@object
	.size		_ZN34_INTERNAL_3d82eea5_4_k_cu_3e8a3f416thrust24THRUST_300001_SM_1000_NS6system6detail10sequential3seqE,(_ZN34_INTERNAL_3d82eea5_4_k_cu_3e8a3f416thrust24THRUST_300001_SM_1000_NS12placeholders2_9E - _ZN34_INTERNAL_3d82eea5_4_k_cu_3e8a3f416thrust24THRUST_300001_SM_1000_NS6system6detail10sequential3seqE)
_ZN34_INTERNAL_3d82eea5_4_k_cu_3e8a3f416thrust24THRUST_300001_SM_1000_NS6system6detail10sequential3seqE:
	.zero		1
	.type		_ZN34_INTERNAL_3d82eea5_4_k_cu_3e8a3f416thrust24THRUST_300001_SM_1000_NS12placeholders2_9E,@object
	.size		_ZN34_INTERNAL_3d82eea5_4_k_cu_3e8a3f416thrust24THRUST_300001_SM_1000_NS12placeholders2_9E,(_ZN34_INTERNAL_3d82eea5_4_k_cu_3e8a3f414cuda3std3__419piecewise_constructE - _ZN34_INTERNAL_3d82eea5_4_k_cu_3e8a3f416thrust24THRUST_300001_SM_1000_NS12placeholders2_9E)
_ZN34_INTERNAL_3d82eea5_4_k_cu_3e8a3f416thrust24THRUST_300001_SM_1000_NS12placeholders2_9E:
	.zero		1
	.type		_ZN34_INTERNAL_3d82eea5_4_k_cu_3e8a3f414cuda3std3__419piecewise_constructE,@object
	.size		_ZN34_INTERNAL_3d82eea5_4_k_cu_3e8a3f414cuda3std3__419piecewise_constructE,(_ZN34_INTERNAL_3d82eea5_4_k_cu_3e8a3f414cuda3std6ranges3__45__cpo5cdataE - _ZN34_INTERNAL_3d82eea5_4_k_cu_3e8a3f414cuda3std3__419piecewise_constructE)
_ZN34_INTERNAL_3d82eea5_4_k_cu_3e8a3f414cuda3std3__419piecewise_constructE:
	.zero		1
	.type		_ZN34_INTERNAL_3d82eea5_4_k_cu_3e8a3f414cuda3std6ranges3__45__cpo5cdataE,@object
	.size		_ZN34_INTERNAL_3d82eea5_4_k_cu_3e8a3f414cuda3std6ranges3__45__cpo5cdataE,(_ZN34_INTERNAL_3d82eea5_4_k_cu_3e8a3f416thrust24THRUST_300001_SM_1000_NS12placeholders2_1E - _ZN34_INTERNAL_3d82eea5_4_k_cu_3e8a3f414cuda3std6ranges3__45__cpo5cdataE)
_ZN34_INTERNAL_3d82eea5_4_k_cu_3e8a3f414cuda3std6ranges3__45__cpo5cdataE:
	.zero		1
	.type		_ZN34_INTERNAL_3d82eea5_4_k_cu_3e8a3f416thrust24THRUST_300001_SM_1000_NS12placeholders2_1E,@object
	.size		_ZN34_INTERNAL_3d82eea5_4_k_cu_3e8a3f416thrust24THRUST_300001_SM_1000_NS12placeholders2_1E,(_ZN34_INTERNAL_3d82eea5_4_k_cu_3e8a3f414cuda3std3__45__cpo3endE - _ZN34_INTERNAL_3d82eea5_4_k_cu_3e8a3f416thrust24THRUST_300001_SM_1000_NS12placeholders2_1E)
_ZN34_INTERNAL_3d82eea5_4_k_cu_3e8a3f416thrust24THRUST_300001_SM_1000_NS12placeholders2_1E:
	.zero		1
	.type		_ZN34_INTERNAL_3d82eea5_4_k_cu_3e8a3f414cuda3std3__45__cpo3endE,@object
	.size		_ZN34_INTERNAL_3d82eea5_4_k_cu_3e8a3f414cuda3std3__45__cpo3endE,(_ZN34_INTERNAL_3d82eea5_4_k_cu_3e8a3f414cuda3std6ranges3__45__cpo3endE - _ZN34_INTERNAL_3d82eea5_4_k_cu_3e8a3f414cuda3std3__45__cpo3endE)
_ZN34_INTERNAL_3d82eea5_4_k_cu_3e8a3f414cuda3std3__45__cpo3endE:
	.zero		1
	.type		_ZN34_INTERNAL_3d82eea5_4_k_cu_3e8a3f414cuda3std6ranges3__45__cpo3endE,@object
	.size		_ZN34_INTERNAL_3d82eea5_4_k_cu_3e8a3f414cuda3std6ranges3__45__cpo3endE,(_ZN34_INTERNAL_3d82eea5_4_k_cu_3e8a3f416thrust24THRUST_300001_SM_1000_NS12placeholders2_5E - _ZN34_INTERNAL_3d82eea5_4_k_cu_3e8a3f414cuda3std6ranges3__45__cpo3endE)
_ZN34_INTERNAL_3d82eea5_4_k_cu_3e8a3f414cuda3std6ranges3__45__cpo3endE:
	.zero		1
	.type		_ZN34_INTERNAL_3d82eea5_4_k_cu_3e8a3f416thrust24THRUST_300001_SM_1000_NS12placeholders2_5E,@object
	.size		_ZN34_INTERNAL_3d82eea5_4_k_cu_3e8a3f416thrust24THRUST_300001_SM_1000_NS12placeholders2_5E,(_ZN34_INTERNAL_3d82eea5_4_k_cu_3e8a3f414cuda3std3__45__cpo4rendE - _ZN34_INTERNAL_3d82eea5_4_k_cu_3e8a3f416thrust24THRUST_300001_SM_1000_NS12placeholders2_5E)
_ZN34_INTERNAL_3d82eea5_4_k_cu_3e8a3f416thrust24THRUST_300001_SM_1000_NS12placeholders2_5E:
	.zero		1
	.type		_ZN34_INTERNAL_3d82eea5_4_k_cu_3e8a3f414cuda3std3__45__cpo4rendE,@object
	.size		_ZN34_INTERNAL_3d82eea5_4_k_cu_3e8a3f414cuda3std3__45__cpo4rendE,(_ZN34_INTERNAL_3d82eea5_4_k_cu_3e8a3f414cuda3std6ranges3__45__cpo9iter_swapE - _ZN34_INTERNAL_3d82eea5_4_k_cu_3e8a3f414cuda3std3__45__cpo4rendE)
_ZN34_INTERNAL_3d82eea5_4_k_cu_3e8a3f414cuda3std3__45__cpo4rendE:
	.zero		1
	.type		_ZN34_INTERNAL_3d82eea5_4_k_cu_3e8a3f414cuda3std6ranges3__45__cpo9iter_swapE,@object
	.size		_ZN34_INTERNAL_3d82eea5_4_k_cu_3e8a3f414cuda3std6ranges3__45__cpo9iter_swapE,(_ZN34_INTERNAL_3d82eea5_4_k_cu_3e8a3f414cuda3std3__48unexpectE - _ZN34_INTERNAL_3d82eea5_4_k_cu_3e8a3f414cuda3std6ranges3__45__cpo9iter_swapE)
_ZN34_INTERNAL_3d82eea5_4_k_cu_3e8a3f414cuda3std6ranges3__45__cpo9iter_swapE:
	.zero		1
	.type		_ZN34_INTERNAL_3d82eea5_4_k_cu_3e8a3f414cuda3std3__48unexpectE,@object
	.size		_ZN34_INTERNAL_3d82eea5_4_k_cu_3e8a3f414cuda3std3__48unexpectE,(_ZN34_INTERNAL_3d82eea5_4_k_cu_3e8a3f416thrust24THRUST_300001_SM_1000_NS8cuda_cub3parE - _ZN34_INTERNAL_3d82eea5_4_k_cu_3e8a3f414cuda3std3__48unexpectE)
_ZN34_INTERNAL_3d82eea5_4_k_cu_3e8a3f414cuda3std3__48unexpectE:
	.zero		1
	.type		_ZN34_INTERNAL_3d82eea5_4_k_cu_3e8a3f416thrust24THRUST_300001_SM_1000_NS8cuda_cub3parE,@object
	.size		_ZN34_INTERNAL_3d82eea5_4_k_cu_3e8a3f416thrust24THRUST_300001_SM_1000_NS8cuda_cub3parE,(.L_29 - _ZN34_INTERNAL_3d82eea5_4_k_cu_3e8a3f416thrust24THRUST_300001_SM_1000_NS8cuda_cub3parE)
_ZN34_INTERNAL_3d82eea5_4_k_cu_3e8a3f416thrust24THRUST_300001_SM_1000_NS8cuda_cub3parE:
	.zero		1
.L_29:


//--------------------- .nv.shared._ZN3cub18CUB_300001_SM_10006detail10radix_sort33DeviceRadixSortExclusiveSumKernelINS1_5radix10policy_hubIiNS0_8NullTypeEyE10Policy1000EyEEvPT0_ --------------------------
	.section	.nv.shared._ZN3cub18CUB_300001_SM_10006detail10radix_sort33DeviceRadixSortExclusiveSumKernelINS1_5radix10policy_hubIiNS0_8NullTypeEyE10Policy1000EyEEvPT0_,"aw",@nobits
	.sectionflags	@""
	.align	16
.nv.shared._ZN3cub18CUB_300001_SM_10006detail10radix_sort33DeviceRadixSortExclusiveSumKernelINS1_5radix10policy_hubIiNS0_8NullTypeEyE10Policy1000EyEEvPT0_:
	.zero		3360


//--------------------- .nv.shared._ZN3cub18CUB_300001_SM_10006detail10radix_sort30DeviceRadixSortHistogramKernelINS1_5radix10policy_hubIiNS0_8NullTypeEyE10Policy1000ELNS0_9SortOrderE1EiyNS1_21identity_decomposer_tEEEvPT2_PKT1_SB_iiT3_ --------------------------
	.section	.nv.shared._ZN3cub18CUB_300001_SM_10006detail10radix_sort30DeviceRadixSortHistogramKernelINS1_5radix10policy_hubIiNS0_8NullTypeEyE10Policy1000ELNS0_9SortOrderE1EiyNS1_21identity_decomposer_tEEEvPT2_PKT1_SB_iiT3_,"aw",@nobits
	.sectionflags	@""
	.align	4
.nv.shared._ZN3cub18CUB_300001_SM_10006detail10radix_sort30DeviceRadixSortHistogramKernelINS1_5radix10policy_hubIiNS0_8NullTypeEyE10Policy1000ELNS0_9SortOrderE1EiyNS1_21identity_decomposer_tEEEvPT2_PKT1_SB_iiT3_:
	.zero		5120


//--------------------- .nv.shared._ZN3cub18CUB_300001_SM_10006detail10radix_sort31DeviceRadixSortSingleTileKernelINS1_5radix10policy_hubIiNS0_8NullTypeEyE10Policy1000ELNS0_9SortOrderE1EiS6_yNS1_21identity_decomposer_tEEEvPKT1_PSB_PKT2_PSF_T3_iiT4_ --------------------------
	.section	.nv.shared._ZN3cub18CUB_300001_SM_10006detail10radix_sort31DeviceRadixSortSingleTileKernelINS1_5radix10policy_hubIiNS0_8NullTypeEyE10Policy1000ELNS0_9SortOrderE1EiS6_yNS1_21identity_decomposer_tEEEvPKT1_PSB_PKT2_PSF_T3_iiT4_,"aw",@nobits
	.sectionflags	@""
	.align	16
.nv.shared._ZN3cub18CUB_300001_SM_10006detail10radix_sort31DeviceRadixSortSingleTileKernelINS1_5radix10policy_hubIiNS0_8NullTypeEyE10Policy1000ELNS0_9SortOrderE1EiS6_yNS1_21identity_decomposer_tEEEvPKT1_PSB_PKT2_PSF_T3_iiT4_:
	.zero		34880


//--------------------- .nv.shared._ZN3cub18CUB_300001_SM_10006detail10radix_sort29DeviceRadixSortOnesweepKernelINS1_5radix10policy_hubIiiyE10Policy1000ELNS0_9SortOrderE1EiiyiiNS1_21identity_decomposer_tEEEvPT5_SB_PT3_PKSC_PT1_PKSG_PT2_PKSK_T4_iiT6_ --------------------------
	.section	.nv.shared._ZN3cub18CUB_300001_SM_10006detail10radix_sort29DeviceRadixSortOnesweepKernelINS1_5radix10policy_hubIiiyE10Policy1000ELNS0_9SortOrderE1EiiyiiNS1_21identity_decomposer_tEEEvPT5_SB_PT3_PKSC_PT1_PKSG_PT2_PKSK_T4_iiT6_,"aw",@nobits
	.sectionflags	@""
	.align	16
.nv.shared._ZN3cub18CUB_300001_SM_10006detail10radix_sort29DeviceRadixSortOnesweepKernelINS1_5radix10policy_hubIiiyE10Policy1000ELNS0_9SortOrderE1EiiyiiNS1_21identity_decomposer_tEEEvPT5_SB_PT3_PKSC_PT1_PKSG_PT2_PKSK_T4_iiT6_:
	.zero		29184


//--------------------- .nv.shared._ZN3cub18CUB_300001_SM_10006detail10radix_sort33DeviceRadixSortExclusiveSumKernelINS1_5radix10policy_hubIiiyE10Policy1000EyEEvPT0_ --------------------------
	.section	.nv.shared._ZN3cub18CUB_300001_SM_10006detail10radix_sort33DeviceRadixSortExclusiveSumKernelINS1_5radix10policy_hubIiiyE10Policy1000EyEEvPT0_,"aw",@nobits
	.sectionflags	@""
	.align	16
.nv.shared._ZN3cub18CUB_300001_SM_10006detail10radix_sort33DeviceRadixSortExclusiveSumKernelINS1_5radix10policy_hubIiiyE10Policy1000EyEEvPT0_:
	.zero		3360


//--------------------- .nv.shared._ZN3cub18CUB_300001_SM_10006detail10radix_sort30DeviceRadixSortHistogramKernelINS1_5radix10policy_hubIiiyE10Policy1000ELNS0_9SortOrderE1EiyNS1_21identity_decomposer_tEEEvPT2_PKT1_SA_iiT3_ --------------------------
	.section	.nv.shared._ZN3cub18CUB_300001_SM_10006detail10radix_sort30DeviceRadixSortHistogramKernelINS1_5radix10policy_hubIiiyE10Policy1000ELNS0_9SortOrderE1EiyNS1_21identity_decomposer_tEEEvPT2_PKT1_SA_iiT3_,"aw",@nobits
	.sectionflags	@""
	.align	4
.nv.shared._ZN3cub18CUB_300001_SM_10006detail10radix_sort30DeviceRadixSortHistogramKernelINS1_5radix10policy_hubIiiyE10Policy1000ELNS0_9SortOrderE1EiyNS1_21identity_decomposer_tEEEvPT2_PKT1_SA_iiT3_:
	.zero		5120


//--------------------- .nv.shared._ZN3cub18CUB_300001_SM_10006detail10radix_sort31DeviceRadixSortSingleTileKernelINS1_5radix10policy_hubIiiyE10Policy1000ELNS0_9SortOrderE1EiiyNS1_21identity_decomposer_tEEEvPKT1_PSA_PKT2_PSE_T3_iiT4_ --------------------------
	.section	.nv.shared._ZN3cub18CUB_300001_SM_10006detail10radix_sort31DeviceRadixSortSingleTileKernelINS1_5radix10policy_hubIiiyE10Policy1000ELNS0_9SortOrderE1EiiyNS1_21identity_decomposer_tEEEvPKT1_PSA_PKT2_PSE_T3_iiT4_,"aw",@nobits
	.sectionflags	@""
	.align	16
.nv.shared._ZN3cub18CUB_300001_SM_10006detail10radix_sort31DeviceRadixSortSingleTileKernelINS1_5radix10policy_hubIiiyE10Policy1000ELNS0_9SortOrderE1EiiyNS1_21identity_decomposer_tEEEvPKT1_PSA_PKT2_PSE_T3_iiT4_:
	.zero		34880


//--------------------- .nv.constant0._ZN3cub18CUB_300001_SM_10006detail10radix_sort29DeviceRadixSortOnesweepKernelINS1_5radix10policy_hubIiNS0_8NullTypeEyE10Policy1000ELNS0_9SortOrderE1EiS6_yiiNS1_21identity_decomposer_tEEEvPT5_SC_PT3_PKSD_PT1_PKSH_PT2_PKSL_T4_iiT6_ --------------------------
	.section	.nv.constant0._ZN3cub18CUB_300001_SM_10006detail10radix_sort29DeviceRadixSortOnesweepKernelINS1_5radix10policy_hubIiNS0_8NullTypeEyE10Policy1000ELNS0_9SortOrderE1EiS6_yiiNS1_21identity_decomposer_tEEEvPT5_SC_PT3_PKSD_PT1_PKSH_PT2_PKSL_T4_iiT6_,"a",@progbits
	.sectionflags	@""
	.align	4
.nv.constant0._ZN3cub18CUB_300001_SM_10006detail10radix_sort29DeviceRadixSortOnesweepKernelINS1_5radix10policy_hubIiNS0_8NullTypeEyE10Policy1000ELNS0_9SortOrderE1EiS6_yiiNS1_21identity_decomposer_tEEEvPT5_SC_PT3_PKSD_PT1_PKSH_PT2_PKSL_T4_iiT6_:
	.zero		973


//--------------------- .nv.constant0._ZN3cub18CUB_300001_SM_10006detail10radix_sort33DeviceRadixSortExclusiveSumKernelINS1_5radix10policy_hubIiNS0_8NullTypeEyE10Policy1000EyEEvPT0_ --------------------------
	.section	.nv.constant0._ZN3cub18CUB_300001_SM_10006detail10radix_sort33DeviceRadixSortExclusiveSumKernelINS1_5radix10policy_hubIiNS0_8NullTypeEyE10Policy1000EyEEvPT0_,"a",@progbits
	.sectionflags	@""
	.align	4
.nv.constant0._ZN3cub18CUB_300001_SM_10006detail10radix_sort33DeviceRadixSortExclusiveSumKernelINS1_5radix10policy_hubIiNS0_8NullTypeEyE10Policy1000EyEEvPT0_:
	.zero		904


//--------------------- .nv.constant0._ZN3cub18CUB_300001_SM_10006detail10radix_sort30DeviceRadixSortHistogramKernelINS1_5radix10policy_hubIiNS0_8NullTypeEyE10Policy1000ELNS0_9SortOrderE1EiyNS1_21identity_decomposer_tEEEvPT2_PKT1_SB_iiT3_ --------------------------
	.section	.nv.constant0._ZN3cub18CUB_300001_SM_10006detail10radix_sort30DeviceRadixSortHistogramKernelINS1_5radix10policy_hubIiNS0_8NullTypeEyE10Policy1000ELNS0_9SortOrderE1EiyNS1_21identity_decomposer_tEEEvPT2_PKT1_SB_iiT3_,"a",@progbits
	.sectionflags	@""
	.align	4
.nv.constant0._ZN3cub18CUB_300001_SM_10006detail10radix_sort30DeviceRadixSortHistogramKernelINS1_5radix10policy_hubIiNS0_8NullTypeEyE10Policy1000ELNS0_9SortOrderE1EiyNS1_21identity_decomposer_tEEEvPT2_PKT1_SB_iiT3_:
	.zero		929


//--------------------- .nv.constant0._ZN3cub18CUB_300001_SM_10006detail10radix_sort31DeviceRadixSortSingleTileKernelINS1_5radix10policy_hubIiNS0_8NullTypeEyE10Policy1000ELNS0_9SortOrderE1EiS6_yNS1_21identity_decomposer_tEEEvPKT1_PSB_PKT2_PSF_T3_iiT4_ --------------------------
	.section	.nv.constant0._ZN3cub18CUB_300001_SM_10006detail10radix_sort31DeviceRadixSortSingleTileKernelINS1_5radix10policy_hubIiNS0_8NullTypeEyE10Policy1000ELNS0_9SortOrderE1EiS6_yNS1_21identity_decomposer_tEEEvPKT1_PSB_PKT2_PSF_T3_iiT4_,"a",@progbits
	.sectionflags	@""
	.align	4
.nv.constant0._ZN3cub18CUB_300001_SM_10006detail10radix_sort31DeviceRadixSortSingleTileKernelINS1_5radix10policy_hubIiNS0_8NullTypeEyE10Policy1000ELNS0_9SortOrderE1EiS6_yNS1_21identity_decomposer_tEEEvPKT1_PSB_PKT2_PSF_T3_iiT4_:
	.zero		945


//--------------------- .nv.constant0._ZN3cub18CUB_300001_SM_10006detail10radix_sort29DeviceRadixSortOnesweepKernelINS1_5radix10policy_hubIiiyE10Policy1000ELNS0_9SortOrderE1EiiyiiNS1_21identity_decomposer_tEEEvPT5_SB_PT3_PKSC_PT1_PKSG_PT2_PKSK_T4_iiT6_ --------------------------
	.section	.nv.constant0._ZN3cub18CUB_300001_SM_10006detail10radix_sort29DeviceRadixSortOnesweepKernelINS1_5radix10policy_hubIiiyE10Policy1000ELNS0_9SortOrderE1EiiyiiNS1_21identity_decomposer_tEEEvPT5_SB_PT3_PKSC_PT1_PKSG_PT2_PKSK_T4_iiT6_,"a",@progbits
	.sectionflags	@""
	.align	4
.nv.constant0._ZN3cub18CUB_300001_SM_10006detail10radix_sort29DeviceRadixSortOnesweepKernelINS1_5radix10policy_hubIiiyE10Policy1000ELNS0_9SortOrderE1EiiyiiNS1_21identity_decomposer_tEEEvPT5_SB_PT3_PKSC_PT1_PKSG_PT2_PKSK_T4_iiT6_:
	.zero		973


//--------------------- .nv.constant0._ZN3cub18CUB_300001_SM_10006detail10radix_sort33DeviceRadixSortExclusiveSumKernelINS1_5radix10policy_hubIiiyE10Policy1000EyEEvPT0_ --------------------------
	.section	.nv.constant0._ZN3cub18CUB_300001_SM_10006detail10radix_sort33DeviceRadixSortExclusiveSumKernelINS1_5radix10policy_hubIiiyE10Policy1000EyEEvPT0_,"a",@progbits
	.sectionflags	@""
	.align	4
.nv.constant0._ZN3cub18CUB_300001_SM_10006detail10radix_sort33DeviceRadixSortExclusiveSumKernelINS1_5radix10policy_hubIiiyE10Policy1000EyEEvPT0_:
	.zero		904


//--------------------- .nv.constant0._ZN3cub18CUB_300001_SM_10006detail10radix_sort30DeviceRadixSortHistogramKernelINS1_5radix10policy_hubIiiyE10Policy1000ELNS0_9SortOrderE1EiyNS1_21identity_decomposer_tEEEvPT2_PKT1_SA_iiT3_ --------------------------
	.section	.nv.constant0._ZN3cub18CUB_300001_SM_10006detail10radix_sort30DeviceRadixSortHistogramKernelINS1_5radix10policy_hubIiiyE10Policy1000ELNS0_9SortOrderE1EiyNS1_21identity_decomposer_tEEEvPT2_PKT1_SA_iiT3_,"a",@progbits
	.sectionflags	@""
	.align	4
.nv.constant0._ZN3cub18CUB_300001_SM_10006detail10radix_sort30DeviceRadixSortHistogramKernelINS1_5radix10policy_hubIiiyE10Policy1000ELNS0_9SortOrderE1EiyNS1_21identity_decomposer_tEEEvPT2_PKT1_SA_iiT3_:
	.zero		929


//--------------------- .nv.constant0._ZN3cub18CUB_300001_SM_10006detail10radix_sort31DeviceRadixSortSingleTileKernelINS1_5radix10policy_hubIiiyE10Policy1000ELNS0_9SortOrderE1EiiyNS1_21identity_decomposer_tEEEvPKT1_PSA_PKT2_PSE_T3_iiT4_ --------------------------
	.section	.nv.constant0._ZN3cub18CUB_300001_SM_10006detail10radix_sort31DeviceRadixSortSingleTileKernelINS1_5radix10policy_hubIiiyE10Policy1000ELNS0_9SortOrderE1EiiyNS1_21identity_decomposer_tEEEvPKT1_PSA_PKT2_PSE_T3_iiT4_,"a",@progbits
	.sectionflags	@""
	.align	4
.nv.constant0._ZN3cub18CUB_300001_SM_10006detail10radix_sort31DeviceRadixSortSingleTileKernelINS1_5radix10policy_hubIiiyE10Policy1000ELNS0_9SortOrderE1EiiyNS1_21identity_decomposer_tEEEvPKT1_PSA_PKT2_PSE_T3_iiT4_:
	.zero		945


//--------------------- .nv.constant0._ZN3cub18CUB_300001_SM_10006detail8for_each13static_kernelINS2_12policy_hub_t12policy_500_tEiN6thrust24THRUST_300001_SM_1000_NS8cuda_cub20__uninitialized_copy7functorINS7_16reverse_iteratorINS7_6detail15normal_iteratorINS7_10device_ptrIiEEEEEENS7_7pointerIiNS8_3tagENS7_11use_defaultESK_EEEEEEvT0_T1_ --------------------------
	.section	.nv.constant0._ZN3cub18CUB_300001_SM_10006detail8for_each13static_kernelINS2_12policy_hub_t12policy_500_tEiN6thrust24THRUST_300001_SM_1000_NS8cuda_cub20__uninitialized_copy7functorINS7_16reverse_iteratorINS7_6detail15normal_iteratorINS7_10device_ptrIiEEEEEENS7_7pointerIiNS8_3tagENS7_11use_defaultESK_EEEEEEvT0_T1_,"a",@progbits
	.sectionflags	@""
	.align	4
.nv.constant0._ZN3cub18CUB_300001_SM_10006detail8for_each13static_kernelINS2_12policy_hub_t12policy_500_tEiN6thrust24THRUST_300001_SM_1000_NS8cuda_cub20__uninitialized_copy7functorINS7_16reverse_iteratorINS7_6detail15normal_iteratorINS7_10device_ptrIiEEEEEENS7_7pointerIiNS8_3tagENS7_11use_defaultESK_EEEEEEvT0_T1_:
	.zero		920


//--------------------- .nv.constant0._ZN3cub18CUB_300001_SM_10006detail11EmptyKernelIvEEvv --------------------------
	.section	.nv.constant0._ZN3cub18CUB_300001_SM_10006detail11EmptyKernelIvEEvv,"a",@progbits
	.sectionflags	@""
	.align	4
.nv.constant0._ZN3cub18CUB_300001_SM_10006detail11EmptyKernelIvEEvv:
	.zero		896


//--------------------- .nv.constant0._Z11Insert_ElemPiS_S_S_S_S_ --------------------------
	.section	.nv.constant0._Z11Insert_ElemPiS_S_S_S_S_,"a",@progbits
	.sectionflags	@""
	.align	4
.nv.constant0._Z11Insert_ElemPiS_S_S_S_S_:
	.zero		944


//--------------------- .nv.constant0._Z11Insert_ElemPiS_S_S_ --------------------------
	.section	.nv.constant0._Z11Insert_ElemPiS_S_S_,"a",@progbits
	.sectionflags	@""
	.align	4
.nv.constant0._Z11Insert_ElemPiS_S_S_:
	.zero		928


//--------------------- SYMBOLS --------------------------

	.type		.nv.reservedSmem.offset0,@object
	.size		.nv.reservedSmem.offset0,0x4
	.type		.nv.reservedSmem.cap,@object
	.size		.nv.reservedSmem.cap,0x4
